// auto-generated by cutlass_sweep.gemm — config: {"arch": "sm_90", "cluster_m": 1, "cluster_n": 1, "dtype": "fp16", "dtype_b": "fp16", "layout": "nt", "stages": 0, "tile_k": 16, "tile_m": 512, "tile_n": 224}
#include "cutlass/cutlass.h"
#include "cutlass/gemm/collective/collective_builder.hpp"
#include "cutlass/gemm/device/gemm_universal_adapter.h"
#include "cutlass/gemm/kernel/gemm_universal.hpp"
#include "cutlass/epilogue/collective/collective_builder.hpp"

using ElemA = cutlass::half_t;
using ElemB = cutlass::half_t;
using ElemCD = cutlass::half_t;
using Acc  = float;
using TileShape    = cute::Shape<cute::_512, cute::_224, cute::_16>;
using ClusterShape = cute::Shape<cute::_1, cute::_1, cute::_1>;

using CollectiveEpilogue = typename cutlass::epilogue::collective::CollectiveBuilder<
    cutlass::arch::Sm90, cutlass::arch::OpClassTensorOp,
    TileShape, ClusterShape,
    cutlass::epilogue::collective::EpilogueTileAuto,
    Acc, Acc,
    ElemCD, cutlass::layout::RowMajor, 128 / cutlass::sizeof_bits<ElemCD>::value,
    ElemCD, cutlass::layout::RowMajor, 128 / cutlass::sizeof_bits<ElemCD>::value,
    cutlass::epilogue::collective::EpilogueScheduleAuto
  >::CollectiveOp;

using CollectiveMainloop = typename cutlass::gemm::collective::CollectiveBuilder<
    cutlass::arch::Sm90, cutlass::arch::OpClassTensorOp,
    ElemA, cutlass::layout::RowMajor, 128 / cutlass::sizeof_bits<ElemA>::value,
    ElemB, cutlass::layout::ColumnMajor, 128 / cutlass::sizeof_bits<ElemB>::value,
    Acc,
    TileShape, ClusterShape,
    cutlass::gemm::collective::StageCountAutoCarveout<static_cast<int>(sizeof(typename CollectiveEpilogue::SharedStorage))>,
    cutlass::gemm::collective::KernelScheduleAuto
  >::CollectiveOp;

using GemmKernel = cutlass::gemm::kernel::GemmUniversal<
    cute::Shape<int,int,int,int>,
    CollectiveMainloop,
    CollectiveEpilogue
>;
using Gemm = cutlass::gemm::device::GemmUniversalAdapter<GemmKernel>;

// Force the device kernel symbol into the cubin without needing a host main.
auto* _anchor = &cutlass::device_kernel<GemmKernel>;


// ===== COMPILED SASS (sm_90a) =====

	.target	sm_90a

	.elftype	@"ET_EXEC"


//--------------------- .note.nv.tkinfo           --------------------------
	.section	.note.nv.tkinfo,"",@"SHT_NOTE"
	.sectionflags	@"SHF_NOTE_NV_TKINFO"
	.tkinfo
        /*0018*/ 	.word	0x00000002
        /*0030*/ 	.string	""
        /*0030*/ 	.string	"ptxas"
        /*0030*/ 	.string	"Cuda compilation tools, release 13.0, V13.0.88"
        /*0030*/ 	.string	"Build cuda_13.0.r13.0/compiler.36424714_0"
        /*0030*/ 	.string	"-arch sm_90a -m 64 "



//--------------------- .note.nv.cuinfo           --------------------------
	.section	.note.nv.cuinfo,"",@"SHT_NOTE"
	.sectionflags	@"SHF_NOTE_NV_CUINFO"
        /*0018*/ 	.short	0x0002
        /*001a*/ 	.short	0x005a
        /*001c*/ 	.short	0x0082
	.zero		2


//--------------------- .nv.info                  --------------------------
	.section	.nv.info,"",@"SHT_CUDA_INFO"
	.align	4


	//----- nvinfo : EIATTR_REGCOUNT
	.align		4
        /*0000*/ 	.byte	0x04, 0x2f
        /*0002*/ 	.short	(.L_15 - .L_14)
	.align		4
.L_14:
        /*0004*/ 	.word	index@(_ZN7cutlass13device_kernelINS_4gemm6kernel13GemmUniversalIN4cute5tupleIJiiiiEEENS1_10collective13CollectiveMmaINS1_34MainloopSm90TmaGmmaWarpSpecializedILi9ENS5_IJNS4_1CILi1EEESB_SB_EEENS1_35KernelTmaWarpSpecializedCooperativeEEENS5_IJNSA_ILi512EEENSA_ILi224EEENSA_ILi16EEEEEENS_6half_tENS5_IJlSB_lEEESJ_SK_NS4_8TiledMMAINS4_8MMA_AtomIJNS4_4SM904GMMA25MMA_64x32x16_F32F16F16_SSILNSO_5MajorE0ELSQ_0ELNSO_7ScaleInE1ELSR_1EEEEEENS4_6LayoutINS5_IJNSA_ILi2EEESB_SB_EEENS5_IJSB_NSA_ILi0EEESX_EEEEENS5_IJNS4_10UnderscoreES10_S10_EEEEENS4_13SM90_TMA_LOADENS4_14ComposedLayoutINS4_7SwizzleILi1ELi4ELi3EEENS4_18smem_ptr_flag_bitsILi16EEENSU_INS5_IJNSA_ILi8EEESH_EEENS5_IJSH_SB_EEEEEEEvNS4_8identityES13_S1D_vS1E_EENS_8epilogue10collective6detail29Sm90TmaWarpSpecializedAdapterINS1H_15DefaultEpilogueISJ_SK_SK_NS1G_6thread17LinearCombinationISJ_Li1EffLNS1L_9ScaleType4KindE0ELNS_15FloatRoundStyleE2ESJ_EENS1_15EpilogueDefaultEEEEEvvEEEEvNT_6ParamsE)
        /*0008*/ 	.word	0x000000a8


	//----- nvinfo : EIATTR_FRAME_SIZE
	.align		4
.L_15:
        /*000c*/ 	.byte	0x04, 0x11
        /*000e*/ 	.short	(.L_17 - .L_16)
	.align		4
.L_16:
        /*0010*/ 	.word	index@(_ZN7cutlass13device_kernelINS_4gemm6kernel13GemmUniversalIN4cute5tupleIJiiiiEEENS1_10collective13CollectiveMmaINS1_34MainloopSm90TmaGmmaWarpSpecializedILi9ENS5_IJNS4_1CILi1EEESB_SB_EEENS1_35KernelTmaWarpSpecializedCooperativeEEENS5_IJNSA_ILi512EEENSA_ILi224EEENSA_ILi16EEEEEENS_6half_tENS5_IJlSB_lEEESJ_SK_NS4_8TiledMMAINS4_8MMA_AtomIJNS4_4SM904GMMA25MMA_64x32x16_F32F16F16_SSILNSO_5MajorE0ELSQ_0ELNSO_7ScaleInE1ELSR_1EEEEEENS4_6LayoutINS5_IJNSA_ILi2EEESB_SB_EEENS5_IJSB_NSA_ILi0EEESX_EEEEENS5_IJNS4_10UnderscoreES10_S10_EEEEENS4_13SM90_TMA_LOADENS4_14ComposedLayoutINS4_7SwizzleILi1ELi4ELi3EEENS4_18smem_ptr_flag_bitsILi16EEENSU_INS5_IJNSA_ILi8EEESH_EEENS5_IJSH_SB_EEEEEEEvNS4_8identityES13_S1D_vS1E_EENS_8epilogue10collective6detail29Sm90TmaWarpSpecializedAdapterINS1H_15DefaultEpilogueISJ_SK_SK_NS1G_6thread17LinearCombinationISJ_Li1EffLNS1L_9ScaleType4KindE0ELNS_15FloatRoundStyleE2ESJ_EENS1_15EpilogueDefaultEEEEEvvEEEEvNT_6ParamsE)
        /*0014*/ 	.word	0x000005a0


	//----- nvinfo : EIATTR_MIN_STACK_SIZE
	.align		4
.L_17:
        /*0018*/ 	.byte	0x04, 0x12
        /*001a*/ 	.short	(.L_19 - .L_18)
	.align		4
.L_18:
        /*001c*/ 	.word	index@(_ZN7cutlass13device_kernelINS_4gemm6kernel13GemmUniversalIN4cute5tupleIJiiiiEEENS1_10collective13CollectiveMmaINS1_34MainloopSm90TmaGmmaWarpSpecializedILi9ENS5_IJNS4_1CILi1EEESB_SB_EEENS1_35KernelTmaWarpSpecializedCooperativeEEENS5_IJNSA_ILi512EEENSA_ILi224EEENSA_ILi16EEEEEENS_6half_tENS5_IJlSB_lEEESJ_SK_NS4_8TiledMMAINS4_8MMA_AtomIJNS4_4SM904GMMA25MMA_64x32x16_F32F16F16_SSILNSO_5MajorE0ELSQ_0ELNSO_7ScaleInE1ELSR_1EEEEEENS4_6LayoutINS5_IJNSA_ILi2EEESB_SB_EEENS5_IJSB_NSA_ILi0EEESX_EEEEENS5_IJNS4_10UnderscoreES10_S10_EEEEENS4_13SM90_TMA_LOADENS4_14ComposedLayoutINS4_7SwizzleILi1ELi4ELi3EEENS4_18smem_ptr_flag_bitsILi16EEENSU_INS5_IJNSA_ILi8EEESH_EEENS5_IJSH_SB_EEEEEEEvNS4_8identityES13_S1D_vS1E_EENS_8epilogue10collective6detail29Sm90TmaWarpSpecializedAdapterINS1H_15DefaultEpilogueISJ_SK_SK_NS1G_6thread17LinearCombinationISJ_Li1EffLNS1L_9ScaleType4KindE0ELNS_15FloatRoundStyleE2ESJ_EENS1_15EpilogueDefaultEEEEEvvEEEEvNT_6ParamsE)
        /*0020*/ 	.word	0x000005a0
.L_19:


//--------------------- .nv.compat                --------------------------
	.section	.nv.compat,"",@"SHT_CUDA_COMPAT_INFO"
	.align	4
        /*0000*/ 	.byte	0x02, 0x09, 0x01, 0x00, 0x02, 0x02, 0x04, 0x00, 0x02, 0x05, 0x05, 0x00, 0x03, 0x07, 0x01, 0x01
        /*0010*/ 	.byte	0x02, 0x03, 0x01, 0x00, 0x02, 0x06, 0x01, 0x00, 0x04, 0x0b, 0x08, 0x00, 0x00, 0x00, 0x00, 0x00
        /*0020*/ 	.byte	0x00, 0x00, 0x00, 0x00


//--------------------- .nv.info._ZN7cutlass13device_kernelINS_4gemm6kernel13GemmUniversalIN4cute5tupleIJiiiiEEENS1_10collective13CollectiveMmaINS1_34MainloopSm90TmaGmmaWarpSpecializedILi9ENS5_IJNS4_1CILi1EEESB_SB_EEENS1_35KernelTmaWarpSpecializedCooperativeEEENS5_IJNSA_ILi512EEENSA_ILi224EEENSA_ILi16EEEEEENS_6half_tENS5_IJlSB_lEEESJ_SK_NS4_8TiledMMAINS4_8MMA_AtomIJNS4_4SM904GMMA25MMA_64x32x16_F32F16F16_SSILNSO_5MajorE0ELSQ_0ELNSO_7ScaleInE1ELSR_1EEEEEENS4_6LayoutINS5_IJNSA_ILi2EEESB_SB_EEENS5_IJSB_NSA_ILi0EEESX_EEEEENS5_IJNS4_10UnderscoreES10_S10_EEEEENS4_13SM90_TMA_LOADENS4_14ComposedLayoutINS4_7SwizzleILi1ELi4ELi3EEENS4_18smem_ptr_flag_bitsILi16EEENSU_INS5_IJNSA_ILi8EEESH_EEENS5_IJSH_SB_EEEEEEEvNS4_8identityES13_S1D_vS1E_EENS_8epilogue10collective6detail29Sm90TmaWarpSpecializedAdapterINS1H_15DefaultEpilogueISJ_SK_SK_NS1G_6thread17LinearCombinationISJ_Li1EffLNS1L_9ScaleType4KindE0ELNS_15FloatRoundStyleE2ESJ_EENS1_15EpilogueDefaultEEEEEvvEEEEvNT_6ParamsE --------------------------
	.section	.nv.info._ZN7cutlass13device_kernelINS_4gemm6kernel13GemmUniversalIN4cute5tupleIJiiiiEEENS1_10collective13CollectiveMmaINS1_34MainloopSm90TmaGmmaWarpSpecializedILi9ENS5_IJNS4_1CILi1EEESB_SB_EEENS1_35KernelTmaWarpSpecializedCooperativeEEENS5_IJNSA_ILi512EEENSA_ILi224EEENSA_ILi16EEEEEENS_6half_tENS5_IJlSB_lEEESJ_SK_NS4_8TiledMMAINS4_8MMA_AtomIJNS4_4SM904GMMA25MMA_64x32x16_F32F16F16_SSILNSO_5MajorE0ELSQ_0ELNSO_7ScaleInE1ELSR_1EEEEEENS4_6LayoutINS5_IJNSA_ILi2EEESB_SB_EEENS5_IJSB_NSA_ILi0EEESX_EEEEENS5_IJNS4_10UnderscoreES10_S10_EEEEENS4_13SM90_TMA_LOADENS4_14ComposedLayoutINS4_7SwizzleILi1ELi4ELi3EEENS4_18smem_ptr_flag_bitsILi16EEENSU_INS5_IJNSA_ILi8EEESH_EEENS5_IJSH_SB_EEEEEEEvNS4_8identityES13_S1D_vS1E_EENS_8epilogue10collective6detail29Sm90TmaWarpSpecializedAdapterINS1H_15DefaultEpilogueISJ_SK_SK_NS1G_6thread17LinearCombinationISJ_Li1EffLNS1L_9ScaleType4KindE0ELNS_15FloatRoundStyleE2ESJ_EENS1_15EpilogueDefaultEEEEEvvEEEEvNT_6ParamsE,"",@"SHT_CUDA_INFO"
	.sectionflags	@""
	.align	4


	//----- nvinfo : EIATTR_CUDA_API_VERSION
	.align		4
        /*0000*/ 	.byte	0x04, 0x37
        /*0002*/ 	.short	(.L_21 - .L_20)
.L_20:
        /*0004*/ 	.word	0x00000082


	//----- nvinfo : EIATTR_KPARAM_INFO
	.align		4
.L_21:
        /*0008*/ 	.byte	0x04, 0x17
        /*000a*/ 	.short	(.L_23 - .L_22)
.L_22:
        /*000c*/ 	.word	0x00000000
        /*0010*/ 	.short	0x0000
        /*0012*/ 	.short	0x0070
        /*0014*/ 	.byte	0x00, 0xf0, 0x01, 0x10


	//----- nvinfo : EIATTR_SPARSE_MMA_MASK
	.align		4
.L_23:
        /*0018*/ 	.byte	0x03, 0x50
        /*001a*/ 	.short	0x0000


	//----- nvinfo : EIATTR_MAXREG_COUNT
	.align		4
        /*001c*/ 	.byte	0x03, 0x1b
        /*001e*/ 	.short	0x00a8


	//----- nvinfo : EIATTR_NUM_BARRIERS
	.align		4
        /*0020*/ 	.byte	0x02, 0x4c
        /*0022*/ 	.byte	0x01
	.zero		1


	//----- nvinfo : EIATTR_EXTERNS
	.align		4
        /*0024*/ 	.byte	0x04, 0x0f
        /*0026*/ 	.short	(.L_25 - .L_24)


	//   ....[0]....
	.align		4
.L_24:
        /*0028*/ 	.word	index@(__assertfail)


	//----- nvinfo : EIATTR_ANNOTATIONS
	.align		4
.L_25:
        /*002c*/ 	.byte	0x04, 0x55
        /*002e*/ 	.short	(.L_27 - .L_26)


	//   ....[0]....
.L_26:
        /*0030*/ 	.word	0x00000001
        /*0034*/ 	.byte	0x60, 0x07, 0x00, 0x00, 0x01, 0x00, 0x00, 0x00, 0x80, 0x07, 0x00, 0x00, 0x01, 0x00, 0x00, 0x00
        /* <DEDUP_REMOVED lines=2456> */
        /*99c4*/ 	.byte	0x00, 0x4c, 0x03, 0x00


	//----- nvinfo : EIATTR_MERCURY_ISA_VERSION
	.align		4
.L_27:
        /*99c8*/ 	.byte	0x03, 0x5f
        /*99ca*/ 	.short	0x0101


	//----- nvinfo : EIATTR_INT_WARP_WIDE_INSTR_OFFSETS
	.align		4
        /*99cc*/ 	.byte	0x04, 0x31
        /*99ce*/ 	.short	(.L_29 - .L_28)


	//   ....[0]....
.L_28:
        /*99d0*/ 	.word	0x000005d0


	//   ....[1]....
        /*99d4*/ 	.word	0x000005e0


	//   ....[2]....
        /*99d8*/ 	.word	0x00000670


	//----- nvinfo : EIATTR_COOP_GROUP_MASK_REGIDS
	.align		4
.L_29:
        /*99dc*/ 	.byte	0x04, 0x29
        /*99de*/ 	.short	(.L_31 - .L_30)


	//   ....[0]....
.L_30:
        /*99e0*/ 	.word	0xffffffff


	//   ....[1]....
        /*99e4*/ 	.word	0xffffffff


	//   ....[2]....
        /*99e8*/ 	.word	0xffffffff


	//   ....[3]....
        /*99ec*/ 	.word	0xffffffff


	//   ....[4]....
        /*99f0*/ 	.word	0xffffffff


	//----- nvinfo : EIATTR_COOP_GROUP_INSTR_OFFSETS
	.align		4
.L_31:
        /*99f4*/ 	.byte	0x04, 0x28
        /*99f6*/ 	.short	(.L_33 - .L_32)


	//   ....[0]....
.L_32:
        /*99f8*/ 	.word	0x00000070


	//   ....[1]....
        /*99fc*/ 	.word	0x00000080


	//   ....[2]....
        /*9a00*/ 	.word	0x000001a0


	//   ....[3]....
        /*9a04*/ 	.word	0x00000480


	//   ....[4]....
        /*9a08*/ 	.word	0x00001240


	//----- nvinfo : EIATTR_REG_RECONFIG
	.align		4
.L_33:
        /*9a0c*/ 	.byte	0x01, 0x54
	.zero		2


	//----- nvinfo : EIATTR_SYSCALL_OFFSETS
	.align		4
        /*9a10*/ 	.byte	0x04, 0x46
        /*9a12*/ 	.short	(.L_35 - .L_34)


	//   ....[0]....
.L_34:
        /*9a14*/ 	.word	0x000013f0


	//----- nvinfo : EIATTR_MBARRIER_INSTR_OFFSETS
	.align		4
.L_35:
        /*9a18*/ 	.byte	0x04, 0x39
        /*9a1a*/ 	.short	(.L_37 - .L_36)


	//   ....[0]....
.L_36:
        /*9a1c*/ 	.word	0x00000340
        /*9a20*/ 	.word	0x000000ff
        /*9a24*/ 	.word	0x00000000
        /*9a28*/ 	.short	0x0100
        /*9a2a*/ 	.byte	0x08
	.zero		1


	//   ....[1]....
        /*9a2c*/ 	.word	0x00000350
        /*9a30*/ 	.word	0x000000ff
        /*9a34*/ 	.word	0x00000048
        /*9a38*/ 	.short	0x0100
        /*9a3a*/ 	.byte	0x08
	.zero		1


	//   ....[2]....
        /*9a3c*/ 	.word	0x00000360
        /*9a40*/ 	.word	0x000000ff
        /*9a44*/ 	.word	0x00000008
        /*9a48*/ 	.short	0x0100
        /*9a4a*/ 	.byte	0x08
	.zero		1


	//   ....[3]....
        /*9a4c*/ 	.word	0x00000370
        /*9a50*/ 	.word	0x000000ff
        /*9a54*/ 	.word	0x00000050
        /*9a58*/ 	.short	0x0100
        /*9a5a*/ 	.byte	0x08
	.zero		1


	//   ....[4]....
        /*9a5c*/ 	.word	0x00000380
        /*9a60*/ 	.word	0x000000ff
        /*9a64*/ 	.word	0x00000010
        /*9a68*/ 	.short	0x0100
        /*9a6a*/ 	.byte	0x08
	.zero		1


	//   ....[5]....
        /*9a6c*/ 	.word	0x00000390
        /*9a70*/ 	.word	0x000000ff
        /*9a74*/ 	.word	0x00000058
        /*9a78*/ 	.short	0x0100
        /*9a7a*/ 	.byte	0x08
	.zero		1


	//   ....[6]....
        /*9a7c*/ 	.word	0x000003a0
        /*9a80*/ 	.word	0x000000ff
        /*9a84*/ 	.word	0x00000018
        /*9a88*/ 	.short	0x0100
        /*9a8a*/ 	.byte	0x08
	.zero		1


	//   ....[7]....
        /*9a8c*/ 	.word	0x000003b0
        /*9a90*/ 	.word	0x000000ff
        /*9a94*/ 	.word	0x00000060
        /*9a98*/ 	.short	0x0100
        /*9a9a*/ 	.byte	0x08
	.zero		1


	//   ....[8]....
        /*9a9c*/ 	.word	0x000003c0
        /*9aa0*/ 	.word	0x000000ff
        /*9aa4*/ 	.word	0x00000020
        /*9aa8*/ 	.short	0x0100
        /*9aaa*/ 	.byte	0x08
	.zero		1


	//   ....[9]....
        /*9aac*/ 	.word	0x000003d0
        /*9ab0*/ 	.word	0x000000ff
        /*9ab4*/ 	.word	0x00000068
        /*9ab8*/ 	.short	0x0100
        /*9aba*/ 	.byte	0x08
	.zero		1


	//   ....[10]....
        /*9abc*/ 	.word	0x000003e0
        /*9ac0*/ 	.word	0x000000ff
        /*9ac4*/ 	.word	0x00000028
        /*9ac8*/ 	.short	0x0100
        /*9aca*/ 	.byte	0x08
	.zero		1


	//   ....[11]....
        /*9acc*/ 	.word	0x000003f0
        /*9ad0*/ 	.word	0x000000ff
        /*9ad4*/ 	.word	0x00000070
        /*9ad8*/ 	.short	0x0100
        /*9ada*/ 	.byte	0x08
	.zero		1


	//   ....[12]....
        /*9adc*/ 	.word	0x00000400
        /*9ae0*/ 	.word	0x000000ff
        /*9ae4*/ 	.word	0x00000030
        /*9ae8*/ 	.short	0x0100
        /*9aea*/ 	.byte	0x08
	.zero		1


	//   ....[13]....
        /*9aec*/ 	.word	0x00000410
        /*9af0*/ 	.word	0x000000ff
        /*9af4*/ 	.word	0x00000078
        /*9af8*/ 	.short	0x0100
        /*9afa*/ 	.byte	0x08
	.zero		1


	//   ....[14]....
        /*9afc*/ 	.word	0x00000420
        /*9b00*/ 	.word	0x000000ff
        /*9b04*/ 	.word	0x00000038
        /*9b08*/ 	.short	0x0100
        /*9b0a*/ 	.byte	0x08
	.zero		1


	//   ....[15]....
        /*9b0c*/ 	.word	0x00000430
        /*9b10*/ 	.word	0x000000ff
        /*9b14*/ 	.word	0x00000080
        /*9b18*/ 	.short	0x0100
        /*9b1a*/ 	.byte	0x08
	.zero		1


	//   ....[16]....
        /*9b1c*/ 	.word	0x00000440
        /*9b20*/ 	.word	0x000000ff
        /*9b24*/ 	.word	0x00000040
        /*9b28*/ 	.short	0x0100
        /*9b2a*/ 	.byte	0x08
	.zero		1


	//   ....[17]....
        /*9b2c*/ 	.word	0x00000450
        /*9b30*/ 	.word	0x000000ff
        /*9b34*/ 	.word	0x00000088
        /*9b38*/ 	.short	0x0100
        /*9b3a*/ 	.byte	0x08
	.zero		1


	//   ....[18]....
        /*9b3c*/ 	.word	0x000006f0
        /*9b40*/ 	.word	0x000000ff
        /*9b44*/ 	.word	0x000000a0
        /*9b48*/ 	.short	0x0100
        /*9b4a*/ 	.byte	0x10
	.zero		1


	//   ....[19]....
        /*9b4c*/ 	.word	0x00000790
        /*9b50*/ 	.word	0x000000ff
        /*9b54*/ 	.word	0x000000a8
        /*9b58*/ 	.short	0x0100
        /*9b5a*/ 	.byte	0x10
	.zero		1


	//   ....[20]....
        /*9b5c*/ 	.word	0x00001490
        /*9b60*/ 	.word	0x00000003
        /*9b64*/ 	.word	0x00000000
        /*9b68*/ 	.short	0x010a
        /*9b6a*/ 	.byte	0x3f
	.zero		1


	//   ....[21]....
        /*9b6c*/ 	.word	0x000014d0
        /*9b70*/ 	.word	0x00000003
        /*9b74*/ 	.word	0x00000000
        /*9b78*/ 	.short	0x010a
        /*9b7a*/ 	.byte	0x3f
	.zero		1


	//   ....[22]....
        /*9b7c*/ 	.word	0x000028d0
        /*9b80*/ 	.word	0x000000ff
        /*9b84*/ 	.word	0x00000000
        /*9b88*/ 	.short	0x010a
        /*9b8a*/ 	.byte	0x04
	.zero		1


	//   ....[23]....
        /*9b8c*/ 	.word	0x00002910
        /*9b90*/ 	.word	0x000000ff
        /*9b94*/ 	.word	0x00000000
        /*9b98*/ 	.short	0x010a
        /*9b9a*/ 	.byte	0x04
	.zero		1


	//   ....[24]....
        /*9b9c*/ 	.word	0x00004940
        /*9ba0*/ 	.word	0x000000ff
        /*9ba4*/ 	.word	0x00000000
        /*9ba8*/ 	.short	0x0101
        /*9baa*/ 	.byte	0x04
	.zero		1


	//   ....[25]....
        /*9bac*/ 	.word	0x00004b00
        /*9bb0*/ 	.word	0x00000000
        /*9bb4*/ 	.word	0x00000000
        /*9bb8*/ 	.short	0x0101
        /*9bba*/ 	.byte	0x3f
	.zero		1


	//   ....[26]....
        /*9bbc*/ 	.word	0x000347a0
        /*9bc0*/ 	.word	0x0000000f
        /*9bc4*/ 	.word	0x00000048
        /*9bc8*/ 	.short	0x010a
        /*9bca*/ 	.byte	0x3f
	.zero		1


	//   ....[27]....
        /*9bcc*/ 	.word	0x00034b00
        /*9bd0*/ 	.word	0x00000002
        /*9bd4*/ 	.word	0x000000a8
        /*9bd8*/ 	.short	0x0101
        /*9bda*/ 	.byte	0x3f
	.zero		1


	//   ....[28]....
        /*9bdc*/ 	.word	0x00035310
        /*9be0*/ 	.word	0x00000004
        /*9be4*/ 	.word	0x00000000
        /*9be8*/ 	.short	0x010a
        /*9bea*/ 	.byte	0x3f
	.zero		1


	//   ....[29]....
        /*9bec*/ 	.word	0x000353a0
        /*9bf0*/ 	.word	0x00000003
        /*9bf4*/ 	.word	0x00000000
        /*9bf8*/ 	.short	0x010a
        /*9bfa*/ 	.byte	0x3f
	.zero		1


	//   ....[30]....
        /*9bfc*/ 	.word	0x00035430
        /*9c00*/ 	.word	0x00000003
        /*9c04*/ 	.word	0x00000000
        /*9c08*/ 	.short	0x010a
        /*9c0a*/ 	.byte	0x3f
	.zero		1


	//   ....[31]....
        /*9c0c*/ 	.word	0x000354c0
        /*9c10*/ 	.word	0x00000003
        /*9c14*/ 	.word	0x00000000
        /*9c18*/ 	.short	0x010a
        /*9c1a*/ 	.byte	0x3f
	.zero		1


	//   ....[32]....
        /*9c1c*/ 	.word	0x00035550
        /*9c20*/ 	.word	0x00000003
        /*9c24*/ 	.word	0x00000000
        /*9c28*/ 	.short	0x010a
        /*9c2a*/ 	.byte	0x3f
	.zero		1


	//   ....[33]....
        /*9c2c*/ 	.word	0x000355e0
        /*9c30*/ 	.word	0x00000003
        /*9c34*/ 	.word	0x00000000
        /*9c38*/ 	.short	0x010a
        /*9c3a*/ 	.byte	0x3f
	.zero		1


	//   ....[34]....
        /*9c3c*/ 	.word	0x00035670
        /*9c40*/ 	.word	0x00000003
        /*9c44*/ 	.word	0x00000000
        /*9c48*/ 	.short	0x010a
        /*9c4a*/ 	.byte	0x3f
	.zero		1


	//   ....[35]....
        /*9c4c*/ 	.word	0x00035700
        /*9c50*/ 	.word	0x00000003
        /*9c54*/ 	.word	0x00000000
        /*9c58*/ 	.short	0x010a
        /*9c5a*/ 	.byte	0x3f
	.zero		1


	//   ....[36]....
        /*9c5c*/ 	.word	0x00035790
        /*9c60*/ 	.word	0x00000003
        /*9c64*/ 	.word	0x00000000
        /*9c68*/ 	.short	0x010a
        /*9c6a*/ 	.byte	0x3f
	.zero		1


	//   ....[37]....
        /*9c6c*/ 	.word	0x000357f0
        /*9c70*/ 	.word	0x00000003
        /*9c74*/ 	.word	0x00000000
        /*9c78*/ 	.short	0x010a
        /*9c7a*/ 	.byte	0x3f
	.zero		1


	//   ....[38]....
        /*9c7c*/ 	.word	0x00035850
        /*9c80*/ 	.word	0x00000006
        /*9c84*/ 	.word	0x00000000
        /*9c88*/ 	.short	0x010a
        /*9c8a*/ 	.byte	0x3f
	.zero		1


	//   ....[39]....
        /*9c8c*/ 	.word	0x00035920
        /*9c90*/ 	.word	0x0000000f
        /*9c94*/ 	.word	0x00000048
        /*9c98*/ 	.short	0x010a
        /*9c9a*/ 	.byte	0x3f
	.zero		1


	//   ....[40]....
        /*9c9c*/ 	.word	0x000359f0
        /*9ca0*/ 	.word	0x00000004
        /*9ca4*/ 	.word	0x00000000
        /*9ca8*/ 	.short	0x010a
        /*9caa*/ 	.byte	0x3f
	.zero		1


	//   ....[41]....
        /*9cac*/ 	.word	0x00035a40
        /*9cb0*/ 	.word	0x00000003
        /*9cb4*/ 	.word	0x00000000
        /*9cb8*/ 	.short	0x010a
        /*9cba*/ 	.byte	0x3f
	.zero		1


	//   ....[42]....
        /*9cbc*/ 	.word	0x00035a90
        /*9cc0*/ 	.word	0x00000003
        /*9cc4*/ 	.word	0x00000000
        /*9cc8*/ 	.short	0x010a
        /*9cca*/ 	.byte	0x3f
	.zero		1


	//   ....[43]....
        /*9ccc*/ 	.word	0x00035ae0
        /*9cd0*/ 	.word	0x00000003
        /*9cd4*/ 	.word	0x00000000
        /*9cd8*/ 	.short	0x010a
        /*9cda*/ 	.byte	0x3f
	.zero		1


	//   ....[44]....
        /*9cdc*/ 	.word	0x00035b30
        /*9ce0*/ 	.word	0x00000003
        /*9ce4*/ 	.word	0x00000000
        /*9ce8*/ 	.short	0x010a
        /*9cea*/ 	.byte	0x3f
	.zero		1


	//   ....[45]....
        /*9cec*/ 	.word	0x00035b80
        /*9cf0*/ 	.word	0x00000003
        /*9cf4*/ 	.word	0x00000000
        /*9cf8*/ 	.short	0x010a
        /*9cfa*/ 	.byte	0x3f
	.zero		1


	//   ....[46]....
        /*9cfc*/ 	.word	0x00035bd0
        /*9d00*/ 	.word	0x00000003
        /*9d04*/ 	.word	0x00000000
        /*9d08*/ 	.short	0x010a
        /*9d0a*/ 	.byte	0x3f
	.zero		1


	//   ....[47]....
        /*9d0c*/ 	.word	0x00035c20
        /*9d10*/ 	.word	0x00000003
        /*9d14*/ 	.word	0x00000000
        /*9d18*/ 	.short	0x010a
        /*9d1a*/ 	.byte	0x3f
	.zero		1


	//----- nvinfo : EIATTR_NUM_MBARRIERS
	.align		4
.L_37:
        /*9d1c*/ 	.byte	0x03, 0x38
        /*9d1e*/ 	.short	0x0014


	//----- nvinfo : EIATTR_EXIT_INSTR_OFFSETS
	.align		4
        /*9d20*/ 	.byte	0x04, 0x1c
        /*9d22*/ 	.short	(.L_39 - .L_38)


	//   ....[0]....
.L_38:
        /*9d24*/ 	.word	0x000007f0


	//   ....[1]....
        /*9d28*/ 	.word	0x00001160


	//   ....[2]....
        /*9d2c*/ 	.word	0x00033d20


	//   ....[3]....
        /*9d30*/ 	.word	0x00034430


	//   ....[4]....
        /*9d34*/ 	.word	0x000357e0


	//----- nvinfo : EIATTR_MAX_THREADS
	.align		4
.L_39:
        /*9d38*/ 	.byte	0x04, 0x05
        /*9d3a*/ 	.short	(.L_41 - .L_40)
.L_40:
        /*9d3c*/ 	.word	0x00000180
        /*9d40*/ 	.word	0x00000001
        /*9d44*/ 	.word	0x00000001


	//----- nvinfo : EIATTR_CRS_STACK_SIZE
	.align		4
.L_41:
        /*9d48*/ 	.byte	0x04, 0x1e
        /*9d4a*/ 	.short	(.L_43 - .L_42)
.L_42:
        /*9d4c*/ 	.word	0x00000000


	//----- nvinfo : EIATTR_CBANK_PARAM_SIZE
	.align		4
.L_43:
        /*9d50*/ 	.byte	0x03, 0x19
        /*9d52*/ 	.short	0x0470


	//----- nvinfo : EIATTR_PARAM_CBANK
	.align		4
        /*9d54*/ 	.byte	0x04, 0x0a
        /*9d56*/ 	.short	(.L_45 - .L_44)
	.align		4
.L_44:
        /*9d58*/ 	.word	index@(.nv.constant0._ZN7cutlass13device_kernelINS_4gemm6kernel13GemmUniversalIN4cute5tupleIJiiiiEEENS1_10collective13CollectiveMmaINS1_34MainloopSm90TmaGmmaWarpSpecializedILi9ENS5_IJNS4_1CILi1EEESB_SB_EEENS1_35KernelTmaWarpSpecializedCooperativeEEENS5_IJNSA_ILi512EEENSA_ILi224EEENSA_ILi16EEEEEENS_6half_tENS5_IJlSB_lEEESJ_SK_NS4_8TiledMMAINS4_8MMA_AtomIJNS4_4SM904GMMA25MMA_64x32x16_F32F16F16_SSILNSO_5MajorE0ELSQ_0ELNSO_7ScaleInE1ELSR_1EEEEEENS4_6LayoutINS5_IJNSA_ILi2EEESB_SB_EEENS5_IJSB_NSA_ILi0EEESX_EEEEENS5_IJNS4_10UnderscoreES10_S10_EEEEENS4_13SM90_TMA_LOADENS4_14ComposedLayoutINS4_7SwizzleILi1ELi4ELi3EEENS4_18smem_ptr_flag_bitsILi16EEENSU_INS5_IJNSA_ILi8EEESH_EEENS5_IJSH_SB_EEEEEEEvNS4_8identityES13_S1D_vS1E_EENS_8epilogue10collective6detail29Sm90TmaWarpSpecializedAdapterINS1H_15DefaultEpilogueISJ_SK_SK_NS1G_6thread17LinearCombinationISJ_Li1EffLNS1L_9ScaleType4KindE0ELNS_15FloatRoundStyleE2ESJ_EENS1_15EpilogueDefaultEEEEEvvEEEEvNT_6ParamsE)
        /*9d5c*/ 	.short	0x0210
        /*9d5e*/ 	.short	0x0470


	//----- nvinfo : EIATTR_SW_WAR
	.align		4
.L_45:
        /*9d60*/ 	.byte	0x04, 0x36
        /*9d62*/ 	.short	(.L_47 - .L_46)
.L_46:
        /*9d64*/ 	.word	0x00000008
.L_47:


//--------------------- .nv.callgraph             --------------------------
	.section	.nv.callgraph,"",@"SHT_CUDA_CALLGRAPH"
	.align	4
	.sectionentsize	8
	.align		4
        /*0000*/ 	.word	0x00000000
	.align		4
        /*0004*/ 	.word	0xffffffff
	.align		4
        /*0008*/ 	.word	index@(_ZN7cutlass13device_kernelINS_4gemm6kernel13GemmUniversalIN4cute5tupleIJiiiiEEENS1_10collective13CollectiveMmaINS1_34MainloopSm90TmaGmmaWarpSpecializedILi9ENS5_IJNS4_1CILi1EEESB_SB_EEENS1_35KernelTmaWarpSpecializedCooperativeEEENS5_IJNSA_ILi512EEENSA_ILi224EEENSA_ILi16EEEEEENS_6half_tENS5_IJlSB_lEEESJ_SK_NS4_8TiledMMAINS4_8MMA_AtomIJNS4_4SM904GMMA25MMA_64x32x16_F32F16F16_SSILNSO_5MajorE0ELSQ_0ELNSO_7ScaleInE1ELSR_1EEEEEENS4_6LayoutINS5_IJNSA_ILi2EEESB_SB_EEENS5_IJSB_NSA_ILi0EEESX_EEEEENS5_IJNS4_10UnderscoreES10_S10_EEEEENS4_13SM90_TMA_LOADENS4_14ComposedLayoutINS4_7SwizzleILi1ELi4ELi3EEENS4_18smem_ptr_flag_bitsILi16EEENSU_INS5_IJNSA_ILi8EEESH_EEENS5_IJSH_SB_EEEEEEEvNS4_8identityES13_S1D_vS1E_EENS_8epilogue10collective6detail29Sm90TmaWarpSpecializedAdapterINS1H_15DefaultEpilogueISJ_SK_SK_NS1G_6thread17LinearCombinationISJ_Li1EffLNS1L_9ScaleType4KindE0ELNS_15FloatRoundStyleE2ESJ_EENS1_15EpilogueDefaultEEEEEvvEEEEvNT_6ParamsE)
	.align		4
        /*000c*/ 	.word	index@(__assertfail)
	.align		4
        /*0010*/ 	.word	0x00000000
	.align		4
        /*0014*/ 	.word	0xfffffffe
	.align		4
        /*0018*/ 	.word	0x00000000
	.align		4
        /*001c*/ 	.word	0xfffffffd
	.align		4
        /*0020*/ 	.word	0x00000000
	.align		4
        /*0024*/ 	.word	0xfffffffc


//--------------------- .nv.constant4             --------------------------
	.section	.nv.constant4,"a",@progbits
	.align	8
	.align		8
.nv.constant4:
        /*0000*/ 	.dword	__assertfail
	.align		8
        /*0008*/ 	.dword	__unnamed_1
	.align		8
        /*0010*/ 	.dword	_ZN39_INTERNAL_7adb25fb_4_k_cu_d011f515_93714cuda3std3__45__cpo5beginE
	.align		8
        /*0018*/ 	.dword	_ZN39_INTERNAL_7adb25fb_4_k_cu_d011f515_93714cuda3std3__45__cpo3endE
	.align		8
        /*0020*/ 	.dword	_ZN39_INTERNAL_7adb25fb_4_k_cu_d011f515_93714cuda3std3__45__cpo6cbeginE
	.align		8
        /*0028*/ 	.dword	_ZN39_INTERNAL_7adb25fb_4_k_cu_d011f515_93714cuda3std3__45__cpo4cendE
	.align		8
        /*0030*/ 	.dword	_ZN39_INTERNAL_7adb25fb_4_k_cu_d011f515_93714cuda3std3__441_GLOBAL__N__7adb25fb_4_k_cu_d011f515_93716ignoreE
	.align		8
        /*0038*/ 	.dword	_ZN39_INTERNAL_7adb25fb_4_k_cu_d011f515_93714cuda3std3__419piecewise_constructE
	.align		8
        /*0040*/ 	.dword	_ZN39_INTERNAL_7adb25fb_4_k_cu_d011f515_93714cuda3std3__48in_placeE
	.align		8
        /*0048*/ 	.dword	_ZN39_INTERNAL_7adb25fb_4_k_cu_d011f515_93714cuda3std6ranges3__45__cpo4swapE
	.align		8
        /*0050*/ 	.dword	_ZN39_INTERNAL_7adb25fb_4_k_cu_d011f515_93714cuda3std6ranges3__45__cpo9iter_moveE
	.align		8
        /*0058*/ 	.dword	_ZN39_INTERNAL_7adb25fb_4_k_cu_d011f515_93714cute7productE
	.align		8
        /*0060*/ 	.dword	_ZN39_INTERNAL_7adb25fb_4_k_cu_d011f515_93714cute1_E
	.align		8
        /*0068*/ 	.dword	$str$22
	.align		8
        /*0070*/ 	.dword	$str$23


//--------------------- .text._ZN7cutlass13device_kernelINS_4gemm6kernel13GemmUniversalIN4cute5tupleIJiiiiEEENS1_10collective13CollectiveMmaINS1_34MainloopSm90TmaGmmaWarpSpecializedILi9ENS5_IJNS4_1CILi1EEESB_SB_EEENS1_35KernelTmaWarpSpecializedCooperativeEEENS5_IJNSA_ILi512EEENSA_ILi224EEENSA_ILi16EEEEEENS_6half_tENS5_IJlSB_lEEESJ_SK_NS4_8TiledMMAINS4_8MMA_AtomIJNS4_4SM904GMMA25MMA_64x32x16_F32F16F16_SSILNSO_5MajorE0ELSQ_0ELNSO_7ScaleInE1ELSR_1EEEEEENS4_6LayoutINS5_IJNSA_ILi2EEESB_SB_EEENS5_IJSB_NSA_ILi0EEESX_EEEEENS5_IJNS4_10UnderscoreES10_S10_EEEEENS4_13SM90_TMA_LOADENS4_14ComposedLayoutINS4_7SwizzleILi1ELi4ELi3EEENS4_18smem_ptr_flag_bitsILi16EEENSU_INS5_IJNSA_ILi8EEESH_EEENS5_IJSH_SB_EEEEEEEvNS4_8identityES13_S1D_vS1E_EENS_8epilogue10collective6detail29Sm90TmaWarpSpecializedAdapterINS1H_15DefaultEpilogueISJ_SK_SK_NS1G_6thread17LinearCombinationISJ_Li1EffLNS1L_9ScaleType4KindE0ELNS_15FloatRoundStyleE2ESJ_EENS1_15EpilogueDefaultEEEEEvvEEEEvNT_6ParamsE --------------------------
	.section	.text._ZN7cutlass13device_kernelINS_4gemm6kernel13GemmUniversalIN4cute5tupleIJiiiiEEENS1_10collective13CollectiveMmaINS1_34MainloopSm90TmaGmmaWarpSpecializedILi9ENS5_IJNS4_1CILi1EEESB_SB_EEENS1_35KernelTmaWarpSpecializedCooperativeEEENS5_IJNSA_ILi512EEENSA_ILi224EEENSA_ILi16EEEEEENS_6half_tENS5_IJlSB_lEEESJ_SK_NS4_8TiledMMAINS4_8MMA_AtomIJNS4_4SM904GMMA25MMA_64x32x16_F32F16F16_SSILNSO_5MajorE0ELSQ_0ELNSO_7ScaleInE1ELSR_1EEEEEENS4_6LayoutINS5_IJNSA_ILi2EEESB_SB_EEENS5_IJSB_NSA_ILi0EEESX_EEEEENS5_IJNS4_10UnderscoreES10_S10_EEEEENS4_13SM90_TMA_LOADENS4_14ComposedLayoutINS4_7SwizzleILi1ELi4ELi3EEENS4_18smem_ptr_flag_bitsILi16EEENSU_INS5_IJNSA_ILi8EEESH_EEENS5_IJSH_SB_EEEEEEEvNS4_8identityES13_S1D_vS1E_EENS_8epilogue10collective6detail29Sm90TmaWarpSpecializedAdapterINS1H_15DefaultEpilogueISJ_SK_SK_NS1G_6thread17LinearCombinationISJ_Li1EffLNS1L_9ScaleType4KindE0ELNS_15FloatRoundStyleE2ESJ_EENS1_15EpilogueDefaultEEEEEvvEEEEvNT_6ParamsE,"ax",@progbits
	.align	128
.text._ZN7cutlass13device_kernelINS_4gemm6kernel13GemmUniversalIN4cute5tupleIJiiiiEEENS1_10collective13CollectiveMmaINS1_34MainloopSm90TmaGmmaWarpSpecializedILi9ENS5_IJNS4_1CILi1EEESB_SB_EEENS1_35KernelTmaWarpSpecializedCooperativeEEENS5_IJNSA_ILi512EEENSA_ILi224EEENSA_ILi16EEEEEENS_6half_tENS5_IJlSB_lEEESJ_SK_NS4_8TiledMMAINS4_8MMA_AtomIJNS4_4SM904GMMA25MMA_64x32x16_F32F16F16_SSILNSO_5MajorE0ELSQ_0ELNSO_7ScaleInE1ELSR_1EEEEEENS4_6LayoutINS5_IJNSA_ILi2EEESB_SB_EEENS5_IJSB_NSA_ILi0EEESX_EEEEENS5_IJNS4_10UnderscoreES10_S10_EEEEENS4_13SM90_TMA_LOADENS4_14ComposedLayoutINS4_7SwizzleILi1ELi4ELi3EEENS4_18smem_ptr_flag_bitsILi16EEENSU_INS5_IJNSA_ILi8EEESH_EEENS5_IJSH_SB_EEEEEEEvNS4_8identityES13_S1D_vS1E_EENS_8epilogue10collective6detail29Sm90TmaWarpSpecializedAdapterINS1H_15DefaultEpilogueISJ_SK_SK_NS1G_6thread17LinearCombinationISJ_Li1EffLNS1L_9ScaleType4KindE0ELNS_15FloatRoundStyleE2ESJ_EENS1_15EpilogueDefaultEEEEEvvEEEEvNT_6ParamsE:
        .type           _ZN7cutlass13device_kernelINS_4gemm6kernel13GemmUniversalIN4cute5tupleIJiiiiEEENS1_10collective13CollectiveMmaINS1_34MainloopSm90TmaGmmaWarpSpecializedILi9ENS5_IJNS4_1CILi1EEESB_SB_EEENS1_35KernelTmaWarpSpecializedCooperativeEEENS5_IJNSA_ILi512EEENSA_ILi224EEENSA_ILi16EEEEEENS_6half_tENS5_IJlSB_lEEESJ_SK_NS4_8TiledMMAINS4_8MMA_AtomIJNS4_4SM904GMMA25MMA_64x32x16_F32F16F16_SSILNSO_5MajorE0ELSQ_0ELNSO_7ScaleInE1ELSR_1EEEEEENS4_6LayoutINS5_IJNSA_ILi2EEESB_SB_EEENS5_IJSB_NSA_ILi0EEESX_EEEEENS5_IJNS4_10UnderscoreES10_S10_EEEEENS4_13SM90_TMA_LOADENS4_14ComposedLayoutINS4_7SwizzleILi1ELi4ELi3EEENS4_18smem_ptr_flag_bitsILi16EEENSU_INS5_IJNSA_ILi8EEESH_EEENS5_IJSH_SB_EEEEEEEvNS4_8identityES13_S1D_vS1E_EENS_8epilogue10collective6detail29Sm90TmaWarpSpecializedAdapterINS1H_15DefaultEpilogueISJ_SK_SK_NS1G_6thread17LinearCombinationISJ_Li1EffLNS1L_9ScaleType4KindE0ELNS_15FloatRoundStyleE2ESJ_EENS1_15EpilogueDefaultEEEEEvvEEEEvNT_6ParamsE,@function
        .size           _ZN7cutlass13device_kernelINS_4gemm6kernel13GemmUniversalIN4cute5tupleIJiiiiEEENS1_10collective13CollectiveMmaINS1_34MainloopSm90TmaGmmaWarpSpecializedILi9ENS5_IJNS4_1CILi1EEESB_SB_EEENS1_35KernelTmaWarpSpecializedCooperativeEEENS5_IJNSA_ILi512EEENSA_ILi224EEENSA_ILi16EEEEEENS_6half_tENS5_IJlSB_lEEESJ_SK_NS4_8TiledMMAINS4_8MMA_AtomIJNS4_4SM904GMMA25MMA_64x32x16_F32F16F16_SSILNSO_5MajorE0ELSQ_0ELNSO_7ScaleInE1ELSR_1EEEEEENS4_6LayoutINS5_IJNSA_ILi2EEESB_SB_EEENS5_IJSB_NSA_ILi0EEESX_EEEEENS5_IJNS4_10UnderscoreES10_S10_EEEEENS4_13SM90_TMA_LOADENS4_14ComposedLayoutINS4_7SwizzleILi1ELi4ELi3EEENS4_18smem_ptr_flag_bitsILi16EEENSU_INS5_IJNSA_ILi8EEESH_EEENS5_IJSH_SB_EEEEEEEvNS4_8identityES13_S1D_vS1E_EENS_8epilogue10collective6detail29Sm90TmaWarpSpecializedAdapterINS1H_15DefaultEpilogueISJ_SK_SK_NS1G_6thread17LinearCombinationISJ_Li1EffLNS1L_9ScaleType4KindE0ELNS_15FloatRoundStyleE2ESJ_EENS1_15EpilogueDefaultEEEEEvvEEEEvNT_6ParamsE,(.L_x_967 - _ZN7cutlass13device_kernelINS_4gemm6kernel13GemmUniversalIN4cute5tupleIJiiiiEEENS1_10collective13CollectiveMmaINS1_34MainloopSm90TmaGmmaWarpSpecializedILi9ENS5_IJNS4_1CILi1EEESB_SB_EEENS1_35KernelTmaWarpSpecializedCooperativeEEENS5_IJNSA_ILi512EEENSA_ILi224EEENSA_ILi16EEEEEENS_6half_tENS5_IJlSB_lEEESJ_SK_NS4_8TiledMMAINS4_8MMA_AtomIJNS4_4SM904GMMA25MMA_64x32x16_F32F16F16_SSILNSO_5MajorE0ELSQ_0ELNSO_7ScaleInE1ELSR_1EEEEEENS4_6LayoutINS5_IJNSA_ILi2EEESB_SB_EEENS5_IJSB_NSA_ILi0EEESX_EEEEENS5_IJNS4_10UnderscoreES10_S10_EEEEENS4_13SM90_TMA_LOADENS4_14ComposedLayoutINS4_7SwizzleILi1ELi4ELi3EEENS4_18smem_ptr_flag_bitsILi16EEENSU_INS5_IJNSA_ILi8EEESH_EEENS5_IJSH_SB_EEEEEEEvNS4_8identityES13_S1D_vS1E_EENS_8epilogue10collective6detail29Sm90TmaWarpSpecializedAdapterINS1H_15DefaultEpilogueISJ_SK_SK_NS1G_6thread17LinearCombinationISJ_Li1EffLNS1L_9ScaleType4KindE0ELNS_15FloatRoundStyleE2ESJ_EENS1_15EpilogueDefaultEEEEEvvEEEEvNT_6ParamsE)
        .other          _ZN7cutlass13device_kernelINS_4gemm6kernel13GemmUniversalIN4cute5tupleIJiiiiEEENS1_10collective13CollectiveMmaINS1_34MainloopSm90TmaGmmaWarpSpecializedILi9ENS5_IJNS4_1CILi1EEESB_SB_EEENS1_35KernelTmaWarpSpecializedCooperativeEEENS5_IJNSA_ILi512EEENSA_ILi224EEENSA_ILi16EEEEEENS_6half_tENS5_IJlSB_lEEESJ_SK_NS4_8TiledMMAINS4_8MMA_AtomIJNS4_4SM904GMMA25MMA_64x32x16_F32F16F16_SSILNSO_5MajorE0ELSQ_0ELNSO_7ScaleInE1ELSR_1EEEEEENS4_6LayoutINS5_IJNSA_ILi2EEESB_SB_EEENS5_IJSB_NSA_ILi0EEESX_EEEEENS5_IJNS4_10UnderscoreES10_S10_EEEEENS4_13SM90_TMA_LOADENS4_14ComposedLayoutINS4_7SwizzleILi1ELi4ELi3EEENS4_18smem_ptr_flag_bitsILi16EEENSU_INS5_IJNSA_ILi8EEESH_EEENS5_IJSH_SB_EEEEEEEvNS4_8identityES13_S1D_vS1E_EENS_8epilogue10collective6detail29Sm90TmaWarpSpecializedAdapterINS1H_15DefaultEpilogueISJ_SK_SK_NS1G_6thread17LinearCombinationISJ_Li1EffLNS1L_9ScaleType4KindE0ELNS_15FloatRoundStyleE2ESJ_EENS1_15EpilogueDefaultEEEEEvvEEEEvNT_6ParamsE,@"STO_CUDA_ENTRY STV_DEFAULT"
_ZN7cutlass13device_kernelINS_4gemm6kernel13GemmUniversalIN4cute5tupleIJiiiiEEENS1_10collective13CollectiveMmaINS1_34MainloopSm90TmaGmmaWarpSpecializedILi9ENS5_IJNS4_1CILi1EEESB_SB_EEENS1_35KernelTmaWarpSpecializedCooperativeEEENS5_IJNSA_ILi512EEENSA_ILi224EEENSA_ILi16EEEEEENS_6half_tENS5_IJlSB_lEEESJ_SK_NS4_8TiledMMAINS4_8MMA_AtomIJNS4_4SM904GMMA25MMA_64x32x16_F32F16F16_SSILNSO_5MajorE0ELSQ_0ELNSO_7ScaleInE1ELSR_1EEEEEENS4_6LayoutINS5_IJNSA_ILi2EEESB_SB_EEENS5_IJSB_NSA_ILi0EEESX_EEEEENS5_IJNS4_10UnderscoreES10_S10_EEEEENS4_13SM90_TMA_LOADENS4_14ComposedLayoutINS4_7SwizzleILi1ELi4ELi3EEENS4_18smem_ptr_flag_bitsILi16EEENSU_INS5_IJNSA_ILi8EEESH_EEENS5_IJSH_SB_EEEEEEEvNS4_8identityES13_S1D_vS1E_EENS_8epilogue10collective6detail29Sm90TmaWarpSpecializedAdapterINS1H_15DefaultEpilogueISJ_SK_SK_NS1G_6thread17LinearCombinationISJ_Li1EffLNS1L_9ScaleType4KindE0ELNS_15FloatRoundStyleE2ESJ_EENS1_15EpilogueDefaultEEEEEvvEEEEvNT_6ParamsE:
[----:B------:R-:W0:Y:S02]  /*0000*/  LDC R1, c[0x0][0x28] ;  /* 0x00000a00ff017b82 */ /* 0x000e240000000800 */
[----:B0-----:R-:W-:Y:S01]  /*0010*/  VIADD R1, R1, 0xfffffa60 ;  /* 0xfffffa6001017836 */ /* 0x001fe20000000000 */
[----:B------:R-:W0:Y:S01]  /*0020*/  S2R R2, SR_TID.X ;  /* 0x0000000000027919 */ /* 0x000e220000002100 */
[----:B------:R-:W-:Y:S01]  /*0030*/  ELECT P0, URZ, PT ;  /* 0x00000000003f782f */ /* 0x000fe20003800000 */
[----:B------:R-:W-:Y:S01]  /*0040*/  BSSY B0, `(.L_x_0) ;  /* 0x0000015000007945 */ /* 0x000fe20003800000 */
[--C-:B0-----:R-:W-:Y:S02]  /*0050*/  SHF.R.U32.HI R0, RZ, 0x5, R2.reuse ;  /* 0x00000005ff007819 */ /* 0x101fe40000011602 */
[----:B------:R-:W-:-:S03]  /*0060*/  SHF.R.U32.HI R2, RZ, 0x7, R2 ;  /* 0x00000007ff027819 */ /* 0x000fc60000011602 */
[----:B------:R-:W0:Y:S04]  /*0070*/  SHFL.IDX PT, R3, R0, RZ, 0x1f ;  /* 0x00001fff00037589 */ /* 0x000e2800000e0000 */
[----:B------:R-:W1:Y:S01]  /*0080*/  SHFL.IDX PT, R2, R2, RZ, 0x1f ;  /* 0x00001fff02027589 */ /* 0x000e6200000e0000 */
[----:B0-----:R-:W-:Y:S02]  /*0090*/  R2UR UR10, R3 ;  /* 0x00000000030a72ca */ /* 0x001fe400000e0000 */
[----:B-1----:R-:W-:-:S11]  /*00a0*/  R2UR UR5, R2 ;  /* 0x00000000020572ca */ /* 0x002fd600000e0000 */
[----:B------:R-:W-:Y:S02]  /*00b0*/  USHF.R.S32.HI UR4, URZ, 0x1f, UR10 ;  /* 0x0000001f3f047899 */ /* 0x000fe4000801140a */
[----:B------:R-:W-:Y:S02]  /*00c0*/  ISETP.NE.OR P0, PT, RZ, UR10, !P0 ;  /* 0x0000000aff007c0c */ /* 0x000fe4000c705670 */
[----:B------:R-:W-:-:S04]  /*00d0*/  ULEA.HI UR4, UR4, UR10, URZ, 0x2 ;  /* 0x0000000a04047291 */ /* 0x000fc8000f8f103f */
[----:B------:R-:W-:-:S04]  /*00e0*/  ULOP3.LUT UR4, UR4, 0xfffffffc, URZ, 0xc0, !UPT ;  /* 0xfffffffc04047892 */ /* 0x000fc8000f8ec03f */
[----:B------:R-:W-:-:S03]  /*00f0*/  UIADD3 UR10, UR10, -UR4, URZ ;  /* 0x800000040a0a7290 */ /* 0x000fc6000fffe03f */
[----:B------:R-:W-:Y:S09]  /*0100*/  @P0 BRA `(.L_x_1) ;  /* 0x0000000000200947 */ /* 0x000ff20003800000 */
[----:B------:R-:W-:Y:S02]  /*0110*/  ULDC.64 UR6, c[0x0][0x198] ;  /* 0x0000660000067ab9 */ /* 0x000fe40000000a00 */
[----:B------:R-:W-:Y:S02]  /*0120*/  UIADD3 UR8, UP0, UR6, 0xf0, URZ ;  /* 0x000000f006087890 */ /* 0x000fe4000ff1e03f */
[----:B------:R-:W-:Y:S02]  /*0130*/  UIADD3 UR6, UP1, UR6, 0x1f0, URZ ;  /* 0x000001f006067890 */ /* 0x000fe4000ff3e03f */
[----:B------:R-:W-:Y:S02]  /*0140*/  UIADD3.X UR9, URZ, UR7, URZ, UP0, !UPT ;  /* 0x000000073f097290 */ /* 0x000fe400087fe43f */
[----:B------:R-:W-:-:S07]  /*0150*/  UIADD3.X UR7, URZ, UR7, URZ, UP1, !UPT ;  /* 0x000000073f077290 */ /* 0x000fce0008ffe43f */
[----:B------:R0:W-:Y:S02]  /*0160*/  UTMACCTL.PF [UR8] ;  /* 0x00000000080079b9 */ /* 0x0001e40008040000 */
[----:B------:R0:W-:Y:S02]  /*0170*/  UTMACCTL.PF [UR6] ;  /* 0x00000000060079b9 */ /* 0x0001e40008040000 */
[----:B0-----:R-:W-:Y:S01]  /*0180*/  NOP ;  /* 0x0000000000007918 */ /* 0x001fe20000000000 */
.L_x_1:
[----:B------:R-:W-:Y:S05]  /*0190*/  BSYNC B0 ;  /* 0x0000000000007941 */ /* 0x000fea0003800000 */
.L_x_0:
[----:B------:R-:W0:Y:S01]  /*01a0*/  SHFL.IDX PT, R2, R0, RZ, 0x1f ;  /* 0x00001fff00027589 */ /* 0x000e2200000e0000 */
[----:B------:R-:W-:Y:S01]  /*01b0*/  UISETP.NE.AND UP0, UPT, UR10, 0x3, UPT ;  /* 0x000000030a00788c */ /* 0x000fe2000bf05270 */
[----:B------:R-:W-:Y:S01]  /*01c0*/  ISETP.NE.AND P1, PT, RZ, UR5, PT ;  /* 0x00000005ff007c0c */ /* 0x000fe2000bf25270 */
[----:B------:R-:W-:Y:S02]  /*01d0*/  UIADD3 UR18, UR5, -0x1, URZ ;  /* 0xffffffff05127890 */ /* 0x000fe4000fffe03f */
[----:B------:R-:W-:Y:S02]  /*01e0*/  UISETP.EQ.OR UP0, UPT, UR10, URZ, !UP0 ;  /* 0x0000003f0a00728c */ /* 0x000fe4000c702670 */
[----:B------:R-:W-:Y:S02]  /*01f0*/  UISETP.GE.U32.AND UP1, UPT, UR18, 0x2, UPT ;  /* 0x000000021200788c */ /* 0x000fe4000bf26070 */
[----:B------:R-:W-:-:S04]  /*0200*/  UISETP.EQ.AND UP0, UPT, UR5, URZ, UP0 ;  /* 0x0000003f0500728c */ /* 0x000fc80008702270 */
[----:B------:R-:W-:-:S04]  /*0210*/  USEL UR38, URZ, 0x1, !UP0 ;  /* 0x000000013f267887 */ /* 0x000fc8000c000000 */
[----:B------:R-:W-:Y:S01]  /*0220*/  USEL UR38, UR38, 0x2, UP1 ;  /* 0x0000000226267887 */ /* 0x000fe20008800000 */
[----:B0-----:R-:W-:-:S13]  /*0230*/  ISETP.NE.AND P0, PT, R2, RZ, PT ;  /* 0x000000ff0200720c */ /* 0x001fda0003f05270 */
[----:B------:R-:W-:Y:S05]  /*0240*/  @P0 BRA `(.L_x_2) ;  /* 0x00000000008c0947 */ /* 0x000fea0003800000 */
[----:B------:R-:W-:Y:S01]  /*0250*/  ELECT P0, URZ, PT ;  /* 0x00000000003f782f */ /* 0x000fe20003800000 */
[----:B------:R-:W-:-:S12]  /*0260*/  BSSY B0, `(.L_x_2) ;  /* 0x0000021000007945 */ /* 0x000fd80003800000 */
[----:B------:R-:W-:Y:S05]  /*0270*/  @!P0 BRA `(.L_x_3) ;  /* 0x00000000007c8947 */ /* 0x000fea0003800000 */
[----:B------:R-:W0:Y:S01]  /*0280*/  S2UR UR8, SR_CgaCtaId ;  /* 0x00000000000879c3 */ /* 0x000e220000008800 */
[----:B------:R-:W-:Y:S01]  /*0290*/  UMOV UR4, 0x400 ;  /* 0x0000040000047882 */ /* 0x000fe20000000000 */
[----:B------:R-:W-:Y:S01]  /*02a0*/  UMOV UR5, 0x1 ;  /* 0x0000000100057882 */ /* 0x000fe20000000000 */
[----:B------:R-:W-:Y:S02]  /*02b0*/  UMOV UR6, 0x100 ;  /* 0x0000010000067882 */ /* 0x000fe40000000000 */
[----:B------:R-:W-:-:S04]  /*02c0*/  UIADD3 UR6, -UR6, 0x100000, URZ ;  /* 0x0010000006067890 */ /* 0x000fc8000fffe13f */
[----:B------:R-:W-:Y:S02]  /*02d0*/  USHF.L.U32 UR7, UR6, 0xb, URZ ;  /* 0x0000000b06077899 */ /* 0x000fe4000800063f */
[----:B------:R-:W-:Y:S02]  /*02e0*/  USHF.L.U32 UR6, UR6, 0x1, URZ ;  /* 0x0000000106067899 */ /* 0x000fe4000800063f */
[----:B0-----:R-:W-:Y:S02]  /*02f0*/  ULEA UR8, UR8, UR4, 0x18 ;  /* 0x0000000408087291 */ /* 0x001fe4000f8ec03f */
[----:B------:R-:W-:-:S04]  /*0300*/  UIADD3 UR4, -UR5, 0x100000, URZ ;  /* 0x0010000005047890 */ /* 0x000fc8000fffe13f */
[----:B------:R-:W-:Y:S02]  /*0310*/  USHF.L.U32 UR5, UR4, 0xb, URZ ;  /* 0x0000000b04057899 */ /* 0x000fe4000800063f */
[----:B------:R-:W-:Y:S01]  /*0320*/  USHF.L.U32 UR4, UR4, 0x1, URZ ;  /* 0x0000000104047899 */ /* 0x000fe2000800063f */
[----:B------:R-:W0:Y:S11]  /*0330*/  FENCE.VIEW.ASYNC.S ;  /* 0x00000000000073c6 */ /* 0x000e360000000000 */
[----:B0-----:R0:W1:Y:S01]  /*0340*/  SYNCS.EXCH.64 URZ, [UR8], UR4 ;  /* 0x00000004083f75b2 */ /* 0x0010620008000100 */
[----:B------:R0:W2:Y:S01]  /*0350*/  SYNCS.EXCH.64 URZ, [UR8+0x48], UR6 ;  /* 0x00004806083f75b2 */ /* 0x0000a20008000100 */
[----:B------:R0:W3:Y:S01]  /*0360*/  SYNCS.EXCH.64 URZ, [UR8+0x8], UR4 ;  /* 0x00000804083f75b2 */ /* 0x0000e20008000100 */
[----:B------:R0:W4:Y:S01]  /*0370*/  SYNCS.EXCH.64 URZ, [UR8+0x50], UR6 ;  /* 0x00005006083f75b2 */ /* 0x0001220008000100 */
[----:B------:R0:W0:Y:S01]  /*0380*/  SYNCS.EXCH.64 URZ, [UR8+0x10], UR4 ;  /* 0x00001004083f75b2 */ /* 0x0000220008000100 */
        /* <DEDUP_REMOVED lines=13> */
[----:B------:R-:W-:Y:S01]  /*0460*/  NOP ;  /* 0x0000000000007918 */ /* 0x000fe20000000000 */
.L_x_3:
[----:B0-----:R-:W-:Y:S05]  /*0470*/  BSYNC B0 ;  /* 0x0000000000007941 */ /* 0x001fea0003800000 */
.L_x_2:
[----:B------:R-:W0:Y:S01]  /*0480*/  SHFL.IDX PT, R0, R0, RZ, 0x1f ;  /* 0x00001fff00007589 */ /* 0x000e2200000e0000 */
[----:B------:R-:W-:Y:S01]  /*0490*/  ELECT P0, URZ, PT ;  /* 0x00000000003f782f */ /* 0x000fe20003800000 */
[----:B------:R-:W5:Y:S01]  /*04a0*/  S2UR UR17, SR_CTAID.Y ;  /* 0x00000000001179c3 */ /* 0x000f620000002600 */
[----:B------:R-:W-:Y:S01]  /*04b0*/  ULDC UR5, c[0x0][0x65c] ;  /* 0x0001970000057ab9 */ /* 0x000fe20000000800 */
[----:B------:R-:W-:Y:S01]  /*04c0*/  UMOV UR12, 0x20 ;  /* 0x00000020000c7882 */ /* 0x000fe20000000000 */
[----:B------:R-:W-:Y:S01]  /*04d0*/  UISETP.NE.AND UP2, UPT, UR5, 0x1, UPT ;  /* 0x000000010500788c */ /* 0x000fe2000bf45270 */
[----:B------:R-:W-:Y:S01]  /*04e0*/  NOP ;  /* 0x0000000000007918 */ /* 0x000fe20000000000 */
[----:B------:R-:W-:Y:S02]  /*04f0*/  NOP ;  /* 0x0000000000007918 */ /* 0x000fe40000000000 */
[----:B------:R-:W-:Y:S01]  /*0500*/  UP2UR UR39, UPR, URZ, 0x4 ;  /* 0x000000043f277883 */ /* 0x000fe20008000000 */
[----:B------:R-:W1:Y:S01]  /*0510*/  S2UR UR4, SR_CTAID.X ;  /* 0x00000000000479c3 */ /* 0x000e620000002500 */
[----:B------:R-:W-:-:S02]  /*0520*/  PLOP3.LUT P2, PT, PT, PT, UP2, 0x80, 0x0 ;  /* 0x000000000000781c */ /* 0x000fc40003f4f028 */
[----:B------:R-:W-:Y:S02]  /*0530*/  PLOP3.LUT P4, PT, PT, PT, UP2, 0x80, 0x0 ;  /* 0x000000000000781c */ /* 0x000fe40003f8f028 */
[----:B------:R-:W-:Y:S01]  /*0540*/  PLOP3.LUT P3, PT, PT, PT, UP2, 0x80, 0x0 ;  /* 0x000000000000781c */ /* 0x000fe20003f6f028 */
[----:B------:R-:W-:Y:S01]  /*0550*/  @UP2 ULDC UR14, c[0x0][0x10] ;  /* 0x00000400000e2ab9 */ /* 0x000fe20000000800 */
[----:B------:R-:W-:Y:S01]  /*0560*/  @UP2 UMOV UR9, URZ ;  /* 0x0000003f00092c82 */ /* 0x000fe20008000000 */
[----:B------:R-:W-:Y:S01]  /*0570*/  @!UP2 ULDC UR11, c[0x0][0xc] ;  /* 0x00000300000baab9 */ /* 0x000fe20000000800 */
[----:B0-----:R-:W-:Y:S01]  /*0580*/  ISETP.NE.OR P0, PT, R0, RZ, !P0 ;  /* 0x000000ff0000720c */ /* 0x001fe20004705670 */
[----:B-----5:R-:W-:Y:S02]  /*0590*/  @UP2 UMOV UR7, UR17 ;  /* 0x0000001100072c82 */ /* 0x020fe40008000000 */
[----:B------:R-:W-:Y:S01]  /*05a0*/  @UP2 UMOV UR8, UR7 ;  /* 0x0000000700082c82 */ /* 0x000fe20008000000 */
[----:B------:R-:W-:Y:S01]  /*05b0*/  @!UP2 UMOV UR7, UR17 ;  /* 0x000000110007ac82 */ /* 0x000fe20008000000 */
[----:B-1----:R-:W-:-:S08]  /*05c0*/  @UP2 UIMAD.WIDE.U32 UR14, UR4, UR14, UR8 ;  /* 0x0000000e040e22a5 */ /* 0x002fd0000f8e0008 */
[----:B------:R-:W-:Y:S01]  /*05d0*/  VOTEU.ALL UP0, P0 ;  /* 0x00000000003f7886 */ /* 0x000fe20000000000 */
[----:B------:R-:W-:Y:S01]  /*05e0*/  VOTEU.ALL UP1, P0 ;  /* 0x00000000003f7886 */ /* 0x000fe20000020000 */
[----:B------:R-:W-:-:S03]  /*05f0*/  IMAD.U32 R2, RZ, RZ, UR14 ;  /* 0x0000000eff027e24 */ /* 0x000fc6000f8e00ff */
[----:B------:R-:W0:Y:S01]  /*0600*/  @!UP0 S2UR UR6, SR_CgaCtaId ;  /* 0x00000000000689c3 */ /* 0x000e220000008800 */
[----:B------:R-:W-:Y:S01]  /*0610*/  @!UP0 UMOV UR5, 0x400 ;  /* 0x0000040000058882 */ /* 0x000fe20000000000 */
[----:B------:R-:W-:-:S04]  /*0620*/  @!UP0 UIADD3 UR12, -UR12, 0x100000, URZ ;  /* 0x001000000c0c8890 */ /* 0x000fc8000fffe13f */
[----:B------:R-:W-:Y:S02]  /*0630*/  @!UP0 USHF.L.U32 UR13, UR12, 0xb, URZ ;  /* 0x0000000b0c0d8899 */ /* 0x000fe4000800063f */
[----:B------:R-:W-:Y:S01]  /*0640*/  @!UP0 USHF.L.U32 UR12, UR12, 0x1, URZ ;  /* 0x000000010c0c8899 */ /* 0x000fe2000800063f */
[----:B------:R-:W-:Y:S01]  /*0650*/  IMAD.U32 R3, RZ, RZ, UR15 ;  /* 0x0000000fff037e24 */ /* 0x000fe2000f8e00ff */
[----:B0-----:R-:W-:Y:S01]  /*0660*/  @!UP0 ULEA UR16, UR6, UR5, 0x18 ;  /* 0x0000000506108291 */ /* 0x001fe2000f8ec03f */
[----:B------:R-:W-:Y:S01]  /*0670*/  VOTEU.ALL UP0, P0 ;  /* 0x00000000003f7886 */ /* 0x000fe20000000000 */
[----:B------:R-:W-:Y:S01]  /*0680*/  PLOP3.LUT P0, PT, PT, PT, UP2, 0x80, 0x0 ;  /* 0x000000000000781c */ /* 0x000fe20003f0f028 */
[----:B------:R-:W-:Y:S01]  /*0690*/  UMOV UR5, URZ ;  /* 0x0000003f00057c82 */ /* 0x000fe20008000000 */
[----:B------:R-:W-:Y:S01]  /*06a0*/  @UP2 UMOV UR6, URZ ;  /* 0x0000003f00062c82 */ /* 0x000fe20008000000 */
[----:B------:R-:W-:Y:S02]  /*06b0*/  @!UP2 UIMAD.WIDE.U32 UR8, UR11, UR7, UR4 ;  /* 0x000000070b08a2a5 */ /* 0x000fe4000f8e0004 */
[----:B------:R-:W-:-:S04]  /*06c0*/  @UP2 UIADD3 UR6, UR15, UR6, URZ ;  /* 0x000000060f062290 */ /* 0x000fc8000fffe03f */
[----:B------:R-:W-:Y:S01]  /*06d0*/  IMAD.U32 R5, RZ, RZ, UR9 ;  /* 0x00000009ff057e24 */ /* 0x000fe2000f8e00ff */
[----:B------:R-:W0:Y:S02]  /*06e0*/  FENCE.VIEW.ASYNC.S ;  /* 0x00000000000073c6 */ /* 0x000e240000000000 */
[----:B0-----:R0:W2:Y:S01]  /*06f0*/  @!UP0 SYNCS.EXCH.64 URZ, [UR16+0xa0], UR12 ;  /* 0x0000a00c103f85b2 */ /* 0x0010a20008000100 */
[----:B------:R-:W-:Y:S02]  /*0700*/  @P2 IMAD.U32 R6, RZ, RZ, UR6 ;  /* 0x00000006ff062e24 */ /* 0x000fe4000f8e00ff */
[----:B------:R-:W-:Y:S02]  /*0710*/  @P0 IMAD.MOV.U32 R7, RZ, RZ, R2 ;  /* 0x000000ffff070224 */ /* 0x000fe400078e0002 */
[----:B------:R-:W-:Y:S02]  /*0720*/  IMAD.U32 R2, RZ, RZ, UR8 ;  /* 0x00000008ff027e24 */ /* 0x000fe4000f8e00ff */
[----:B------:R-:W-:-:S02]  /*0730*/  @!P4 IMAD.MOV.U32 R6, RZ, RZ, R5 ;  /* 0x000000ffff06c224 */ /* 0x000fc400078e0005 */
[----:B------:R-:W-:Y:S02]  /*0740*/  @!P3 IMAD.MOV.U32 R7, RZ, RZ, R2 ;  /* 0x000000ffff07b224 */ /* 0x000fe400078e0002 */
[----:B------:R-:W-:Y:S01]  /*0750*/  IMAD.U32 R3, RZ, RZ, UR9 ;  /* 0x00000009ff037e24 */ /* 0x000fe2000f8e00ff */
[----:B------:R0:W-:Y:S01]  /*0760*/  STL [R1+0x3e8], R6 ;  /* 0x0003e80601007387 */ /* 0x0001e20000100800 */
[----:B------:R-:W-:-:S03]  /*0770*/  IMAD.U32 R4, RZ, RZ, UR8 ;  /* 0x00000008ff047e24 */ /* 0x000fc6000f8e00ff */
[----:B------:R0:W-:Y:S01]  /*0780*/  STL [R1+0x3ec], R7 ;  /* 0x0003ec0701007387 */ /* 0x0001e20000100800 */
[----:B------:R0:W2:Y:S01]  /*0790*/  @!UP1 SYNCS.EXCH.64 URZ, [UR16+0xa8], UR12 ;  /* 0x0000a80c103f95b2 */ /* 0x0000a20008000100 */
[----:B------:R-:W-:Y:S01]  /*07a0*/  NOP ;  /* 0x0000000000007918 */ /* 0x000fe20000000000 */
[----:B--234-:R-:W-:Y:S06]  /*07b0*/  BAR.SYNC.DEFER_BLOCKING 0x0 ;  /* 0x0000000000007b1d */ /* 0x01cfec0000010000 */
[----:B------:R-:W-:Y:S05]  /*07c0*/  @!P1 BRA `(.L_x_4) ;  /* 0x0000033400589947 */ /* 0x000fea0003800000 */
[----:B------:R-:W-:-:S06]  /*07d0*/  UISETP.GT.U32.AND UP0, UPT, UR18, 0x1, UPT ;  /* 0x000000011200788c */ /* 0x000fcc000bf04070 */
[----:B------:R-:W-:-:S13]  /*07e0*/  PLOP3.LUT P0, PT, PT, PT, UP0, 0x80, 0x0 ;  /* 0x000000000000781c */ /* 0x000fda0003f0f008 */
[----:B0-----:R-:W-:Y:S05]  /*07f0*/  @P0 EXIT ;  /* 0x000000000000094d */ /* 0x001fea0003800000 */
[----:B------:R-:W-:Y:S01]  /*0800*/  ULDC.64 UR8, c[0x0][0x650] ;  /* 0x0001940000087ab9 */ /* 0x000fe20000000a00 */
[----:B------:R-:W-:Y:S01]  /*0810*/  UMOV UR44, 0xffffffff ;  /* 0xffffffff002c7882 */ /* 0x000fe20000000000 */
[----:B------:R-:W-:Y:S01]  /*0820*/  ISETP.GE.U32.AND P0, PT, R7, UR8, PT ;  /* 0x0000000807007c0c */ /* 0x000fe2000bf06070 */
[----:B------:R-:W-:Y:S01]  /*0830*/  UMOV UR43, 0xffffffff ;  /* 0xffffffff002b7882 */ /* 0x000fe20000000000 */
[----:B------:R-:W-:Y:S01]  /*0840*/  UMOV UR40, 0xffffffff ;  /* 0xffffffff00287882 */ /* 0x000fe20000000000 */
[----:B------:R-:W-:Y:S02]  /*0850*/  PRMT R0, RZ, 0x7610, R0 ;  /* 0x00007610ff007816 */ /* 0x000fe40000000000 */
[----:B------:R-:W-:-:S13]  /*0860*/  ISETP.GE.U32.AND.EX P0, PT, R6, UR9, PT, P0 ;  /* 0x0000000906007c0c */ /* 0x000fda000bf06100 */
[----:B------:R-:W-:Y:S05]  /*0870*/  @P0 BRA `(.L_x_5) ;  /* 0x0000000400800947 */ /* 0x000fea0003800000 */
[----:B------:R-:W-:Y:S01]  /*0880*/  I2FP.F32.U32 R0, UR4 ;  /* 0x0000000400007c45 */ /* 0x000fe20008201000 */
[----:B------:R-:W-:Y:S01]  /*0890*/  ULDC.64 UR16, c[0x0][0x628] ;  /* 0x00018a0000107ab9 */ /* 0x000fe20000000a00 */
[----:B------:R-:W-:Y:S01]  /*08a0*/  ULDC UR6, c[0x0][0x150] ;  /* 0x0000540000067ab9 */ /* 0x000fe20000000800 */
[----:B------:R-:W-:Y:S01]  /*08b0*/  ISETP.NE.U32.AND P0, PT, RZ, UR16, PT ;  /* 0x00000010ff007c0c */ /* 0x000fe2000bf05070 */
[----:B------:R-:W-:Y:S01]  /*08c0*/  ULDC UR15, c[0x0][0x630] ;  /* 0x00018c00000f7ab9 */ /* 0x000fe20000000800 */
[----:B------:R-:W-:Y:S01]  /*08d0*/  FMUL R0, R0, UR6 ;  /* 0x0000000600007c20 */ /* 0x000fe20008400000 */
[----:B------:R-:W-:Y:S01]  /*08e0*/  R2UR UR18, R7 ;  /* 0x00000000071272ca */ /* 0x000fe200000e0000 */
[----:B------:R-:W-:Y:S01]  /*08f0*/  ULDC UR20, c[0x0][0x154] ;  /* 0x0000550000147ab9 */ /* 0x000fe20000000800 */
[----:B------:R-:W-:Y:S01]  /*0900*/  ISETP.NE.AND.EX P0, PT, RZ, UR17, PT, P0 ;  /* 0x00000011ff007c0c */ /* 0x000fe2000bf05300 */
[----:B------:R0:W1:Y:S01]  /*0910*/  F2I.U32.TRUNC.NTZ R2, R0 ;  /* 0x0000000000027305 */ /* 0x000062000020f000 */
[----:B------:R-:W-:-:S02]  /*0920*/  R2UR UR19, R6 ;  /* 0x00000000061372ca */ /* 0x000fc400000e0000 */
[----:B------:R-:W-:Y:S02]  /*0930*/  R2UR UR8, R7 ;  /* 0x00000000070872ca */ /* 0x000fe400000e0000 */
[----:B------:R-:W-:-:S07]  /*0940*/  R2UR UR9, R6 ;  /* 0x00000000060972ca */ /* 0x000fce00000e0000 */
[----:B0-----:R-:W-:Y:S08]  /*0950*/  @!P0 BRA `(.L_x_6) ;  /* 0x0000000000308947 */ /* 0x001ff00003800000 */
[----:B------:R-:W-:Y:S01]  /*0960*/  R2UR UR8, R7 ;  /* 0x00000000070872ca */ /* 0x000fe200000e0000 */
[----:B------:R-:W-:Y:S01]  /*0970*/  ULDC UR6, c[0x0][0x634] ;  /* 0x00018d0000067ab9 */ /* 0x000fe20000000800 */
[----:B------:R-:W-:-:S11]  /*0980*/  R2UR UR14, R6 ;  /* 0x00000000060e72ca */ /* 0x000fd600000e0000 */
[----:B------:R-:W-:-:S04]  /*0990*/  UIADD3 UR6, UP0, UR8, UR6, URZ ;  /* 0x0000000608067290 */ /* 0x000fc8000ff1e03f */
[----:B------:R-:W-:-:S04]  /*09a0*/  UIADD3.X UR14, URZ, UR14, URZ, UP0, !UPT ;  /* 0x0000000e3f0e7290 */ /* 0x000fc800087fe43f */
[----:B------:R-:W-:-:S04]  /*09b0*/  UIMAD.WIDE.U32 UR8, UR14, UR16, URZ ;  /* 0x000000100e0872a5 */ /* 0x000fc8000f8e003f */
[----:B------:R-:W-:Y:S02]  /*09c0*/  UIMAD.WIDE.U32 UR10, UP0, UR6, UR17, UR8 ;  /* 0x00000011060a72a5 */ /* 0x000fe4000f800008 */
[----:B------:R-:W-:Y:S02]  /*09d0*/  UIMAD.WIDE.U32 UR8, UR6, UR16, URZ ;  /* 0x00000010060872a5 */ /* 0x000fe4000f8e003f */
[----:B------:R-:W-:Y:S02]  /*09e0*/  UIADD3.X UR13, URZ, URZ, URZ, UP0, !UPT ;  /* 0x0000003f3f0d7290 */ /* 0x000fe400087fe43f */
[----:B------:R-:W-:Y:S01]  /*09f0*/  UIADD3 URZ, UP0, UR9, UR10, URZ ;  /* 0x0000000a093f7290 */ /* 0x000fe2000ff1e03f */
[----:B------:R-:W-:-:S03]  /*0a00*/  UMOV UR12, UR11 ;  /* 0x0000000b000c7c82 */ /* 0x000fc60008000000 */
[----:B------:R-:W-:-:S12]  /*0a10*/  UIMAD.WIDE.U32.X UR8, UR14, UR17, UR12, UP0 ;  /* 0x000000110e0872a5 */ /* 0x000fd800080e040c */
.L_x_6:
[----:B------:R-:W-:Y:S01]  /*0a20*/  USHF.R.U64 UR40, UR8, UR15, UR9 ;  /* 0x0000000f08287299 */ /* 0x000fe20008001209 */
[----:B------:R-:W-:Y:S01]  /*0a30*/  I2FP.F32.U32 R0, UR7 ;  /* 0x0000000700007c45 */ /* 0x000fe20008201000 */
[----:B------:R-:W-:Y:S01]  /*0a40*/  USHF.R.U32.HI UR5, URZ, UR15, UR9 ;  /* 0x0000000f3f057299 */ /* 0x000fe20008011609 */
[----:B-1----:R-:W-:Y:S01]  /*0a50*/  R2UR UR12, R2 ;  /* 0x00000000020c72ca */ /* 0x002fe200000e0000 */
[----:B------:R-:W-:Y:S02]  /*0a60*/  UIADD3 UR6, UP0, URZ, -UR40, URZ ;  /* 0x800000283f067290 */ /* 0x000fe4000ff1e03f */
[----:B------:R-:W-:Y:S01]  /*0a70*/  FMUL R0, R0, UR20 ;  /* 0x0000001400007c20 */ /* 0x000fe20008400000 */
[----:B------:R-:W-:Y:S01]  /*0a80*/  ULDC.64 UR8, c[0x0][0x620] ;  /* 0x0001880000087ab9 */ /* 0x000fe20000000a00 */
[----:B------:R-:W-:Y:S01]  /*0a90*/  UIADD3.X UR5, URZ, ~UR5, URZ, UP0, !UPT ;  /* 0x800000053f057290 */ /* 0x000fe200087fe43f */
[----:B------:R-:W-:Y:S01]  /*0aa0*/  UMOV UR10, UR18 ;  /* 0x00000012000a7c82 */ /* 0x000fe20008000000 */
[----:B------:R-:W-:-:S02]  /*0ab0*/  UMOV UR11, UR19 ;  /* 0x00000013000b7c82 */ /* 0x000fc40008000000 */
[----:B------:R-:W-:Y:S01]  /*0ac0*/  UIMAD UR5, UR5, UR8, URZ ;  /* 0x00000008050572a4 */ /* 0x000fe2000f8e023f */
[----:B------:R-:W0:Y:S01]  /*0ad0*/  F2I.U32.TRUNC.NTZ R0, R0 ;  /* 0x0000000000007305 */ /* 0x000e22000020f000 */
[----:B------:R-:W-:Y:S02]  /*0ae0*/  UIMAD.WIDE.U32 UR10, UR6, UR8, UR10 ;  /* 0x00000008060a72a5 */ /* 0x000fe4000f8e000a */
[----:B------:R-:W-:Y:S01]  /*0af0*/  UIMAD UR6, UR6, UR9, UR5 ;  /* 0x00000009060672a4 */ /* 0x000fe2000f8e0205 */
[----:B------:R-:W-:Y:S01]  /*0b00*/  ULDC UR21, c[0x0][0x658] ;  /* 0x0001960000157ab9 */ /* 0x000fe20000000800 */
[----:B------:R-:W-:Y:S02]  /*0b10*/  UMOV UR19, 0xffffffff ;  /* 0xffffffff00137882 */ /* 0x000fe40000000000 */
[----:B------:R-:W-:Y:S01]  /*0b20*/  UIADD3 UR6, UR11, UR6, URZ ;  /* 0x000000060b067290 */ /* 0x000fe2000fffe03f */
[----:B------:R-:W-:Y:S01]  /*0b30*/  ULDC UR15, c[0x0][0x618] ;  /* 0x00018600000f7ab9 */ /* 0x000fe20000000800 */
[----:B------:R-:W-:Y:S01]  /*0b40*/  ULDC.64 UR8, c[0x0][0x640] ;  /* 0x0001900000087ab9 */ /* 0x000fe20000000a00 */
[----:B------:R-:W-:Y:S01]  /*0b50*/  USHF.L.U32 UR11, UR19, UR21, URZ ;  /* 0x00000015130b7299 */ /* 0x000fe2000800063f */
[----:B------:R-:W-:Y:S01]  /*0b60*/  ISETP.NE.U32.AND P0, PT, RZ, UR8, PT ;  /* 0x00000008ff007c0c */ /* 0x000fe2000bf05070 */
[----:B------:R-:W-:-:S02]  /*0b70*/  USHF.R.U64 UR19, UR10, UR15, UR6 ;  /* 0x0000000f0a137299 */ /* 0x000fc40008001206 */
[----:B------:R-:W-:Y:S01]  /*0b80*/  USHF.R.U32.HI UR10, URZ, UR15, UR6 ;  /* 0x0000000f3f0a7299 */ /* 0x000fe20008011606 */
[----:B0-----:R-:W-:Y:S01]  /*0b90*/  R2UR UR14, R0 ;  /* 0x00000000000e72ca */ /* 0x001fe200000e0000 */
[----:B------:R-:W-:Y:S01]  /*0ba0*/  ULDC UR17, c[0x0][0x608] ;  /* 0x0001820000117ab9 */ /* 0x000fe20000000800 */
[----:B------:R-:W-:Y:S01]  /*0bb0*/  ISETP.NE.AND.EX P0, PT, RZ, UR9, PT, P0 ;  /* 0x00000009ff007c0c */ /* 0x000fe2000bf05300 */
[----:B------:R-:W-:Y:S02]  /*0bc0*/  USHF.R.U64 UR23, UR19, UR17, UR10 ;  /* 0x0000001113177299 */ /* 0x000fe4000800120a */
[----:B------:R-:W-:Y:S01]  /*0bd0*/  USHF.R.U32.HI UR10, URZ, UR17, UR10 ;  /* 0x000000113f0a7299 */ /* 0x000fe2000801160a */
[----:B------:R-:W-:Y:S01]  /*0be0*/  UMOV UR16, 0x1 ;  /* 0x0000000100107882 */ /* 0x000fe20000000000 */
[----:B------:R-:W-:Y:S02]  /*0bf0*/  UIADD3 UR12, -UR12, URZ, URZ ;  /* 0x0000003f0c0c7290 */ /* 0x000fe4000fffe13f */
[----:B------:R-:W-:-:S02]  /*0c00*/  USHF.R.U64 UR24, UR23, UR21, UR10 ;  /* 0x0000001517187299 */ /* 0x000fc4000800120a */
[----:B------:R-:W-:Y:S01]  /*0c10*/  USHF.L.U32 UR6, UR16, UR21, URZ ;  /* 0x0000001510067299 */ /* 0x000fe2000800063f */
[----:B------:R-:W-:Y:S01]  /*0c20*/  ULDC UR13, c[0x0][0x144] ;  /* 0x00005100000d7ab9 */ /* 0x000fe20000000800 */
[----:B------:R-:W-:Y:S01]  /*0c30*/  ULDC UR5, c[0x0][0x600] ;  /* 0x0001800000057ab9 */ /* 0x000fe20000000800 */
[----:B------:R-:W-:Y:S02]  /*0c40*/  ULOP3.LUT UR16, URZ, UR11, URZ, 0x33, !UPT ;  /* 0x0000000b3f107292 */ /* 0x000fe4000f8e333f */
[----:B------:R-:W-:Y:S02]  /*0c50*/  USHF.R.U32.HI UR11, URZ, UR21, UR10 ;  /* 0x000000153f0b7299 */ /* 0x000fe4000801160a */
[----:B------:R-:W-:Y:S02]  /*0c60*/  UIADD3 UR18, UR5, -0x1, URZ ;  /* 0xffffffff05127890 */ /* 0x000fe4000fffe03f */
[----:B------:R-:W-:Y:S02]  /*0c70*/  UIADD3 UR20, -UR14, URZ, URZ ;  /* 0x0000003f0e147290 */ /* 0x000fe4000fffe13f */
[----:B------:R-:W-:Y:S01]  /*0c80*/  UIMAD UR4, UR13, UR12, UR4 ;  /* 0x0000000c0d0472a4 */ /* 0x000fe2000f8e0204 */
[----:B------:R-:W-:Y:S01]  /*0c90*/  ULDC UR25, c[0x0][0x148] ;  /* 0x0000520000197ab9 */ /* 0x000fe20000000800 */
[----:B------:R-:W-:Y:S01]  /*0ca0*/  ULDC UR21, c[0x0][0x648] ;  /* 0x0001920000157ab9 */ /* 0x000fe20000000800 */
[----:B------:R-:W-:Y:S01]  /*0cb0*/  ULDC UR22, c[0x0][0x638] ;  /* 0x00018e0000167ab9 */ /* 0x000fe20000000800 */
[----:B------:R-:W-:Y:S01]  /*0cc0*/  UMOV UR10, UR24 ;  /* 0x00000018000a7c82 */ /* 0x000fe20008000000 */
[----:B------:R-:W-:Y:S07]  /*0cd0*/  @!P0 BRA `(.L_x_7) ;  /* 0x0000000000308947 */ /* 0x000fee0003800000 */
[----:B------:R-:W-:Y:S02]  /*0ce0*/  ULDC UR14, c[0x0][0x64c] ;  /* 0x00019300000e7ab9 */ /* 0x000fe40000000800 */
        /* <DEDUP_REMOVED lines=8> */
[----:B------:R-:W-:-:S07]  /*0d70*/  UIMAD.WIDE.U32.X UR8, UR17, UR9, UR14, UP0 ;  /* 0x00000009110872a5 */ /* 0x000fce00080e040e */
[----:B------:R-:W-:Y:S01]  /*0d80*/  UMOV UR10, UR8 ;  /* 0x00000008000a7c82 */ /* 0x000fe20008000000 */
[----:B------:R-:W-:-:S05]  /*0d90*/  UMOV UR11, UR9 ;  /* 0x00000009000b7c82 */ /* 0x000fca0008000000 */
.L_x_7:
[----:B------:R-:W-:Y:S01]  /*0da0*/  UISETP.NE.AND UP0, UPT, UR39, URZ, UPT ;  /* 0x0000003f2700728c */ /* 0x000fe2000bf05270 */
[----:B------:R-:W-:Y:S01]  /*0db0*/  IMAD.MOV.U32 R0, RZ, RZ, 0x1 ;  /* 0x00000001ff007424 */ /* 0x000fe200078e00ff */
[----:B------:R-:W-:Y:S02]  /*0dc0*/  USHF.R.U64 UR8, UR10, UR21, UR11 ;  /* 0x000000150a087299 */ /* 0x000fe4000800120b */
[----:B------:R-:W-:Y:S02]  /*0dd0*/  ULOP3.LUT UR16, UR23, UR16, URZ, 0xc0, !UPT ;  /* 0x0000001017107292 */ /* 0x000fe4000f8ec03f */
[----:B------:R-:W-:Y:S02]  /*0de0*/  ULOP3.LUT UR18, UR19, UR18, URZ, 0xc0, !UPT ;  /* 0x0000001213127292 */ /* 0x000fe4000f8ec03f */
[----:B------:R-:W-:-:S03]  /*0df0*/  UIMAD UR16, UR6, UR8, UR16 ;  /* 0x00000008061072a4 */ /* 0x000fc6000f8e0210 */
[----:B------:R-:W-:Y:S02]  /*0e00*/  @UP0 UIMAD UR4, UR25, UR20, UR7 ;  /* 0x00000014190402a4 */ /* 0x000fe4000f8e0207 */
[----:B------:R-:W-:-:S04]  /*0e10*/  UIADD3 UR7, -UR8, URZ, URZ ;  /* 0x0000003f08077290 */ /* 0x000fc8000fffe13f */
[----:B------:R-:W-:-:S03]  /*0e20*/  UIMAD UR6, UR7, UR22, UR24 ;  /* 0x00000016070672a4 */ /* 0x000fc6000f8e0218 */
[----:B------:R-:W-:Y:S01]  /*0e30*/  ULDC UR7, c[0x0][0x610] ;  /* 0x0001840000077ab9 */ /* 0x000fe20000000800 */
[----:B------:R-:W-:Y:S02]  /*0e40*/  UIMAD UR6, UR6, UR5, UR18 ;  /* 0x00000005060672a4 */ /* 0x000fe4000f8e0212 */
[----:B------:R-:W-:-:S04]  /*0e50*/  UIMAD UR4, UR16, UR7, UR4 ;  /* 0x00000007100472a4 */ /* 0x000fc8000f8e0204 */
[----:B------:R-:W-:Y:S02]  /*0e60*/  USEL UR43, UR6, UR4, !UP0 ;  /* 0x00000004062b7287 */ /* 0x000fe4000c000000 */
[----:B------:R-:W-:-:S12]  /*0e70*/  USEL UR44, UR4, UR6, !UP0 ;  /* 0x00000006042c7287 */ /* 0x000fd8000c000000 */
.L_x_5:
[----:B------:R-:W-:-:S08]  /*0e80*/  NOP ;  /* 0x0000000000007918 */ /* 0x000fd00000000000 */
[----:B------:R-:W0:Y:S02]  /*0e90*/  USETMAXREG.TRY_ALLOC.CTAPOOL UP0, 0xf0 ;  /* 0x000000f0000079c8 */ /* 0x000e240008000600 */
[----:B0-----:R-:W-:-:S13]  /*0ea0*/  PLOP3.LUT P0, PT, PT, PT, UP0, 0x80, 0x0 ;  /* 0x000000000000781c */ /* 0x001fda0003f0f008 */
[----:B------:R-:W-:Y:S05]  /*0eb0*/  @!P0 BRA `(.L_x_5) ;  /* 0xfffffffc00f08947 */ /* 0x000fea000383ffff */
[----:B------:R-:W-:Y:S01]  /*0ec0*/  ULDC.64 UR4, c[0x0][0x598] ;  /* 0x0001660000047ab9 */ /* 0x000fe20000000a00 */
[----:B------:R-:W-:Y:S01]  /*0ed0*/  ULDC.64 UR46, c[0x0][0x208] ;  /* 0x00008200002e7ab9 */ /* 0x000fe20000000a00 */
[----:B------:R-:W-:-:S04]  /*0ee0*/  ISETP.NE.U32.AND P0, PT, RZ, UR4, PT ;  /* 0x00000004ff007c0c */ /* 0x000fc8000bf05070 */
[----:B------:R-:W-:-:S13]  /*0ef0*/  ISETP.NE.AND.EX P0, PT, RZ, UR5, PT, P0 ;  /* 0x00000005ff007c0c */ /* 0x000fda000bf05300 */
[----:B------:R-:W-:Y:S05]  /*0f00*/  @!P0 BRA `(.L_x_8) ;  /* 0x00000000001c8947 */ /* 0x000fea0003800000 */
[----:B------:R-:W0:Y:S02]  /*0f10*/  LDC.64 R2, c[0x0][0x598] ;  /* 0x00016600ff027b82 */ /* 0x000e240000000a00 */
[----:B0-----:R-:W2:Y:S02]  /*0f20*/  LDG.E.64 R2, desc[UR46][R2.64] ;  /* 0x0000002e02027981 */ /* 0x001ea4000c1e1b00 */
[----:B--2---:R-:W-:-:S04]  /*0f30*/  ISETP.NE.U32.AND P0, PT, R2, RZ, PT ;  /* 0x000000ff0200720c */ /* 0x004fc80003f05070 */
[----:B------:R-:W-:-:S13]  /*0f40*/  ISETP.NE.AND.EX P0, PT, R3, RZ, PT, P0 ;  /* 0x000000ff0300720c */ /* 0x000fda0003f05300 */
[----:B------:R-:W-:Y:S05]  /*0f50*/  @!P0 BRA `(.L_x_8) ;  /* 0x0000000000088947 */ /* 0x000fea0003800000 */
[----:B------:R0:W5:Y:S01]  /*0f60*/  LD.E R2, desc[UR46][R2.64] ;  /* 0x0000002e02027980 */ /* 0x000162000c101900 */
[----:B------:R-:W-:Y:S05]  /*0f70*/  BRA `(.L_x_9) ;  /* 0x0000000000247947 */ /* 0x000fea0003800000 */
.L_x_8:
[----:B------:R-:W-:Y:S02]  /*0f80*/  ULDC.64 UR4, c[0x0][0x588] ;  /* 0x0001620000047ab9 */ /* 0x000fe40000000a00 */
[----:B------:R-:W-:-:S04]  /*0f90*/  ISETP.NE.U32.AND P0, PT, RZ, UR4, PT ;  /* 0x00000004ff007c0c */ /* 0x000fc8000bf05070 */
[----:B------:R-:W-:-:S13]  /*0fa0*/  ISETP.NE.AND.EX P0, PT, RZ, UR5, PT, P0 ;  /* 0x00000005ff007c0c */ /* 0x000fda000bf05300 */
[----:B------:R-:W-:Y:S05]  /*0fb0*/  @!P0 BRA `(.L_x_10) ;  /* 0x00000000000c8947 */ /* 0x000fea0003800000 */
[----:B------:R-:W0:Y:S02]  /*0fc0*/  LDC.64 R2, c[0x0][0x588] ;  /* 0x00016200ff027b82 */ /* 0x000e240000000a00 */
[----:B0-----:R1:W5:Y:S01]  /*0fd0*/  LDG.E R2, desc[UR46][R2.64] ;  /* 0x0000002e02027981 */ /* 0x001362000c1e1900 */
[----:B------:R-:W-:Y:S05]  /*0fe0*/  BRA `(.L_x_9) ;  /* 0x0000000000087947 */ /* 0x000fea0003800000 */
.L_x_10:
[----:B------:R-:W-:Y:S02]  /*0ff0*/  ULDC UR4, c[0x0][0x580] ;  /* 0x0001600000047ab9 */ /* 0x000fe40000000800 */
[----:B------:R-:W-:-:S07]  /*1000*/  IMAD.U32 R2, RZ, RZ, UR4 ;  /* 0x00000004ff027e24 */ /* 0x000fce000f8e00ff */
.L_x_9:
[----:B------:R-:W-:Y:S02]  /*1010*/  ULDC.64 UR4, c[0x0][0x5a0] ;  /* 0x0001680000047ab9 */ /* 0x000fe40000000a00 */
[----:B------:R-:W-:-:S04]  /*1020*/  ISETP.NE.U32.AND P0, PT, RZ, UR4, PT ;  /* 0x00000004ff007c0c */ /* 0x000fc8000bf05070 */
[----:B------:R-:W-:-:S13]  /*1030*/  ISETP.NE.AND.EX P0, PT, RZ, UR5, PT, P0 ;  /* 0x00000005ff007c0c */ /* 0x000fda000bf05300 */
[----:B------:R-:W-:Y:S05]  /*1040*/  @!P0 BRA `(.L_x_11) ;  /* 0x00000000001c8947 */ /* 0x000fea0003800000 */
[----:B------:R-:W2:Y:S02]  /*1050*/  LDC.64 R4, c[0x0][0x5a0] ;  /* 0x00016800ff047b82 */ /* 0x000ea40000000a00 */
[----:B--2---:R-:W2:Y:S02]  /*1060*/  LDG.E.64 R4, desc[UR46][R4.64] ;  /* 0x0000002e04047981 */ /* 0x004ea4000c1e1b00 */
[----:B--2---:R-:W-:-:S04]  /*1070*/  ISETP.NE.U32.AND P0, PT, R4, RZ, PT ;  /* 0x000000ff0400720c */ /* 0x004fc80003f05070 */
[----:B------:R-:W-:-:S13]  /*1080*/  ISETP.NE.AND.EX P0, PT, R5, RZ, PT, P0 ;  /* 0x000000ff0500720c */ /* 0x000fda0003f05300 */
[----:B------:R-:W-:Y:S05]  /*1090*/  @!P0 BRA `(.L_x_11) ;  /* 0x0000000000088947 */ /* 0x000fea0003800000 */
[----:B------:R2:W5:Y:S01]  /*10a0*/  LD.E R16, desc[UR46][R4.64] ;  /* 0x0000002e04107980 */ /* 0x000562000c101900 */
[----:B------:R-:W-:Y:S05]  /*10b0*/  BRA `(.L_x_12) ;  /* 0x0000000000247947 */ /* 0x000fea0003800000 */
.L_x_11:
[----:B------:R-:W-:Y:S02]  /*10c0*/  ULDC.64 UR4, c[0x0][0x590] ;  /* 0x0001640000047ab9 */ /* 0x000fe40000000a00 */
[----:B------:R-:W-:-:S04]  /*10d0*/  ISETP.NE.U32.AND P0, PT, RZ, UR4, PT ;  /* 0x00000004ff007c0c */ /* 0x000fc8000bf05070 */
[----:B------:R-:W-:-:S13]  /*10e0*/  ISETP.NE.AND.EX P0, PT, RZ, UR5, PT, P0 ;  /* 0x00000005ff007c0c */ /* 0x000fda000bf05300 */
[----:B------:R-:W-:Y:S05]  /*10f0*/  @!P0 BRA `(.L_x_13) ;  /* 0x00000000000c8947 */ /* 0x000fea0003800000 */
[----:B------:R-:W2:Y:S02]  /*1100*/  LDC.64 R16, c[0x0][0x590] ;  /* 0x00016400ff107b82 */ /* 0x000ea40000000a00 */
[----:B--2---:R3:W5:Y:S01]  /*1110*/  LDG.E R16, desc[UR46][R16.64] ;  /* 0x0000002e10107981 */ /* 0x004762000c1e1900 */
[----:B------:R-:W-:Y:S05]  /*1120*/  BRA `(.L_x_12) ;  /* 0x0000000000087947 */ /* 0x000fea0003800000 */
.L_x_13:
[----:B------:R-:W-:Y:S02]  /*1130*/  ULDC UR4, c[0x0][0x584] ;  /* 0x0001610000047ab9 */ /* 0x000fe40000000800 */
[----:B------:R-:W-:-:S07]  /*1140*/  IMAD.U32 R16, RZ, RZ, UR4 ;  /* 0x00000004ff107e24 */ /* 0x000fce000f8e00ff */
.L_x_12:
[----:B------:R-:W-:-:S13]  /*1150*/  LOP3.LUT P0, RZ, R0, 0xff, RZ, 0xc0, !PT ;  /* 0x000000ff00ff7812 */ /* 0x000fda000780c0ff */
[----:B------:R-:W-:Y:S05]  /*1160*/  @!P0 EXIT ;  /* 0x000000000000894d */ /* 0x000fea0003800000 */
[----:B------:R-:W-:Y:S01]  /*1170*/  ULDC UR4, c[0x0][0x28c] ;  /* 0x0000a30000047ab9 */ /* 0x000fe20000000800 */
[----:B------:R-:W-:Y:S01]  /*1180*/  UMOV UR36, URZ ;  /* 0x0000003f00247c82 */ /* 0x000fe20008000000 */
[----:B------:R-:W-:Y:S01]  /*1190*/  UIADD3 UR4, UR4, 0xf, URZ ;  /* 0x0000000f04047890 */ /* 0x000fe2000fffe03f */
[----:B------:R-:W-:-:S03]  /*11a0*/  UMOV UR37, URZ ;  /* 0x0000003f00257c82 */ /* 0x000fc60008000000 */
[----:B------:R-:W-:-:S04]  /*11b0*/  USHF.R.S32.HI UR5, URZ, 0x1f, UR4 ;  /* 0x0000001f3f057899 */ /* 0x000fc80008011404 */
[----:B------:R-:W-:-:S04]  /*11c0*/  ULEA.HI UR5, UR5, UR4, URZ, 0x4 ;  /* 0x0000000405057291 */ /* 0x000fc8000f8f203f */
[----:B------:R-:W-:-:S12]  /*11d0*/  USHF.R.S32.HI UR41, URZ, 0x4, UR5 ;  /* 0x000000043f297899 */ /* 0x000fd80008011405 */
.L_x_921:
[----:B----4-:R-:W4:Y:S01]  /*11e0*/  S2R R0, SR_TID.X ;  /* 0x0000000000007919 */ /* 0x010f220000002100 */
[----:B------:R-:W0:Y:S01]  /*11f0*/  S2UR UR6, SR_CgaCtaId ;  /* 0x00000000000679c3 */ /* 0x000e220000008800 */
[----:B------:R-:W-:Y:S02]  /*1200*/  UMOV UR42, 0x400 ;  /* 0x00000400002a7882 */ /* 0x000fe40000000000 */
[----:B0-----:R-:W-:Y:S01]  /*1210*/  ULEA UR42, UR6, UR42, 0x18 ;  /* 0x0000002a062a7291 */ /* 0x001fe2000f8ec03f */
[----:B----4-:R-:W-:-:S04]  /*1220*/  LOP3.LUT R0, R0, 0x80, RZ, 0xc0, !PT ;  /* 0x0000008000007812 */ /* 0x010fc800078ec0ff */
[----:B------:R-:W-:-:S06]  /*1230*/  SHF.R.U32.HI R0, RZ, 0x7, R0 ;  /* 0x00000007ff007819 */ /* 0x000fcc0000011600 */
[----:B------:R-:W0:Y:S02]  /*1240*/  SHFL.IDX PT, R0, R0, RZ, 0x1f ;  /* 0x00001fff00007589 */ /* 0x000e2400000e0000 */
[----:B0-----:R-:W-:-:S13]  /*1250*/  R2UR UR4, R0 ;  /* 0x00000000000472ca */ /* 0x001fda00000e0000 */
[----:B------:R-:W-:-:S04]  /*1260*/  ULEA.HI UR5, UR4, UR4, URZ, 0x1 ;  /* 0x0000000404057291 */ /* 0x000fc8000f8f083f */
[----:B------:R-:W-:-:S04]  /*1270*/  ULOP3.LUT UR5, UR5, 0x1ffffe, URZ, 0xc0, !UPT ;  /* 0x001ffffe05057892 */ /* 0x000fc8000f8ec03f */
[----:B------:R-:W-:-:S03]  /*1280*/  UIADD3 UR5, UR4, -UR5, URZ ;  /* 0x8000000504057290 */ /* 0x000fc6000fffe03f */
[----:B------:R-:W-:Y:S01]  /*1290*/  ULDC UR4, c[0x0][0x28c] ;  /* 0x0000a30000047ab9 */ /* 0x000fe20000000800 */
[----:B------:R-:W-:Y:S01]  /*12a0*/  ULEA UR5, UR5, UR42, 0xb ;  /* 0x0000002a05057291 */ /* 0x000fe2000f8e583f */
[----:B------:R-:W-:-:S03]  /*12b0*/  ISETP.LT.AND P0, PT, RZ, UR4, PT ;  /* 0x00000004ff007c0c */ /* 0x000fc6000bf01270 */
[----:B------:R-:W-:-:S04]  /*12c0*/  UIADD3 UR5, UR5, 0x180, URZ ;  /* 0x0000018005057890 */ /* 0x000fc8000fffe03f */
[----:B------:R-:W-:-:S04]  /*12d0*/  USHF.R.U32.HI UR5, URZ, 0x4, UR5 ;  /* 0x000000043f057899 */ /* 0x000fc80008011605 */
[----:B------:R-:W-:Y:S02]  /*12e0*/  ULOP3.LUT UR45, UR5, 0x3fff, URZ, 0xc0, !UPT ;  /* 0x00003fff052d7892 */ /* 0x000fe4000f8ec03f */
[----:B-1-3-5:R-:W-:Y:S10]  /*12f0*/  @P0 BRA `(.L_x_14) ;  /* 0x0000000000400947 */ /* 0x02aff40003800000 */
[----:B------:R-:W-:Y:S01]  /*1300*/  MOV R0, 0x0 ;  /* 0x0000000000007802 */ /* 0x000fe20000000f00 */
[----:B------:R-:W-:Y:S01]  /*1310*/  ULDC.64 UR4, c[0x4][0x68] ;  /* 0x01001a0000047ab9 */ /* 0x000fe20000000a00 */
[----:B------:R-:W-:Y:S01]  /*1320*/  ULDC.64 UR6, c[0x4][0x8] ;  /* 0x0100020000067ab9 */ /* 0x000fe20000000a00 */
[----:B--2---:R-:W-:Y:S01]  /*1330*/  IMAD.U32 R4, RZ, RZ, UR4 ;  /* 0x00000004ff047e24 */ /* 0x004fe2000f8e00ff */
[----:B------:R0:W2:Y:S01]  /*1340*/  LDC.64 R14, c[0x4][R0] ;  /* 0x01000000000e7b82 */ /* 0x0000a20000000a00 */
[----:B------:R-:W-:Y:S01]  /*1350*/  IMAD.U32 R5, RZ, RZ, UR5 ;  /* 0x00000005ff057e24 */ /* 0x000fe2000f8e00ff */
[----:B------:R-:W-:Y:S01]  /*1360*/  ULDC.64 UR4, c[0x4][0x70] ;  /* 0x01001c0000047ab9 */ /* 0x000fe20000000a00 */
[----:B------:R-:W-:Y:S02]  /*1370*/  IMAD.U32 R10, RZ, RZ, UR6 ;  /* 0x00000006ff0a7e24 */ /* 0x000fe4000f8e00ff */
[----:B------:R-:W-:Y:S02]  /*1380*/  IMAD.U32 R6, RZ, RZ, UR4 ;  /* 0x00000004ff067e24 */ /* 0x000fe4000f8e00ff */
[----:B------:R-:W-:-:S02]  /*1390*/  IMAD.U32 R7, RZ, RZ, UR5 ;  /* 0x00000005ff077e24 */ /* 0x000fc4000f8e00ff */
[----:B------:R-:W-:Y:S02]  /*13a0*/  IMAD.U32 R11, RZ, RZ, UR7 ;  /* 0x00000007ff0b7e24 */ /* 0x000fe4000f8e00ff */
[----:B------:R-:W-:Y:S02]  /*13b0*/  IMAD.MOV.U32 R8, RZ, RZ, 0x1e1 ;  /* 0x000001e1ff087424 */ /* 0x000fe400078e00ff */
[----:B------:R-:W-:Y:S02]  /*13c0*/  IMAD.MOV.U32 R12, RZ, RZ, 0x1 ;  /* 0x00000001ff0c7424 */ /* 0x000fe400078e00ff */
[----:B0-----:R-:W-:-:S07]  /*13d0*/  IMAD.MOV.U32 R13, RZ, RZ, RZ ;  /* 0x000000ffff0d7224 */ /* 0x001fce00078e00ff */
[----:B------:R-:W-:-:S07]  /*13e0*/  LEPC R20, `(.L_x_14) ;  /* 0x000000001014794e */ /* 0x000fce0000000000 */
[----:B-123-5:R-:W-:Y:S05]  /*13f0*/  CALL.ABS.NOINC R14 ;  /* 0x000000000e007343 */ /* 0x02efea0003c00000 */
.L_x_14:
[----:B------:R-:W-:-:S06]  /*1400*/  ULOP3.LUT UR4, UR38, 0x1, URZ, 0xfc, !UPT ;  /* 0x0000000126047892 */ /* 0x000fcc000f8efc3f */
[----:B------:R-:W-:-:S05]  /*1410*/  IMAD.U32 R0, RZ, RZ, UR4 ;  /* 0x00000004ff007e24 */ /* 0x000fca000f8e00ff */
[----:B------:R-:W-:-:S13]  /*1420*/  ISETP.NE.AND P0, PT, R0, 0x3, PT ;  /* 0x000000030000780c */ /* 0x000fda0003f05270 */
[----:B------:R-:W-:Y:S05]  /*1430*/  @!P0 BRA `(.L_x_15) ;  /* 0x0000000000048947 */ /* 0x000fea0003800000 */
[----:B------:R-:W-:Y:S01]  /*1440*/  BPT.TRAP 0x1 ;  /* 0x000000040000795c */ /* 0x000fe20000300000 */
.L_x_15:
[----:B-1----:R-:W-:Y:S02]  /*1450*/  IMAD.U32 R3, RZ, RZ, UR37 ;  /* 0x00000025ff037e24 */ /* 0x002fe4000f8e00ff */
[----:B------:R-:W-:-:S03]  /*1460*/  IMAD.U32 R0, RZ, RZ, UR36 ;  /* 0x00000024ff007e24 */ /* 0x000fc6000f8e00ff */
[----:B------:R-:W-:Y:S02]  /*1470*/  LEA R3, R3, UR42, 0x3 ;  /* 0x0000002a03037c11 */ /* 0x000fe4000f8e18ff */
[----:B------:R-:W-:-:S04]  /*1480*/  SHF.L.U32 R0, R0, 0x1f, RZ ;  /* 0x0000001f00007819 */ /* 0x000fc800000006ff */
[----:B------:R0:W1:Y:S01]  /*1490*/  SYNCS.PHASECHK.TRANS64.TRYWAIT P1, [R3+URZ], R0 ;  /* 0x00000000030075a7 */ /* 0x000062000802017f */
[----:B------:R-:W-:Y:S05]  /*14a0*/  @!P0 BRA `(.L_x_16) ;  /* 0x0000000000048947 */ /* 0x000fea0003800000 */
[----:B------:R-:W-:Y:S01]  /*14b0*/  BPT.TRAP 0x1 ;  /* 0x000000040000795c */ /* 0x000fe20000300000 */
.L_x_16:
[----:B-1----:R-:W-:Y:S05]  /*14c0*/  @P1 BRA `(.L_x_17) ;  /* 0x0000000000081947 */ /* 0x002fea0003800000 */
[----:B------:R-:W1:Y:S02]  /*14d0*/  SYNCS.PHASECHK.TRANS64.TRYWAIT P1, [R3+URZ], R0 ;  /* 0x00000000030075a7 */ /* 0x000e64000802017f */
[----:B-1----:R-:W-:Y:S05]  /*14e0*/  @!P1 BRA `(.L_x_18) ;  /* 0x0000034000c09947 */ /* 0x002fea0003800000 */
.L_x_17:
[----:B------:R-:W-:-:S04]  /*14f0*/  UISETP.LT.AND UP0, UPT, UR41, 0x1, UPT ;  /* 0x000000012900788c */ /* 0x000fc8000bf01270 */
[----:B------:R-:W-:-:S06]  /*1500*/  USEL UR4, UR41, 0x1, UP0 ;  /* 0x0000000129047887 */ /* 0x000fcc0008000000 */
[----:B--2---:R-:W-:Y:S01]  /*1510*/  IMAD.U32 R5, RZ, RZ, UR4 ;  /* 0x00000004ff057e24 */ /* 0x004fe2000f8e00ff */
[----:B------:R-:W-:Y:S05]  /*1520*/  WARPSYNC.ALL ;  /* 0x0000000000007948 */ /* 0x000fea0003800000 */
[----:B------:R-:W-:-:S04]  /*1530*/  IADD3 R5, -R5, UR41, RZ ;  /* 0x0000002905057c10 */ /* 0x000fc8000fffe1ff */
[----:B------:R-:W-:Y:S01]  /*1540*/  ISETP.GE.AND P1, PT, R5, 0x1, PT ;  /* 0x000000010500780c */ /* 0x000fe20003f26270 */
[----:B------:R-:W-:Y:S01]  /*1550*/  UIADD3 UR4, UR42, 0x24180, URZ ;  /* 0x000241802a047890 */ /* 0x000fe2000fffe03f */
[----:B------:R-:W-:Y:S01]  /*1560*/  WARPGROUP.ARRIVE ;  /* 0x00000000000079c5 */ /* 0x000fe20000000000 */
[----:B------:R-:W-:Y:S02]  /*1570*/  ULOP3.LUT UR32, UR45, 0x10000, URZ, 0xfc, !UPT ;  /* 0x000100002d207892 */ /* 0x000fe4000f8efc3f */
[----:B------:R-:W-:Y:S02]  /*1580*/  USHF.R.U32.HI UR4, URZ, 0x4, UR4 ;  /* 0x000000043f047899 */ /* 0x000fe40008011604 */
[----:B------:R-:W-:Y:S02]  /*1590*/  ULEA UR34, UR37, UR32, 0xa ;  /* 0x0000002025227291 */ /* 0x000fe4000f8e503f */
[----:B------:R-:W-:Y:S01]  /*15a0*/  ULOP3.LUT UR4, UR4, 0x3fff, URZ, 0xc0, !UPT ;  /* 0x00003fff04047892 */ /* 0x000fe2000f8ec03f */
[----:B------:R-:W-:Y:S01]  /*15b0*/  UMOV UR9, 0xc0000010 ;  /* 0xc000001000097882 */ /* 0x000fe20000000000 */
[----:B------:R-:W-:-:S02]  /*15c0*/  UMOV UR11, 0xc0000010 ;  /* 0xc0000010000b7882 */ /* 0x000fc40000000000 */
[----:B------:R-:W-:Y:S01]  /*15d0*/  ULOP3.LUT UR33, UR4, 0x10000, URZ, 0xfc, !UPT ;  /* 0x0001000004217892 */ /* 0x000fe2000f8efc3f */
[----:B------:R-:W-:Y:S01]  /*15e0*/  UMOV UR8, UR34 ;  /* 0x0000002200087c82 */ /* 0x000fe20008000000 */
[----:B------:R-:W-:Y:S02]  /*15f0*/  UMOV UR5, UR9 ;  /* 0x0000000900057c82 */ /* 0x000fe40008000000 */
[----:B------:R-:W-:Y:S01]  /*1600*/  UIMAD UR10, UR37, 0x1c0, UR33 ;  /* 0x000001c0250a78a4 */ /* 0x000fe2000f8e0221 */
[----:B------:R-:W-:Y:S01]  /*1610*/  UMOV UR4, UR8 ;  /* 0x0000000800047c82 */ /* 0x000fe20008000000 */
[----:B------:R-:W-:Y:S02]  /*1620*/  UMOV UR7, 0xc0000010 ;  /* 0xc000001000077882 */ /* 0x000fe40000000000 */
[----:B------:R-:W-:Y:S02]  /*1630*/  UIADD3 UR6, UR10, 0x40, URZ ;  /* 0x000000400a067890 */ /* 0x000fe4000fffe03f */
[----:B------:R-:W-:Y:S01]  /*1640*/  UIADD3 UR14, UR10, 0x80, URZ ;  /* 0x000000800a0e7890 */ /* 0x000fe2000fffe03f */
[----:B------:R-:W-:-:S02]  /*1650*/  UMOV UR12, UR8 ;  /* 0x00000008000c7c82 */ /* 0x000fc40008000000 */
[----:B------:R-:W-:Y:S01]  /*1660*/  HGMMA.64x32x16.F32 R24, gdesc[UR8], RZ, !UPT, gsb0 ;  /* 0x00600000081879f0 */ /* 0x000fe2000c0008ff */
[----:B------:R-:W-:Y:S01]  /*1670*/  UMOV UR13, UR9 ;  /* 0x00000009000d7c82 */ /* 0x000fe20008000000 */
[----:B------:R-:W-:Y:S01]  /*1680*/  UMOV UR15, 0xc0000010 ;  /* 0xc0000010000f7882 */ /* 0x000fe20000000000 */
[----:B------:R-:W-:Y:S01]  /*1690*/  UIADD3 UR18, UR10, 0xc0, URZ ;  /* 0x000000c00a127890 */ /* 0x000fe2000fffe03f */
[----:B------:R-:W-:Y:S01]  /*16a0*/  UMOV UR16, UR8 ;  /* 0x0000000800107c82 */ /* 0x000fe20008000000 */
        /* <DEDUP_REMOVED lines=14> */
[----:B------:R-:W-:-:S02]  /*1790*/  WARPGROUP.DEPBAR.LE gsb0, 0x0 ;  /* 0x00008000000079c5 */ /* 0x000fc40000010000 */
[----:B------:R-:W-:Y:S04]  /*17a0*/  STL.64 [R1+0x380], R24 ;  /* 0x0003801801007387 */ /* 0x000fe80000100a00 */
[----:B------:R-:W-:Y:S04]  /*17b0*/  STL.64 [R1+0x388], R26 ;  /* 0x0003881a01007387 */ /* 0x000fe80000100a00 */
[----:B------:R-:W-:Y:S04]  /*17c0*/  STL.64 [R1+0x390], R28 ;  /* 0x0003901c01007387 */ /* 0x000fe80000100a00 */
[----:B------:R-:W-:Y:S04]  /*17d0*/  STL.64 [R1+0x398], R30 ;  /* 0x0003981e01007387 */ /* 0x000fe80000100a00 */
[----:B------:R-:W-:Y:S04]  /*17e0*/  STL.64 [R1+0x3a0], R32 ;  /* 0x0003a02001007387 */ /* 0x000fe80000100a00 */
[----:B------:R-:W-:Y:S04]  /*17f0*/  STL.64 [R1+0x3a8], R34 ;  /* 0x0003a82201007387 */ /* 0x000fe80000100a00 */
[----:B------:R-:W-:Y:S04]  /*1800*/  STL.64 [R1+0x3b0], R36 ;  /* 0x0003b02401007387 */ /* 0x000fe80000100a00 */
[----:B------:R2:W-:Y:S02]  /*1810*/  STL.64 [R1+0x3b8], R38 ;  /* 0x0003b82601007387 */ /* 0x0005e40000100a00 */
[----:B--2---:R-:W-:-:S06]  /*1820*/  WARPGROUP.ARRIVE ;  /* 0x00000000000079c5 */ /* 0x004fcc0000000000 */
[----:B------:R-:W-:Y:S01]  /*1830*/  HGMMA.64x32x16.F32 R24, gdesc[UR4], RZ, !UPT, gsb0 ;  /* 0x00600000041879f0 */ /* 0x000fe2000c0008ff */
[----:B------:R-:W-:Y:S02]  /*1840*/  UIADD3 UR4, UR34, 0x100, URZ ;  /* 0x0000010022047890 */ /* 0x000fe4000fffe03f */
[----:B------:R-:W-:Y:S02]  /*1850*/  WARPGROUP.DEPBAR.LE gsb0, 0x0 ;  /* 0x00008000000079c5 */ /* 0x000fe40000010000 */
        /* <DEDUP_REMOVED lines=9> */
[----:B------:R-:W-:Y:S03]  /*18f0*/  HGMMA.64x32x16.F32 R24, gdesc[UR12], RZ, !UPT, gsb0 ;  /* 0x006000000c1879f0 */ /* 0x000fe6000c0008ff */
        /* <DEDUP_REMOVED lines=12> */
[----:B------:R-:W-:Y:S01]  /*19c0*/  WARPGROUP.ARRIVE ;  /* 0x00000000000079c5 */ /* 0x000fe20000000000 */
[----:B------:R-:W-:Y:S04]  /*19d0*/  STL.64 [R1+0x80], R24 ;  /* 0x0000801801007387 */ /* 0x000fe80000100a00 */
[----:B------:R-:W-:Y:S01]  /*19e0*/  STL.64 [R1+0x88], R26 ;  /* 0x0000881a01007387 */ /* 0x000fe20000100a00 */
[----:B------:R-:W-:Y:S03]  /*19f0*/  HGMMA.64x32x16.F32 R200, gdesc[UR20], RZ, !UPT, gsb0 ;  /* 0x0060000014c879f0 */ /* 0x000fe6000c0008ff */
[----:B------:R-:W-:Y:S04]  /*1a00*/  STL.64 [R1+0x90], R28 ;  /* 0x0000901c01007387 */ /* 0x000fe80000100a00 */
[----:B------:R-:W-:Y:S04]  /*1a10*/  STL.64 [R1+0x98], R30 ;  /* 0x0000981e01007387 */ /* 0x000fe80000100a00 */
[----:B------:R-:W-:Y:S04]  /*1a20*/  STL.64 [R1+0xa0], R32 ;  /* 0x0000a02001007387 */ /* 0x000fe80000100a00 */
[----:B------:R-:W-:Y:S04]  /*1a30*/  STL.64 [R1+0xa8], R34 ;  /* 0x0000a82201007387 */ /* 0x000fe80000100a00 */
[----:B------:R-:W-:Y:S04]  /*1a40*/  STL.64 [R1+0xb0], R36 ;  /* 0x0000b02401007387 */ /* 0x000fe80000100a00 */
[----:B------:R2:W-:Y:S01]  /*1a50*/  STL.64 [R1+0xb8], R38 ;  /* 0x0000b82601007387 */ /* 0x0005e20000100a00 */
[----:B------:R-:W-:-:S02]  /*1a60*/  WARPGROUP.DEPBAR.LE gsb0, 0x0 ;  /* 0x00008000000079c5 */ /* 0x000fc40000010000 */
        /* <DEDUP_REMOVED lines=9> */
[----:B------:R-:W-:Y:S01]  /*1b00*/  STL.64 [R1+0x3f0], R200 ;  /* 0x0003f0c801007387 */ /* 0x000fe20000100a00 */
[----:B------:R-:W-:-:S02]  /*1b10*/  WARPGROUP.DEPBAR.LE gsb0, 0x0 ;  /* 0x00008000000079c5 */ /* 0x000fc40000010000 */
[----:B------:R-:W-:-:S06]  /*1b20*/  WARPGROUP.ARRIVE ;  /* 0x00000000000079c5 */ /* 0x000fcc0000000000 */
[----:B------:R-:W-:Y:S01]  /*1b30*/  HGMMA.64x32x16.F32 R72, gdesc[UR28], RZ, !UPT, gsb0 ;  /* 0x006000001c4879f0 */ /* 0x000fe2000c0008ff */
[----:B------:R-:W-:Y:S01]  /*1b40*/  UMOV UR28, UR4 ;  /* 0x00000004001c7c82 */ /* 0x000fe20008000000 */
[----:B------:R-:W-:Y:S01]  /*1b50*/  UMOV UR29, 0xc0000010 ;  /* 0xc0000010001d7882 */ /* 0x000fe20000000000 */
[----:B------:R-:W-:Y:S01]  /*1b60*/  UMOV UR24, UR28 ;  /* 0x0000001c00187c82 */ /* 0x000fe20008000000 */
        /* <DEDUP_REMOVED lines=11> */
[----:B------:R-:W-:-:S02]  /*1c20*/  WARPGROUP.DEPBAR.LE gsb0, 0x0 ;  /* 0x00008000000079c5 */ /* 0x000fc40000010000 */
[----:B------:R-:W-:-:S06]  /*1c30*/  WARPGROUP.ARRIVE ;  /* 0x00000000000079c5 */ /* 0x000fcc0000000000 */
[----:B------:R-:W-:Y:S03]  /*1c40*/  HGMMA.64x32x16.F32 R56, gdesc[UR28], RZ, !UPT, gsb0 ;  /* 0x006000001c3879f0 */ /* 0x000fe6000c0008ff */
[----:B------:R-:W-:Y:S02]  /*1c50*/  WARPGROUP.DEPBAR.LE gsb0, 0x0 ;  /* 0x00008000000079c5 */ /* 0x000fe40000010000 */
[----:B------:R-:W-:-:S06]  /*1c60*/  WARPGROUP.ARRIVE ;  /* 0x00000000000079c5 */ /* 0x000fcc0000000000 */
[----:B------:R-:W-:Y:S03]  /*1c70*/  HGMMA.64x32x16.F32 R120, gdesc[UR24], RZ, !UPT, gsb0 ;  /* 0x00600000187879f0 */ /* 0x000fe6000c0008ff */
[----:B------:R-:W-:Y:S02]  /*1c80*/  WARPGROUP.DEPBAR.LE gsb0, 0x0 ;  /* 0x00008000000079c5 */ /* 0x000fe40000010000 */
[----:B------:R-:W-:-:S06]  /*1c90*/  WARPGROUP.ARRIVE ;  /* 0x00000000000079c5 */ /* 0x000fcc0000000000 */
[----:B------:R-:W-:Y:S03]  /*1ca0*/  HGMMA.64x32x16.F32 R184, gdesc[UR20], RZ, !UPT, gsb0 ;  /* 0x0060000014b879f0 */ /* 0x000fe6000c0008ff */
[----:B------:R-:W-:Y:S02]  /*1cb0*/  WARPGROUP.DEPBAR.LE gsb0, 0x0 ;  /* 0x00008000000079c5 */ /* 0x000fe40000010000 */
        /* <DEDUP_REMOVED lines=14> */
[----:B------:R-:W-:Y:S01]  /*1da0*/  UIADD3 UR34, UR34, 0x300, URZ ;  /* 0x0000030022227890 */ /* 0x000fe2000fffe03f */
        /* <DEDUP_REMOVED lines=82> */
[----:B------:R-:W-:Y:S04]  /*22d0*/  STL.64 [R1], R24 ;  /* 0x0000001801007387 */ /* 0x000fe80000100a00 */
        /* <DEDUP_REMOVED lines=9> */
[----:B------:R-:W-:-:S06]  /*2370*/  WARPGROUP.ARRIVE ;  /* 0x00000000000079c5 */ /* 0x000fcc0000000000 */
[----:B------:R-:W-:Y:S03]  /*2380*/  HGMMA.64x32x16.F32 R104, gdesc[UR24], RZ, !UPT, gsb0 ;  /* 0x00600000186879f0 */ /* 0x000fe6000c0008ff */
[----:B------:R-:W-:Y:S02]  /*2390*/  WARPGROUP.DEPBAR.LE gsb0, 0x0 ;  /* 0x00008000000079c5 */ /* 0x000fe40000010000 */
        /* <DEDUP_REMOVED lines=17> */
[----:B--2---:R-:W-:-:S06]  /*24b0*/  WARPGROUP.ARRIVE ;  /* 0x00000000000079c5 */ /* 0x004fcc0000000000 */
        /* <DEDUP_REMOVED lines=43> */
[----:B------:R2:W-:Y:S04]  /*2770*/  STL.64 [R1+0x2f8], R214 ;  /* 0x0002f8d601007387 */ /* 0x0005e80000100a00 */
[----:B--2---:R2:W5:Y:S04]  /*2780*/  LDL.LU.64 R214, [R1+0x428] ;  /* 0x0004280001d67983 */ /* 0x0045680000300a00 */
[----:B------:R2:W5:Y:S04]  /*2790*/  LDL.LU.64 R212, [R1+0x420] ;  /* 0x0004200001d47983 */ /* 0x0005680000300a00 */
[----:B------:R2:W5:Y:S04]  /*27a0*/  LDL.LU.64 R210, [R1+0x418] ;  /* 0x0004180001d27983 */ /* 0x0005680000300a00 */
[----:B------:R2:W5:Y:S04]  /*27b0*/  LDL.LU.64 R208, [R1+0x410] ;  /* 0x0004100001d07983 */ /* 0x0005680000300a00 */
[----:B------:R2:W5:Y:S04]  /*27c0*/  LDL.LU.64 R206, [R1+0x408] ;  /* 0x0004080001ce7983 */ /* 0x0005680000300a00 */
[----:B------:R2:W5:Y:S04]  /*27d0*/  LDL.LU.64 R204, [R1+0x400] ;  /* 0x0004000001cc7983 */ /* 0x0005680000300a00 */
[----:B------:R2:W5:Y:S04]  /*27e0*/  LDL.LU.64 R202, [R1+0x3f8] ;  /* 0x0003f80001ca7983 */ /* 0x0005680000300a00 */
[----:B------:R2:W5:Y:S01]  /*27f0*/  LDL.LU.64 R200, [R1+0x3f0] ;  /* 0x0003f00001c87983 */ /* 0x0005620000300a00 */
[----:B------:R-:W-:Y:S05]  /*2800*/  @!P1 BRA `(.L_x_19) ;  /* 0x0000002000849947 */ /* 0x000fea0003800000 */
[----:B------:R-:W-:Y:S01]  /*2810*/  UIADD3 UR35, UR37, 0x1, URZ ;  /* 0x0000000125237890 */ /* 0x000fe2000fffe03f */
[----:B01----:R-:W-:Y:S01]  /*2820*/  IMAD.MOV.U32 R0, RZ, RZ, R5 ;  /* 0x000000ffff007224 */ /* 0x003fe200078e0005 */
[----:B------:R-:W-:Y:S02]  /*2830*/  UMOV UR34, UR37 ;  /* 0x0000002500227c82 */ /* 0x000fe40008000000 */
[----:B------:R-:W-:-:S04]  /*2840*/  UISETP.NE.AND UP0, UPT, UR35, 0x9, UPT ;  /* 0x000000092300788c */ /* 0x000fc8000bf05270 */
[----:B------:R-:W-:Y:S02]  /*2850*/  USEL UR4, URZ, 0x1, UP0 ;  /* 0x000000013f047887 */ /* 0x000fe40008000000 */
[----:B------:R-:W-:Y:S02]  /*2860*/  USEL UR35, UR35, URZ, UP0 ;  /* 0x0000003f23237287 */ /* 0x000fe40008000000 */
[----:B------:R-:W-:-:S06]  /*2870*/  ULOP3.LUT UR4, UR36, UR4, URZ, 0x3c, !UPT ;  /* 0x0000000424047292 */ /* 0x000fcc000f8e3c3f */
[----:B------:R-:W-:-:S07]  /*2880*/  IMAD.U32 R3, RZ, RZ, UR4 ;  /* 0x00000004ff037e24 */ /* 0x000fce000f8e00ff */
.L_x_26:
[----:B0----5:R-:W-:Y:S05]  /*2890*/  @!P0 BRA `(.L_x_20) ;  /* 0x0000000000048947 */ /* 0x021fea0003800000 */
[----:B------:R-:W-:Y:S01]  /*28a0*/  BPT.TRAP 0x1 ;  /* 0x000000040000795c */ /* 0x000fe20000300000 */
.L_x_20:
[----:B------:R-:W-:Y:S01]  /*28b0*/  ULEA UR4, UR35, UR42, 0x3 ;  /* 0x0000002a23047291 */ /* 0x000fe2000f8e183f */
[----:B------:R-:W-:-:S08]  /*28c0*/  SHF.L.U32 R4, R3, 0x1f, RZ ;  /* 0x0000001f03047819 */ /* 0x000fd000000006ff */
[----:B------:R0:W1:Y:S01]  /*28d0*/  SYNCS.PHASECHK.TRANS64.TRYWAIT P1, [UR4], R4 ;  /* 0x00000004ff0075a7 */ /* 0x0000620008020144 */
[----:B------:R-:W-:Y:S05]  /*28e0*/  @!P0 BRA `(.L_x_21) ;  /* 0x0000000000048947 */ /* 0x000fea0003800000 */
[----:B------:R-:W-:Y:S01]  /*28f0*/  BPT.TRAP 0x1 ;  /* 0x000000040000795c */ /* 0x000fe20000300000 */
.L_x_21:
[----:B-1----:R-:W-:Y:S05]  /*2900*/  @P1 BRA `(.L_x_22) ;  /* 0x0000000000081947 */ /* 0x002fea0003800000 */
[----:B------:R-:W1:Y:S02]  /*2910*/  SYNCS.PHASECHK.TRANS64.TRYWAIT P1, [UR4], R4 ;  /* 0x00000004ff0075a7 */ /* 0x000e640008020144 */
[----:B-1----:R-:W-:Y:S05]  /*2920*/  @!P1 BRA `(.L_x_23) ;  /* 0x0000032c00c49947 */ /* 0x002fea0003800000 */
.L_x_22:
        /* <DEDUP_REMOVED lines=8> */
[----:B----4-:R-:W4:Y:S04]  /*29b0*/  LDL.LU.64 R24, [R1+0x380] ;  /* 0x0003800001187983 */ /* 0x010f280000300a00 */
[----:B------:R-:W4:Y:S04]  /*29c0*/  LDL.LU.64 R26, [R1+0x388] ;  /* 0x00038800011a7983 */ /* 0x000f280000300a00 */
[----:B------:R-:W4:Y:S04]  /*29d0*/  LDL.LU.64 R28, [R1+0x390] ;  /* 0x00039000011c7983 */ /* 0x000f280000300a00 */
[----:B------:R-:W4:Y:S04]  /*29e0*/  LDL.LU.64 R30, [R1+0x398] ;  /* 0x00039800011e7983 */ /* 0x000f280000300a00 */
[----:B------:R-:W4:Y:S04]  /*29f0*/  LDL.LU.64 R32, [R1+0x3a0] ;  /* 0x0003a00001207983 */ /* 0x000f280000300a00 */
[----:B------:R-:W4:Y:S04]  /*2a00*/  LDL.LU.64 R34, [R1+0x3a8] ;  /* 0x0003a80001227983 */ /* 0x000f280000300a00 */
[----:B------:R-:W4:Y:S04]  /*2a10*/  LDL.LU.64 R36, [R1+0x3b0] ;  /* 0x0003b00001247983 */ /* 0x000f280000300a00 */
[----:B------:R-:W4:Y:S04]  /*2a20*/  LDL.LU.64 R38, [R1+0x3b8] ;  /* 0x0003b80001267983 */ /* 0x000f280000300a00 */
        /* <DEDUP_REMOVED lines=8> */
[----:B0-----:R-:W2:Y:S04]  /*2ab0*/  LDL.LU.64 R88, [R1+0x80] ;  /* 0x0000800001587983 */ /* 0x001ea80000300a00 */
[----:B------:R-:W2:Y:S04]  /*2ac0*/  LDL.LU.64 R90, [R1+0x88] ;  /* 0x00008800015a7983 */ /* 0x000ea80000300a00 */
[----:B------:R-:W2:Y:S04]  /*2ad0*/  LDL.LU.64 R92, [R1+0x90] ;  /* 0x00009000015c7983 */ /* 0x000ea80000300a00 */
[----:B------:R-:W2:Y:S04]  /*2ae0*/  LDL.LU.64 R94, [R1+0x98] ;  /* 0x00009800015e7983 */ /* 0x000ea80000300a00 */
[----:B------:R-:W2:Y:S04]  /*2af0*/  LDL.LU.64 R96, [R1+0xa0] ;  /* 0x0000a00001607983 */ /* 0x000ea80000300a00 */
[----:B------:R-:W2:Y:S04]  /*2b00*/  LDL.LU.64 R98, [R1+0xa8] ;  /* 0x0000a80001627983 */ /* 0x000ea80000300a00 */
[----:B------:R-:W2:Y:S04]  /*2b10*/  LDL.LU.64 R100, [R1+0xb0] ;  /* 0x0000b00001647983 */ /* 0x000ea80000300a00 */
[----:B------:R-:W2:Y:S04]  /*2b20*/  LDL.LU.64 R102, [R1+0xb8] ;  /* 0x0000b80001667983 */ /* 0x000ea80000300a00 */
        /* <DEDUP_REMOVED lines=8> */
[----:B0-----:R-:W3:Y:S04]  /*2bb0*/  LDL.LU.64 R152, [R1+0x180] ;  /* 0x0001800001987983 */ /* 0x001ee80000300a00 */
[----:B------:R-:W3:Y:S04]  /*2bc0*/  LDL.LU.64 R154, [R1+0x188] ;  /* 0x00018800019a7983 */ /* 0x000ee80000300a00 */
[----:B------:R-:W3:Y:S04]  /*2bd0*/  LDL.LU.64 R156, [R1+0x190] ;  /* 0x00019000019c7983 */ /* 0x000ee80000300a00 */
[----:B------:R-:W3:Y:S04]  /*2be0*/  LDL.LU.64 R158, [R1+0x198] ;  /* 0x00019800019e7983 */ /* 0x000ee80000300a00 */
[----:B------:R-:W3:Y:S04]  /*2bf0*/  LDL.LU.64 R160, [R1+0x1a0] ;  /* 0x0001a00001a07983 */ /* 0x000ee80000300a00 */
[----:B------:R-:W3:Y:S04]  /*2c00*/  LDL.LU.64 R162, [R1+0x1a8] ;  /* 0x0001a80001a27983 */ /* 0x000ee80000300a00 */
[----:B------:R-:W3:Y:S04]  /*2c10*/  LDL.LU.64 R164, [R1+0x1b0] ;  /* 0x0001b00001a47983 */ /* 0x000ee80000300a00 */
[----:B------:R-:W3:Y:S04]  /*2c20*/  LDL.LU.64 R166, [R1+0x1b8] ;  /* 0x0001b80001a67983 */ /* 0x000ee80000300a00 */
        /* <DEDUP_REMOVED lines=13> */
[----:B------:R-:W2:Y:S01]  /*2d00*/  LDL.LU.64 R234, [R1+0x2b8] ;  /* 0x0002b80001ea7983 */ /* 0x000ea20000300a00 */
[----:B------:R-:W-:-:S02]  /*2d10*/  ULEA UR45, UR35, UR32, 0xa ;  /* 0x00000020232d7291 */ /* 0x000fc4000f8e503f */
[----:B------:R-:W-:Y:S01]  /*2d20*/  UIMAD UR6, UR35, 0x1c0, UR33 ;  /* 0x000001c0230678a4 */ /* 0x000fe2000f8e0221 */
[----:B------:R-:W-:Y:S01]  /*2d30*/  UMOV UR5, 0xc0000010 ;  /* 0xc000001000057882 */ /* 0x000fe20000000000 */
[----:B------:R-:W-:Y:S02]  /*2d40*/  UMOV UR7, 0xc0000010 ;  /* 0xc000001000077882 */ /* 0x000fe40000000000 */
[----:B------:R-:W-:Y:S01]  /*2d50*/  UIADD3 UR10, UR6, 0x40, URZ ;  /* 0x00000040060a7890 */ /* 0x000fe2000fffe03f */
[----:B------:R-:W-:Y:S01]  /*2d60*/  UMOV UR4, UR45 ;  /* 0x0000002d00047c82 */ /* 0x000fe20008000000 */
[----:B------:R-:W-:Y:S01]  /*2d70*/  UMOV UR9, UR5 ;  /* 0x0000000500097c82 */ /* 0x000fe20008000000 */
[----:B------:R-:W-:Y:S01]  /*2d80*/  UMOV UR8, UR4 ;  /* 0x0000000400087c82 */ /* 0x000fe20008000000 */
[----:B------:R-:W-:Y:S01]  /*2d90*/  UMOV UR11, 0xc0000010 ;  /* 0xc0000010000b7882 */ /* 0x000fe20000000000 */
[----:B------:R-:W-:Y:S01]  /*2da0*/  UIADD3 UR14, UR6, 0x80, URZ ;  /* 0x00000080060e7890 */ /* 0x000fe2000fffe03f */
[----:B----4-:R-:W-:-:S06]  /*2db0*/  WARPGROUP.ARRIVE ;  /* 0x00000000000079c5 */ /* 0x010fcc0000000000 */
[----:B------:R-:W-:Y:S03]  /*2dc0*/  HGMMA.64x32x16.F32 R24, gdesc[UR4], R24, gsb0 ;  /* 0x00600000041879f0 */ /* 0x000fe60008000818 */
[----:B------:R-:W-:Y:S02]  /*2dd0*/  WARPGROUP.DEPBAR.LE gsb0, 0x0 ;  /* 0x00008000000079c5 */ /* 0x000fe40000010000 */
[----:B------:R-:W-:Y:S01]  /*2de0*/  UMOV UR12, UR4 ;  /* 0x00000004000c7c82 */ /* 0x000fe20008000000 */
[----:B------:R-:W-:Y:S01]  /*2df0*/  UMOV UR13, UR5 ;  /* 0x00000005000d7c82 */ /* 0x000fe20008000000 */
[----:B------:R-:W-:Y:S01]  /*2e00*/  UMOV UR15, 0xc0000010 ;  /* 0xc0000010000f7882 */ /* 0x000fe20000000000 */
[----:B------:R-:W-:Y:S01]  /*2e10*/  UIADD3 UR18, UR6, 0xc0, URZ ;  /* 0x000000c006127890 */ /* 0x000fe2000fffe03f */
[----:B------:R-:W-:Y:S01]  /*2e20*/  STL.64 [R1+0x380], R24 ;  /* 0x0003801801007387 */ /* 0x000fe20000100a00 */
        /* <DEDUP_REMOVED lines=8> */
[----:B------:R-:W-:Y:S04]  /*2eb0*/  STL.64 [R1+0x390], R28 ;  /* 0x0003901c01007387 */ /* 0x000fe80000100a00 */
[----:B------:R-:W-:Y:S04]  /*2ec0*/  STL.64 [R1+0x398], R30 ;  /* 0x0003981e01007387 */ /* 0x000fe80000100a00 */
[----:B------:R-:W-:Y:S04]  /*2ed0*/  STL.64 [R1+0x3a0], R32 ;  /* 0x0003a02001007387 */ /* 0x000fe80000100a00 */
[----:B------:R-:W-:Y:S01]  /*2ee0*/  STL.64 [R1+0x3a8], R34 ;  /* 0x0003a82201007387 */ /* 0x000fe20000100a00 */
[----:B------:R-:W-:-:S03]  /*2ef0*/  UIADD3 UR26, UR6, 0x140, URZ ;  /* 0x00000140061a7890 */ /* 0x000fc6000fffe03f */
[----:B------:R-:W-:Y:S04]  /*2f00*/  STL.64 [R1+0x3b0], R36 ;  /* 0x0003b02401007387 */ /* 0x000fe80000100a00 */
[----:B------:R0:W-:Y:S01]  /*2f10*/  STL.64 [R1+0x3b8], R38 ;  /* 0x0003b82601007387 */ /* 0x0001e20000100a00 */
[----:B------:R-:W-:Y:S01]  /*2f20*/  UMOV UR24, UR4 ;  /* 0x0000000400187c82 */ /* 0x000fe20008000000 */
[----:B------:R-:W-:Y:S01]  /*2f30*/  UMOV UR25, UR5 ;  /* 0x0000000500197c82 */ /* 0x000fe20008000000 */
[----:B------:R-:W-:Y:S01]  /*2f40*/  UMOV UR27, 0xc0000010 ;  /* 0xc0000010001b7882 */ /* 0x000fe20000000000 */
[----:B0-----:R-:W4:Y:S04]  /*2f50*/  LDL.LU.64 R38, [R1+0x598] ;  /* 0x0005980001267983 */ /* 0x001f280000300a00 */
[----:B------:R-:W4:Y:S04]  /*2f60*/  LDL.LU.64 R36, [R1+0x590] ;  /* 0x0005900001247983 */ /* 0x000f280000300a00 */
[----:B------:R-:W4:Y:S04]  /*2f70*/  LDL.LU.64 R34, [R1+0x588] ;  /* 0x0005880001227983 */ /* 0x000f280000300a00 */
[----:B------:R-:W4:Y:S04]  /*2f80*/  LDL.LU.64 R32, [R1+0x580] ;  /* 0x0005800001207983 */ /* 0x000f280000300a00 */
[----:B------:R-:W4:Y:S04]  /*2f90*/  LDL.LU.64 R30, [R1+0x578] ;  /* 0x00057800011e7983 */ /* 0x000f280000300a00 */
[----:B------:R-:W4:Y:S04]  /*2fa0*/  LDL.LU.64 R28, [R1+0x570] ;  /* 0x00057000011c7983 */ /* 0x000f280000300a00 */
[----:B------:R-:W4:Y:S04]  /*2fb0*/  LDL.LU.64 R26, [R1+0x568] ;  /* 0x00056800011a7983 */ /* 0x000f280000300a00 */
[----:B------:R-:W4:Y:S01]  /*2fc0*/  LDL.LU.64 R24, [R1+0x560] ;  /* 0x0005600001187983 */ /* 0x000f220000300a00 */
[----:B--2---:R-:W-:-:S06]  /*2fd0*/  WARPGROUP.ARRIVE ;  /* 0x00000000000079c5 */ /* 0x004fcc0000000000 */
[----:B------:R-:W-:Y:S03]  /*2fe0*/  HGMMA.64x32x16.F32 R220, gdesc[UR8], R220, gsb0 ;  /* 0x0060000008dc79f0 */ /* 0x000fe600080008dc */
[----:B------:R-:W-:Y:S02]  /*2ff0*/  WARPGROUP.DEPBAR.LE gsb0, 0x0 ;  /* 0x00008000000079c5 */ /* 0x000fe40000010000 */
[----:B---3--:R-:W-:Y:S01]  /*3000*/  WARPGROUP.ARRIVE ;  /* 0x00000000000079c5 */ /* 0x008fe20000000000 */
[----:B------:R-:W-:Y:S04]  /*3010*/  STL.64 [R1+0x280], R220 ;  /* 0x000280dc01007387 */ /* 0x000fe80000100a00 */
[----:B------:R-:W-:Y:S01]  /*3020*/  STL.64 [R1+0x288], R222 ;  /* 0x000288de01007387 */ /* 0x000fe20000100a00 */
[----:B------:R-:W-:Y:S03]  /*3030*/  HGMMA.64x32x16.F32 R152, gdesc[UR12], R152, gsb0 ;  /* 0x006000000c9879f0 */ /* 0x000fe60008000898 */
[----:B------:R-:W-:Y:S04]  /*3040*/  STL.64 [R1+0x290], R224 ;  /* 0x000290e001007387 */ /* 0x000fe80000100a00 */
[----:B------:R-:W-:Y:S04]  /*3050*/  STL.64 [R1+0x298], R226 ;  /* 0x000298e201007387 */ /* 0x000fe80000100a00 */
[----:B------:R-:W-:Y:S04]  /*3060*/  STL.64 [R1+0x2a0], R228 ;  /* 0x0002a0e401007387 */ /* 0x000fe80000100a00 */
[----:B------:R-:W-:Y:S04]  /*3070*/  STL.64 [R1+0x2a8], R230 ;  /* 0x0002a8e601007387 */ /* 0x000fe80000100a00 */
[----:B------:R-:W-:Y:S04]  /*3080*/  STL.64 [R1+0x2b0], R232 ;  /* 0x0002b0e801007387 */ /* 0x000fe80000100a00 */
[----:B------:R-:W-:Y:S01]  /*3090*/  STL.64 [R1+0x2b8], R234 ;  /* 0x0002b8ea01007387 */ /* 0x000fe20000100a00 */
[----:B------:R-:W-:-:S02]  /*30a0*/  WARPGROUP.DEPBAR.LE gsb0, 0x0 ;  /* 0x00008000000079c5 */ /* 0x000fc40000010000 */
[----:B------:R-:W-:Y:S01]  /*30b0*/  WARPGROUP.ARRIVE ;  /* 0x00000000000079c5 */ /* 0x000fe20000000000 */
[----:B------:R0:W-:Y:S04]  /*30c0*/  STL.64 [R1+0x180], R152 ;  /* 0x0001809801007387 */ /* 0x0001e80000100a00 */
[----:B------:R2:W-:Y:S01]  /*30d0*/  STL.64 [R1+0x188], R154 ;  /* 0x0001889a01007387 */ /* 0x0005e20000100a00 */
[----:B------:R-:W-:Y:S03]  /*30e0*/  HGMMA.64x32x16.F32 R88, gdesc[UR16], R88, gsb0 ;  /* 0x00600000105879f0 */ /* 0x000fe60008000858 */
[----:B------:R3:W-:Y:S04]  /*30f0*/  STL.64 [R1+0x190], R156 ;  /* 0x0001909c01007387 */ /* 0x0007e80000100a00 */
[----:B------:R1:W-:Y:S04]  /*3100*/  STL.64 [R1+0x198], R158 ;  /* 0x0001989e01007387 */ /* 0x0003e80000100a00 */
[----:B------:R1:W-:Y:S04]  /*3110*/  STL.64 [R1+0x1a0], R160 ;  /* 0x0001a0a001007387 */ /* 0x0003e80000100a00 */
[----:B------:R1:W-:Y:S04]  /*3120*/  STL.64 [R1+0x1a8], R162 ;  /* 0x0001a8a201007387 */ /* 0x0003e80000100a00 */
[----:B------:R1:W-:Y:S04]  /*3130*/  STL.64 [R1+0x1b0], R164 ;  /* 0x0001b0a401007387 */ /* 0x0003e80000100a00 */
[----:B------:R1:W-:Y:S04]  /*3140*/  STL.64 [R1+0x1b8], R166 ;  /* 0x0001b8a601007387 */ /* 0x0003e80000100a00 */
[----:B0-----:R-:W4:Y:S04]  /*3150*/  LDL.LU.64 R152, [R1+0x40] ;  /* 0x0000400001987983 */ /* 0x001f280000300a00 */
[----:B--2---:R-:W4:Y:S04]  /*3160*/  LDL.LU.64 R154, [R1+0x48] ;  /* 0x00004800019a7983 */ /* 0x004f280000300a00 */
[----:B---3--:R-:W4:Y:S01]  /*3170*/  LDL.LU.64 R156, [R1+0x50] ;  /* 0x00005000019c7983 */ /* 0x008f220000300a00 */
[----:B------:R-:W-:-:S02]  /*3180*/  WARPGROUP.DEPBAR.LE gsb0, 0x0 ;  /* 0x00008000000079c5 */ /* 0x000fc40000010000 */
[----:B-----5:R-:W-:-:S06]  /*3190*/  WARPGROUP.ARRIVE ;  /* 0x00000000000079c5 */ /* 0x020fcc0000000000 */
[----:B------:R-:W-:Y:S01]  /*31a0*/  HGMMA.64x32x16.F32 R200, gdesc[UR20], R200, gsb0 ;  /* 0x0060000014c879f0 */ /* 0x000fe200080008c8 */
[----:B------:R0:W-:Y:S04]  /*31b0*/  STL.64 [R1+0x80], R88 ;  /* 0x0000805801007387 */ /* 0x0001e80000100a00 */
[----:B------:R2:W-:Y:S04]  /*31c0*/  STL.64 [R1+0x88], R90 ;  /* 0x0000885a01007387 */ /* 0x0005e80000100a00 */
[----:B------:R3:W-:Y:S04]  /*31d0*/  STL.64 [R1+0x90], R92 ;  /* 0x0000905c01007387 */ /* 0x0007e80000100a00 */
[----:B------:R3:W-:Y:S04]  /*31e0*/  STL.64 [R1+0x98], R94 ;  /* 0x0000985e01007387 */ /* 0x0007e80000100a00 */
[----:B------:R3:W-:Y:S04]  /*31f0*/  STL.64 [R1+0xa0], R96 ;  /* 0x0000a06001007387 */ /* 0x0007e80000100a00 */
[----:B------:R3:W-:Y:S04]  /*3200*/  STL.64 [R1+0xa8], R98 ;  /* 0x0000a86201007387 */ /* 0x0007e80000100a00 */
[----:B------:R3:W-:Y:S04]  /*3210*/  STL.64 [R1+0xb0], R100 ;  /* 0x0000b06401007387 */ /* 0x0007e80000100a00 */
[----:B------:R3:W-:Y:S04]  /*3220*/  STL.64 [R1+0xb8], R102 ;  /* 0x0000b86601007387 */ /* 0x0007e80000100a00 */
[----:B-1----:R-:W4:Y:S04]  /*3230*/  LDL.LU.64 R158, [R1+0x58] ;  /* 0x00005800019e7983 */ /* 0x002f280000300a00 */
[----:B------:R-:W4:Y:S04]  /*3240*/  LDL.LU.64 R160, [R1+0x60] ;  /* 0x0000600001a07983 */ /* 0x000f280000300a00 */
[----:B------:R-:W4:Y:S04]  /*3250*/  LDL.LU.64 R162, [R1+0x68] ;  /* 0x0000680001a27983 */ /* 0x000f280000300a00 */
[----:B------:R-:W4:Y:S04]  /*3260*/  LDL.LU.64 R164, [R1+0x70] ;  /* 0x0000700001a47983 */ /* 0x000f280000300a00 */
[----:B------:R-:W4:Y:S01]  /*3270*/  LDL.LU.64 R166, [R1+0x78] ;  /* 0x0000780001a67983 */ /* 0x000f220000300a00 */
[----:B------:R-:W-:Y:S01]  /*3280*/  UIADD3 UR30, UR6, 0x180, URZ ;  /* 0x00000180061e7890 */ /* 0x000fe2000fffe03f */
[----:B------:R-:W-:Y:S01]  /*3290*/  UMOV UR28, UR4 ;  /* 0x00000004001c7c82 */ /* 0x000fe20008000000 */
[----:B------:R-:W-:Y:S01]  /*32a0*/  UMOV UR29, UR5 ;  /* 0x00000005001d7c82 */ /* 0x000fe20008000000 */
[----:B------:R-:W-:Y:S01]  /*32b0*/  UMOV UR31, 0xc0000010 ;  /* 0xc0000010001f7882 */ /* 0x000fe20000000000 */
[----:B0-----:R-:W4:Y:S04]  /*32c0*/  LDL.LU.64 R88, [R1+0x140] ;  /* 0x0001400001587983 */ /* 0x001f280000300a00 */
[----:B--2---:R-:W2:Y:S01]  /*32d0*/  LDL.LU.64 R90, [R1+0x148] ;  /* 0x00014800015a7983 */ /* 0x004ea20000300a00 */
[----:B------:R-:W-:-:S02]  /*32e0*/  WARPGROUP.DEPBAR.LE gsb0, 0x0 ;  /* 0x00008000000079c5 */ /* 0x000fc40000010000 */
[----:B------:R-:W-:Y:S01]  /*32f0*/  WARPGROUP.ARRIVE ;  /* 0x00000000000079c5 */ /* 0x000fe20000000000 */
[----:B---3--:R-:W2:Y:S04]  /*3300*/  LDL.LU.64 R92, [R1+0x150] ;  /* 0x00015000015c7983 */ /* 0x008ea80000300a00 */
[----:B------:R-:W2:Y:S01]  /*3310*/  LDL.LU.64 R94, [R1+0x158] ;  /* 0x00015800015e7983 */ /* 0x000ea20000300a00 */
[----:B------:R-:W-:Y:S03]  /*3320*/  HGMMA.64x32x16.F32 R136, gdesc[UR24], R136, gsb0 ;  /* 0x00600000188879f0 */ /* 0x000fe60008000888 */
[----:B------:R-:W2:Y:S04]  /*3330*/  LDL.LU.64 R96, [R1+0x160] ;  /* 0x0001600001607983 */ /* 0x000ea80000300a00 */
[----:B------:R-:W2:Y:S04]  /*3340*/  LDL.LU.64 R98, [R1+0x168] ;  /* 0x0001680001627983 */ /* 0x000ea80000300a00 */
[----:B------:R-:W2:Y:S04]  /*3350*/  LDL.LU.64 R100, [R1+0x170] ;  /* 0x0001700001647983 */ /* 0x000ea80000300a00 */
[----:B------:R-:W2:Y:S01]  /*3360*/  LDL.LU.64 R102, [R1+0x178] ;  /* 0x0001780001667983 */ /* 0x000ea20000300a00 */
[----:B------:R-:W-:-:S02]  /*3370*/  WARPGROUP.DEPBAR.LE gsb0, 0x0 ;  /* 0x00008000000079c5 */ /* 0x000fc40000010000 */
[----:B------:R-:W-:-:S06]  /*3380*/  WARPGROUP.ARRIVE ;  /* 0x00000000000079c5 */ /* 0x000fcc0000000000 */
[----:B------:R-:W-:Y:S01]  /*3390*/  HGMMA.64x32x16.F32 R72, gdesc[UR28], R72, gsb0 ;  /* 0x006000001c4879f0 */ /* 0x000fe20008000848 */
[----:B------:R-:W-:Y:S01]  /*33a0*/  UIADD3 UR8, UR45, 0x100, URZ ;  /* 0x000001002d087890 */ /* 0x000fe2000fffe03f */
[----:B------:R-:W-:-:S06]  /*33b0*/  UMOV UR29, 0xc0000010 ;  /* 0xc0000010001d7882 */ /* 0x000fcc0000000000 */
[----:B------:R-:W-:Y:S01]  /*33c0*/  UMOV UR28, UR8 ;  /* 0x00000008001c7c82 */ /* 0x000fe20008000000 */
[----:B------:R-:W-:Y:S02]  /*33d0*/  WARPGROUP.DEPBAR.LE gsb0, 0x0 ;  /* 0x00008000000079c5 */ /* 0x000fe40000010000 */
[----:B------:R-:W-:-:S06]  /*33e0*/  WARPGROUP.ARRIVE ;  /* 0x00000000000079c5 */ /* 0x000fcc0000000000 */
[----:B------:R-:W-:Y:S01]  /*33f0*/  HGMMA.64x32x16.F32 R56, gdesc[UR28], R56, gsb0 ;  /* 0x006000001c3879f0 */ /* 0x000fe20008000838 */
[----:B------:R-:W-:Y:S01]  /*3400*/  UMOV UR24, UR28 ;  /* 0x0000001c00187c82 */ /* 0x000fe20008000000 */
        /* <DEDUP_REMOVED lines=12> */
[----:B----4-:R-:W-:-:S06]  /*34d0*/  WARPGROUP.ARRIVE ;  /* 0x00000000000079c5 */ /* 0x010fcc0000000000 */
[----:B------:R-:W-:Y:S01]  /*34e0*/  HGMMA.64x32x16.F32 R152, gdesc[UR16], R152, gsb0 ;  /* 0x00600000109879f0 */ /* 0x000fe20008000898 */
[----:B------:R-:W-:Y:S01]  /*34f0*/  UMOV UR12, UR28 ;  /* 0x0000001c000c7c82 */ /* 0x000fe20008000000 */
[----:B------:R-:W-:Y:S01]  /*3500*/  UMOV UR13, UR29 ;  /* 0x0000001d000d7c82 */ /* 0x000fe20008000000 */
[----:B------:R-:W-:Y:S04]  /*3510*/  STL.64 [R1+0x428], R214 ;  /* 0x000428d601007387 */ /* 0x000fe80000100a00 */
[----:B------:R-:W-:Y:S04]  /*3520*/  STL.64 [R1+0x420], R212 ;  /* 0x000420d401007387 */ /* 0x000fe80000100a00 */
[----:B------:R-:W-:Y:S04]  /*3530*/  STL.64 [R1+0x418], R210 ;  /* 0x000418d201007387 */ /* 0x000fe80000100a00 */
[----:B------:R-:W-:Y:S04]  /*3540*/  STL.64 [R1+0x410], R208 ;  /* 0x000410d001007387 */ /* 0x000fe80000100a00 */
[----:B------:R-:W-:Y:S01]  /*3550*/  STL.64 [R1+0x408], R206 ;  /* 0x000408ce01007387 */ /* 0x000fe20000100a00 */
[----:B------:R-:W-:-:S02]  /*3560*/  WARPGROUP.DEPBAR.LE gsb0, 0x0 ;  /* 0x00008000000079c5 */ /* 0x000fc40000010000 */
[----:B--2---:R-:W-:-:S06]  /*3570*/  WARPGROUP.ARRIVE ;  /* 0x00000000000079c5 */ /* 0x004fcc0000000000 */
[----:B------:R-:W-:Y:S01]  /*3580*/  HGMMA.64x32x16.F32 R88, gdesc[UR12], R88, gsb0 ;  /* 0x006000000c5879f0 */ /* 0x000fe20008000858 */
[----:B------:R-:W-:Y:S04]  /*3590*/  STL.64 [R1+0x400], R204 ;  /* 0x000400cc01007387 */ /* 0x000fe80000100a00 */
        /* <DEDUP_REMOVED lines=22> */
[----:B------:R-:W-:Y:S01]  /*3700*/  STL.64 [R1+0x60], R160 ;  /* 0x000060a001007387 */ /* 0x000fe20000100a00 */
[----:B------:R-:W-:-:S03]  /*3710*/  WARPGROUP.DEPBAR.LE gsb0, 0x0 ;  /* 0x00008000000079c5 */ /* 0x000fc60000010000 */
[----:B------:R-:W-:Y:S04]  /*3720*/  STL.64 [R1+0x68], R162 ;  /* 0x000068a201007387 */ /* 0x000fe80000100a00 */
[----:B------:R-:W-:Y:S04]  /*3730*/  STL.64 [R1+0x70], R164 ;  /* 0x000070a401007387 */ /* 0x000fe80000100a00 */
[----:B------:R-:W-:Y:S04]  /*3740*/  STL.64 [R1+0x78], R166 ;  /* 0x000078a601007387 */ /* 0x000fe80000100a00 */
        /* <DEDUP_REMOVED lines=8> */
[----:B0-----:R-:W4:Y:S04]  /*37d0*/  LDL.LU.64 R88, [R1+0x240] ;  /* 0x0002400001587983 */ /* 0x001f280000300a00 */
[----:B-1----:R-:W4:Y:S04]  /*37e0*/  LDL.LU.64 R90, [R1+0x248] ;  /* 0x00024800015a7983 */ /* 0x002f280000300a00 */
[----:B--2---:R-:W2:Y:S04]  /*37f0*/  LDL.LU.64 R92, [R1+0x250] ;  /* 0x00025000015c7983 */ /* 0x004ea80000300a00 */
[----:B---3--:R-:W2:Y:S04]  /*3800*/  LDL.LU.64 R94, [R1+0x258] ;  /* 0x00025800015e7983 */ /* 0x008ea80000300a00 */
[----:B----4-:R-:W2:Y:S04]  /*3810*/  LDL.LU.64 R96, [R1+0x260] ;  /* 0x0002600001607983 */ /* 0x010ea80000300a00 */
[----:B------:R-:W2:Y:S04]  /*3820*/  LDL.LU.64 R98, [R1+0x268] ;  /* 0x0002680001627983 */ /* 0x000ea80000300a00 */
[----:B------:R-:W2:Y:S04]  /*3830*/  LDL.LU.64 R100, [R1+0x270] ;  /* 0x0002700001647983 */ /* 0x000ea80000300a00 */
[----:B------:R-:W2:Y:S04]  /*3840*/  LDL.LU.64 R102, [R1+0x278] ;  /* 0x0002780001667983 */ /* 0x000ea80000300a00 */
[----:B------:R-:W3:Y:S04]  /*3850*/  LDL.LU.64 R152, [R1+0x340] ;  /* 0x0003400001987983 */ /* 0x000ee80000300a00 */
[----:B------:R-:W3:Y:S04]  /*3860*/  LDL.LU.64 R154, [R1+0x348] ;  /* 0x00034800019a7983 */ /* 0x000ee80000300a00 */
[----:B------:R-:W3:Y:S04]  /*3870*/  LDL.LU.64 R156, [R1+0x350] ;  /* 0x00035000019c7983 */ /* 0x000ee80000300a00 */
[----:B------:R-:W3:Y:S04]  /*3880*/  LDL.LU.64 R158, [R1+0x358] ;  /* 0x00035800019e7983 */ /* 0x000ee80000300a00 */
[----:B------:R-:W3:Y:S04]  /*3890*/  LDL.LU.64 R160, [R1+0x360] ;  /* 0x0003600001a07983 */ /* 0x000ee80000300a00 */
[----:B------:R-:W3:Y:S04]  /*38a0*/  LDL.LU.64 R162, [R1+0x368] ;  /* 0x0003680001a27983 */ /* 0x000ee80000300a00 */
[----:B------:R-:W3:Y:S04]  /*38b0*/  LDL.LU.64 R164, [R1+0x370] ;  /* 0x0003700001a47983 */ /* 0x000ee80000300a00 */
[----:B------:R-:W3:Y:S04]  /*38c0*/  LDL.LU.64 R166, [R1+0x378] ;  /* 0x0003780001a67983 */ /* 0x000ee80000300a00 */
[----:B------:R-:W4:Y:S04]  /*38d0*/  LDL.LU.64 R220, [R1+0x300] ;  /* 0x0003000001dc7983 */ /* 0x000f280000300a00 */
        /* <DEDUP_REMOVED lines=22> */
[----:B------:R-:W4:Y:S01]  /*3a40*/  LDL.LU.64 R150, [R1+0x138] ;  /* 0x0001380001967983 */ /* 0x000f220000300a00 */
[----:B------:R-:W-:Y:S01]  /*3a50*/  UMOV UR8, UR28 ;  /* 0x0000001c00087c82 */ /* 0x000fe20008000000 */
[----:B------:R-:W-:-:S02]  /*3a60*/  UMOV UR9, UR29 ;  /* 0x0000001d00097c82 */ /* 0x000fc40008000000 */
[----:B------:R-:W4:Y:S04]  /*3a70*/  LDL.LU.64 R72, [R1] ;  /* 0x0000000001487983 */ /* 0x000f280000300a00 */
        /* <DEDUP_REMOVED lines=8> */
[----:B------:R-:W-:Y:S01]  /*3b00*/  UMOV UR5, UR29 ;  /* 0x0000001d00057c82 */ /* 0x000fe20008000000 */
[----:B------:R-:W-:Y:S01]  /*3b10*/  UIADD3 UR12, UR45, 0x200, URZ ;  /* 0x000002002d0c7890 */ /* 0x000fe2000fffe03f */
[----:B--2---:R-:W-:-:S06]  /*3b20*/  WARPGROUP.ARRIVE ;  /* 0x00000000000079c5 */ /* 0x004fcc0000000000 */
[----:B------:R-:W-:Y:S03]  /*3b30*/  HGMMA.64x32x16.F32 R88, gdesc[UR8], R88, gsb0 ;  /* 0x00600000085879f0 */ /* 0x000fe60008000858 */
[----:B------:R-:W-:Y:S02]  /*3b40*/  WARPGROUP.DEPBAR.LE gsb0, 0x0 ;  /* 0x00008000000079c5 */ /* 0x000fe40000010000 */
[----:B---3--:R-:W-:-:S06]  /*3b50*/  WARPGROUP.ARRIVE ;  /* 0x00000000000079c5 */ /* 0x008fcc0000000000 */
[----:B------:R-:W-:Y:S01]  /*3b60*/  HGMMA.64x32x16.F32 R152, gdesc[UR4], R152, gsb0 ;  /* 0x00600000049879f0 */ /* 0x000fe20008000898 */
[----:B------:R-:W-:Y:S01]  /*3b70*/  UMOV UR4, UR12 ;  /* 0x0000000c00047c82 */ /* 0x000fe20008000000 */
[----:B------:R-:W-:Y:S01]  /*3b80*/  UMOV UR5, 0xc0000010 ;  /* 0xc000001000057882 */ /* 0x000fe20000000000 */
[----:B------:R-:W-:Y:S02]  /*3b90*/  WARPGROUP.DEPBAR.LE gsb0, 0x0 ;  /* 0x00008000000079c5 */ /* 0x000fe40000010000 */
[----:B----4-:R-:W-:-:S06]  /*3ba0*/  WARPGROUP.ARRIVE ;  /* 0x00000000000079c5 */ /* 0x010fcc0000000000 */
        /* <DEDUP_REMOVED lines=25> */
[----:B------:R-:W2:Y:S01]  /*3d40*/  LDL.LU.64 R94, [R1+0x538] ;  /* 0x00053800015e7983 */ /* 0x000ea20000300a00 */
[----:B------:R-:W-:-:S02]  /*3d50*/  WARPGROUP.DEPBAR.LE gsb0, 0x0 ;  /* 0x00008000000079c5 */ /* 0x000fc40000010000 */
[----:B------:R-:W-:Y:S01]  /*3d60*/  WARPGROUP.ARRIVE ;  /* 0x00000000000079c5 */ /* 0x000fe20000000000 */
[----:B------:R-:W2:Y:S04]  /*3d70*/  LDL.LU.64 R92, [R1+0x530] ;  /* 0x00053000015c7983 */ /* 0x000ea80000300a00 */
[----:B------:R-:W2:Y:S01]  /*3d80*/  LDL.LU.64 R90, [R1+0x528] ;  /* 0x00052800015a7983 */ /* 0x000ea20000300a00 */
[----:B------:R-:W-:Y:S03]  /*3d90*/  HGMMA.64x32x16.F32 R72, gdesc[UR16], R72, gsb0 ;  /* 0x00600000104879f0 */ /* 0x000fe60008000848 */
[----:B------:R-:W2:Y:S01]  /*3da0*/  LDL.LU.64 R88, [R1+0x520] ;  /* 0x0005200001587983 */ /* 0x000ea20000300a00 */
[----:B------:R-:W-:Y:S01]  /*3db0*/  UMOV UR20, UR4 ;  /* 0x0000000400147c82 */ /* 0x000fe20008000000 */
[----:B------:R-:W-:-:S02]  /*3dc0*/  UMOV UR21, UR5 ;  /* 0x0000000500157c82 */ /* 0x000fc40008000000 */
[----:B------:R-:W-:Y:S04]  /*3dd0*/  STL.64 [R1+0x340], R152 ;  /* 0x0003409801007387 */ /* 0x000fe80000100a00 */
        /* <DEDUP_REMOVED lines=8> */
[----:B------:R-:W-:Y:S01]  /*3e60*/  HGMMA.64x32x16.F32 R168, gdesc[UR20], R168, gsb0 ;  /* 0x0060000014a879f0 */ /* 0x000fe200080008a8 */
        /* <DEDUP_REMOVED lines=8> */
[----:B------:R-:W3:Y:S01]  /*3ef0*/  LDL.LU.64 R152, [R1+0x4e0] ;  /* 0x0004e00001987983 */ /* 0x000ee20000300a00 */
[----:B------:R-:W-:Y:S01]  /*3f00*/  UMOV UR24, UR4 ;  /* 0x0000000400187c82 */ /* 0x000fe20008000000 */
[----:B------:R-:W-:Y:S01]  /*3f10*/  UMOV UR25, UR5 ;  /* 0x0000000500197c82 */ /* 0x000fe20008000000 */
[----:B------:R-:W-:-:S02]  /*3f20*/  WARPGROUP.DEPBAR.LE gsb0, 0x0 ;  /* 0x00008000000079c5 */ /* 0x000fc40000010000 */
[----:B------:R-:W-:-:S06]  /*3f30*/  WARPGROUP.ARRIVE ;  /* 0x00000000000079c5 */ /* 0x000fcc0000000000 */
[----:B------:R-:W-:Y:S01]  /*3f40*/  HGMMA.64x32x16.F32 R104, gdesc[UR24], R104, gsb0 ;  /* 0x00600000186879f0 */ /* 0x000fe20008000868 */
[----:B------:R-:W-:Y:S04]  /*3f50*/  STL.64 [R1+0x300], R220 ;  /* 0x000300dc01007387 */ /* 0x000fe80000100a00 */
[----:B------:R-:W-:Y:S04]  /*3f60*/  STL.64 [R1+0x308], R222 ;  /* 0x000308de01007387 */ /* 0x000fe80000100a00 */
[----:B------:R-:W-:Y:S04]  /*3f70*/  STL.64 [R1+0x310], R224 ;  /* 0x000310e001007387 */ /* 0x000fe80000100a00 */
[----:B------:R-:W-:Y:S04]  /*3f80*/  STL.64 [R1+0x318], R226 ;  /* 0x000318e201007387 */ /* 0x000fe80000100a00 */
[----:B------:R-:W-:Y:S04]  /*3f90*/  STL.64 [R1+0x320], R228 ;  /* 0x000320e401007387 */ /* 0x000fe80000100a00 */
[----:B------:R0:W-:Y:S04]  /*3fa0*/  STL.64 [R1+0x328], R230 ;  /* 0x000328e601007387 */ /* 0x0001e80000100a00 */
[----:B------:R-:W-:Y:S04]  /*3fb0*/  STL.64 [R1+0x330], R232 ;  /* 0x000330e801007387 */ /* 0x000fe80000100a00 */
[----:B------:R-:W-:Y:S04]  /*3fc0*/  STL.64 [R1+0x338], R234 ;  /* 0x000338ea01007387 */ /* 0x000fe80000100a00 */
[----:B0-----:R-:W4:Y:S04]  /*3fd0*/  LDL.LU.64 R230, [R1+0x4d8] ;  /* 0x0004d80001e67983 */ /* 0x001f280000300a00 */
[----:B------:R-:W4:Y:S04]  /*3fe0*/  LDL.LU.64 R228, [R1+0x4d0] ;  /* 0x0004d00001e47983 */ /* 0x000f280000300a00 */
[----:B------:R-:W4:Y:S04]  /*3ff0*/  LDL.LU.64 R226, [R1+0x4c8] ;  /* 0x0004c80001e27983 */ /* 0x000f280000300a00 */
[----:B------:R-:W4:Y:S04]  /*4000*/  LDL.LU.64 R224, [R1+0x4c0] ;  /* 0x0004c00001e07983 */ /* 0x000f280000300a00 */
[----:B------:R-:W4:Y:S04]  /*4010*/  LDL.LU.64 R222, [R1+0x4b8] ;  /* 0x0004b80001de7983 */ /* 0x000f280000300a00 */
[----:B------:R-:W4:Y:S01]  /*4020*/  LDL.LU.64 R220, [R1+0x4b0] ;  /* 0x0004b00001dc7983 */ /* 0x000f220000300a00 */
[----:B------:R-:W-:Y:S01]  /*4030*/  UMOV UR28, UR4 ;  /* 0x00000004001c7c82 */ /* 0x000fe20008000000 */
[----:B------:R-:W-:Y:S01]  /*4040*/  UMOV UR29, UR5 ;  /* 0x00000005001d7c82 */ /* 0x000fe20008000000 */
[----:B------:R-:W-:-:S02]  /*4050*/  WARPGROUP.DEPBAR.LE gsb0, 0x0 ;  /* 0x00008000000079c5 */ /* 0x000fc40000010000 */
[----:B------:R-:W-:Y:S01]  /*4060*/  WARPGROUP.ARRIVE ;  /* 0x00000000000079c5 */ /* 0x000fe20000000000 */
        /* <DEDUP_REMOVED lines=17> */
[----:B------:R0:W-:Y:S04]  /*4180*/  STL.64 [R1], R72 ;  /* 0x0000004801007387 */ /* 0x0001e80000100a00 */
        /* <DEDUP_REMOVED lines=9> */
[----:B------:R-:W4:Y:S04]  /*4220*/  LDL.LU.64 R76, [R1+0xd0] ;  /* 0x0000d000014c7983 */ /* 0x000f280000300a00 */
[----:B------:R-:W4:Y:S04]  /*4230*/  LDL.LU.64 R78, [R1+0xd8] ;  /* 0x0000d800014e7983 */ /* 0x000f280000300a00 */
[----:B------:R-:W4:Y:S04]  /*4240*/  LDL.LU.64 R80, [R1+0xe0] ;  /* 0x0000e00001507983 */ /* 0x000f280000300a00 */
[----:B------:R-:W4:Y:S04]  /*4250*/  LDL.LU.64 R82, [R1+0xe8] ;  /* 0x0000e80001527983 */ /* 0x000f280000300a00 */
[----:B------:R-:W4:Y:S04]  /*4260*/  LDL.LU.64 R84, [R1+0xf0] ;  /* 0x0000f00001547983 */ /* 0x000f280000300a00 */
[----:B------:R-:W4:Y:S01]  /*4270*/  LDL.LU.64 R86, [R1+0xf8] ;  /* 0x0000f80001567983 */ /* 0x000f220000300a00 */
[----:B------:R-:W-:Y:S01]  /*4280*/  UIADD3 UR45, UR45, 0x300, URZ ;  /* 0x000003002d2d7890 */ /* 0x000fe2000fffe03f */
[----:B------:R-:W-:-:S02]  /*4290*/  WARPGROUP.DEPBAR.LE gsb0, 0x0 ;  /* 0x00008000000079c5 */ /* 0x000fc40000010000 */
[----:B------:R-:W-:Y:S01]  /*42a0*/  WARPGROUP.ARRIVE ;  /* 0x00000000000079c5 */ /* 0x000fe20000000000 */
[----:B------:R-:W-:Y:S01]  /*42b0*/  UMOV UR29, 0xc0000010 ;  /* 0xc0000010001d7882 */ /* 0x000fe20000000000 */
[----:B------:R-:W4:Y:S02]  /*42c0*/  LDL.LU.64 R136, [R1+0x1c0] ;  /* 0x0001c00001887983 */ /* 0x000f240000300a00 */
[----:B------:R-:W-:Y:S02]  /*42d0*/  UMOV UR28, UR45 ;  /* 0x0000002d001c7c82 */ /* 0x000fe40008000000 */
[----:B------:R-:W-:Y:S01]  /*42e0*/  HGMMA.64x32x16.F32 R24, gdesc[UR28], R24, gsb0 ;  /* 0x006000001c1879f0 */ /* 0x000fe20008000818 */
        /* <DEDUP_REMOVED lines=17> */
[----:B------:R-:W-:-:S02]  /*4400*/  WARPGROUP.DEPBAR.LE gsb0, 0x0 ;  /* 0x00008000000079c5 */ /* 0x000fc40000010000 */
[----:B--2---:R-:W-:-:S06]  /*4410*/  WARPGROUP.ARRIVE ;  /* 0x00000000000079c5 */ /* 0x004fcc0000000000 */
[----:B------:R-:W-:Y:S01]  /*4420*/  HGMMA.64x32x16.F32 R88, gdesc[UR24], R88, gsb0 ;  /* 0x00600000185879f0 */ /* 0x000fe20008000858 */
[----:B------:R-:W-:Y:S01]  /*4430*/  UMOV UR20, UR28 ;  /* 0x0000001c00147c82 */ /* 0x000fe20008000000 */
[----:B------:R-:W-:Y:S01]  /*4440*/  UMOV UR21, UR29 ;  /* 0x0000001d00157c82 */ /* 0x000fe20008000000 */
[----:B------:R-:W-:Y:S02]  /*4450*/  WARPGROUP.DEPBAR.LE gsb0, 0x0 ;  /* 0x00008000000079c5 */ /* 0x000fe40000010000 */
[----:B---3--:R-:W-:-:S06]  /*4460*/  WARPGROUP.ARRIVE ;  /* 0x00000000000079c5 */ /* 0x008fcc0000000000 */
        /* <DEDUP_REMOVED lines=26> */
[----:B------:R-:W-:Y:S04]  /*4610*/  STL.64 [R1+0xe8], R82 ;  /* 0x0000e85201007387 */ /* 0x000fe80000100a00 */
[----:B------:R-:W-:Y:S04]  /*4620*/  STL.64 [R1+0xf0], R84 ;  /* 0x0000f05401007387 */ /* 0x000fe80000100a00 */
[----:B------:R0:W-:Y:S04]  /*4630*/  STL.64 [R1+0xf8], R86 ;  /* 0x0000f85601007387 */ /* 0x0001e80000100a00 */
[----:B0-----:R0:W5:Y:S04]  /*4640*/  LDL.LU.64 R86, [R1+0x4a8] ;  /* 0x0004a80001567983 */ /* 0x0011680000300a00 */
[----:B------:R0:W5:Y:S04]  /*4650*/  LDL.LU.64 R84, [R1+0x4a0] ;  /* 0x0004a00001547983 */ /* 0x0001680000300a00 */
[----:B------:R0:W5:Y:S04]  /*4660*/  LDL.LU.64 R82, [R1+0x498] ;  /* 0x0004980001527983 */ /* 0x0001680000300a00 */
[----:B------:R0:W5:Y:S04]  /*4670*/  LDL.LU.64 R80, [R1+0x490] ;  /* 0x0004900001507983 */ /* 0x0001680000300a00 */
[----:B------:R0:W5:Y:S04]  /*4680*/  LDL.LU.64 R78, [R1+0x488] ;  /* 0x00048800014e7983 */ /* 0x0001680000300a00 */
[----:B------:R0:W5:Y:S04]  /*4690*/  LDL.LU.64 R76, [R1+0x480] ;  /* 0x00048000014c7983 */ /* 0x0001680000300a00 */
[----:B------:R0:W5:Y:S04]  /*46a0*/  LDL.LU.64 R74, [R1+0x478] ;  /* 0x00047800014a7983 */ /* 0x0001680000300a00 */
[----:B------:R0:W5:Y:S04]  /*46b0*/  LDL.LU.64 R72, [R1+0x470] ;  /* 0x0004700001487983 */ /* 0x0001680000300a00 */
[----:B------:R-:W-:Y:S04]  /*46c0*/  STL.64 [R1+0x1c0], R136 ;  /* 0x0001c08801007387 */ /* 0x000fe80000100a00 */
[----:B------:R-:W-:Y:S04]  /*46d0*/  STL.64 [R1+0x1c8], R138 ;  /* 0x0001c88a01007387 */ /* 0x000fe80000100a00 */
[----:B------:R-:W-:Y:S04]  /*46e0*/  STL.64 [R1+0x1d0], R140 ;  /* 0x0001d08c01007387 */ /* 0x000fe80000100a00 */
[----:B------:R-:W-:Y:S04]  /*46f0*/  STL.64 [R1+0x1d8], R142 ;  /* 0x0001d88e01007387 */ /* 0x000fe80000100a00 */
[----:B------:R-:W-:Y:S04]  /*4700*/  STL.64 [R1+0x1e0], R144 ;  /* 0x0001e09001007387 */ /* 0x000fe80000100a00 */
[----:B------:R-:W-:Y:S04]  /*4710*/  STL.64 [R1+0x1e8], R146 ;  /* 0x0001e89201007387 */ /* 0x000fe80000100a00 */
[----:B------:R-:W-:Y:S04]  /*4720*/  STL.64 [R1+0x1f0], R148 ;  /* 0x0001f09401007387 */ /* 0x000fe80000100a00 */
[----:B------:R1:W-:Y:S01]  /*4730*/  STL.64 [R1+0x1f8], R150 ;  /* 0x0001f89601007387 */ /* 0x0003e20000100a00 */
[----:B------:R-:W-:-:S03]  /*4740*/  WARPGROUP.DEPBAR.LE gsb0, 0x0 ;  /* 0x00008000000079c5 */ /* 0x000fc60000010000 */
[----:B-1----:R0:W5:Y:S04]  /*4750*/  LDL.LU.64 R150, [R1+0x468] ;  /* 0x0004680001967983 */ /* 0x0021680000300a00 */
        /* <DEDUP_REMOVED lines=15> */
[----:B-1----:R0:W5:Y:S04]  /*4850*/  LDL.LU.64 R214, [R1+0x428] ;  /* 0x0004280001d67983 */ /* 0x0021680000300a00 */
        /* <DEDUP_REMOVED lines=8> */
[----:B------:R-:W-:Y:S01]  /*48e0*/  BPT.TRAP 0x1 ;  /* 0x000000040000795c */ /* 0x000fe20000300000 */
.L_x_24:
[----:B------:R-:W-:Y:S02]  /*48f0*/  UISETP.GT.U32.AND UP0, UPT, UR38, 0x1, UPT ;  /* 0x000000012600788c */ /* 0x000fe4000bf04070 */
[----:B------:R-:W-:-:S04]  /*4900*/  ULEA UR4, UR34, UR42, 0x3 ;  /* 0x0000002a22047291 */ /* 0x000fc8000f8e183f */
[----:B------:R-:W-:Y:S01]  /*4910*/  UIADD3 UR4, UR4, 0x48, URZ ;  /* 0x0000004804047890 */ /* 0x000fe2000fffe03f */
[----:B------:R-:W-:-:S03]  /*4920*/  PLOP3.LUT P1, PT, PT, PT, UP0, 0x80, 0x0 ;  /* 0x000000000000781c */ /* 0x000fc60003f2f008 */
[----:B------:R-:W-:-:S09]  /*4930*/  UPRMT UR4, URZ, 0x654, UR4 ;  /* 0x000006543f047896 */ /* 0x000fd20008000004 */
[----:B------:R-:W-:Y:S01]  /*4940*/  SYNCS.ARRIVE.TRANS64.RED.A1T0 RZ, [UR4], RZ ;  /* 0x000000ffffff79a7 */ /* 0x000fe20008100404 */
[----:B------:R-:W-:Y:S05]  /*4950*/  @P1 BRA `(.L_x_25) ;  /* 0x0000000000041947 */ /* 0x000fea0003800000 */
[----:B------:R-:W-:Y:S01]  /*4960*/  BPT.TRAP 0x1 ;  /* 0x000000040000795c */ /* 0x000fe20000300000 */
.L_x_25:
[----:B------:R-:W-:Y:S01]  /*4970*/  UIADD3 UR35, UR35, 0x1, URZ ;  /* 0x0000000123237890 */ /* 0x000fe2000fffe03f */
[C---:B------:R-:W-:Y:S01]  /*4980*/  ISETP.GT.AND P1, PT, R0.reuse, 0x1, PT ;  /* 0x000000010000780c */ /* 0x040fe20003f24270 */
[----:B------:R-:W-:Y:S01]  /*4990*/  UIADD3 UR34, UR34, 0x1, URZ ;  /* 0x0000000122227890 */ /* 0x000fe2000fffe03f */
[----:B------:R-:W-:Y:S01]  /*49a0*/  VIADD R0, R0, 0xffffffff ;  /* 0xffffffff00007836 */ /* 0x000fe20000000000 */
[----:B------:R-:W-:Y:S02]  /*49b0*/  UISETP.NE.AND UP0, UPT, UR35, 0x9, UPT ;  /* 0x000000092300788c */ /* 0x000fe4000bf05270 */
[----:B------:R-:W-:Y:S02]  /*49c0*/  UISETP.NE.AND UP1, UPT, UR34, 0x9, UPT ;  /* 0x000000092200788c */ /* 0x000fe4000bf25270 */
[----:B------:R-:W-:Y:S02]  /*49d0*/  USEL UR4, URZ, 0x1, UP0 ;  /* 0x000000013f047887 */ /* 0x000fe40008000000 */
[----:B------:R-:W-:-:S02]  /*49e0*/  USEL UR35, UR35, URZ, UP0 ;  /* 0x0000003f23237287 */ /* 0x000fc40008000000 */
[----:B------:R-:W-:Y:S02]  /*49f0*/  USEL UR34, UR34, URZ, UP1 ;  /* 0x0000003f22227287 */ /* 0x000fe40008800000 */
[----:B------:R-:W-:Y:S01]  /*4a00*/  LOP3.LUT R3, R3, UR4, RZ, 0x3c, !PT ;  /* 0x0000000403037c12 */ /* 0x000fe2000f8e3cff */
[----:B------:R-:W-:Y:S09]  /*4a10*/  @P1 BRA `(.L_x_26) ;  /* 0xffffffdc009c1947 */ /* 0x000ff2000383ffff */
.L_x_19:
[----:B01----:R-:W0:Y:S02]  /*4a20*/  LDC R0, c[0x0][0x28c] ;  /* 0x0000a300ff007b82 */ /* 0x003e240000000800 */
[----:B0-----:R-:W-:-:S13]  /*4a30*/  ISETP.GE.AND P1, PT, R0, 0x1, PT ;  /* 0x000000010000780c */ /* 0x001fda0003f26270 */
[----:B------:R-:W-:Y:S05]  /*4a40*/  @!P1 BRA `(.L_x_27) ;  /* 0x0000000000389947 */ /* 0x000fea0003800000 */
[----:B------:R-:W-:Y:S05]  /*4a50*/  @!P0 BRA `(.L_x_28) ;  /* 0x0000000000048947 */ /* 0x000fea0003800000 */
[----:B------:R-:W-:Y:S01]  /*4a60*/  BPT.TRAP 0x1 ;  /* 0x000000040000795c */ /* 0x000fe20000300000 */
.L_x_28:
[----:B------:R-:W-:Y:S01]  /*4a70*/  VIADD R0, R5, UR37 ;  /* 0x0000002505007c36 */ /* 0x000fe20008000000 */
[----:B------:R-:W-:-:S03]  /*4a80*/  UISETP.GT.U32.AND UP0, UPT, UR38, 0x1, UPT ;  /* 0x000000012600788c */ /* 0x000fc6000bf04070 */
[----:B------:R-:W-:-:S03]  /*4a90*/  IMAD.WIDE.U32 R4, R0, 0x38e38e39, RZ ;  /* 0x38e38e3900047825 */ /* 0x000fc600078e00ff */
[----:B------:R-:W-:Y:S02]  /*4aa0*/  PLOP3.LUT P0, PT, PT, PT, UP0, 0x80, 0x0 ;  /* 0x000000000000781c */ /* 0x000fe40003f0f008 */
[----:B------:R-:W-:-:S05]  /*4ab0*/  SHF.R.U32.HI R4, RZ, 0x1, R5 ;  /* 0x00000001ff047819 */ /* 0x000fca0000011605 */
[----:B------:R-:W-:-:S05]  /*4ac0*/  IMAD R0, R4, -0x9, R0 ;  /* 0xfffffff704007824 */ /* 0x000fca00078e0200 */
[----:B------:R-:W-:-:S05]  /*4ad0*/  LEA R0, R0, UR42, 0x3 ;  /* 0x0000002a00007c11 */ /* 0x000fca000f8e18ff */
[----:B------:R-:W-:-:S05]  /*4ae0*/  VIADD R0, R0, 0x48 ;  /* 0x0000004800007836 */ /* 0x000fca0000000000 */
[----:B------:R-:W-:-:S04]  /*4af0*/  PRMT R0, RZ, 0x654, R0 ;  /* 0x00000654ff007816 */ /* 0x000fc80000000000 */
[----:B------:R0:W-:Y:S01]  /*4b00*/  SYNCS.ARRIVE.TRANS64.RED.A1T0 RZ, [R0+URZ], RZ ;  /* 0x000000ff00ff79a7 */ /* 0x0001e2000810043f */
[----:B------:R-:W-:Y:S05]  /*4b10*/  @P0 BRA `(.L_x_27) ;  /* 0x0000000000040947 */ /* 0x000fea0003800000 */
[----:B------:R-:W-:Y:S01]  /*4b20*/  BPT.TRAP 0x1 ;  /* 0x000000040000795c */ /* 0x000fe20000300000 */
.L_x_27:
[----:B0-----:R-:W0:Y:S01]  /*4b30*/  S2R R0, SR_TID.X ;  /* 0x0000000000007919 */ /* 0x001e220000002100 */
[----:B------:R-:W-:Y:S02]  /*4b40*/  UIMAD UR43, UR43, 0xe0, URZ ;  /* 0x000000e02b2b78a4 */ /* 0x000fe4000f8e023f */
[----:B------:R-:W-:Y:S01]  /*4b50*/  UIMAD.WIDE UR6, UR44, 0x200, URZ ;  /* 0x000002002c0678a5 */ /* 0x000fe2000f8e023f */
[----:B------:R-:W1:Y:S01]  /*4b60*/  S2R R6, SR_TID.X ;  /* 0x0000000000067919 */ /* 0x000e620000002100 */
[----:B------:R-:W-:Y:S02]  /*4b70*/  USHF.R.S32.HI UR10, URZ, 0x1f, UR40 ;  /* 0x0000001f3f0a7899 */ /* 0x000fe40008011428 */
[----:B------:R-:W-:Y:S01]  /*4b80*/  IMAD.U32 R10, RZ, RZ, UR43 ;  /* 0x0000002bff0a7e24 */ /* 0x000fe2000f8e00ff */
[----:B------:R-:W-:Y:S01]  /*4b90*/  ULDC.64 UR8, c[0x0][0x5d0] ;  /* 0x0001740000087ab9 */ /* 0x000fe20000000a00 */
[----:B------:R-:W-:Y:S02]  /*4ba0*/  USHF.L.U32 UR44, UR44, 0x9, URZ ;  /* 0x000000092c2c7899 */ /* 0x000fe4000800063f */
[----:B------:R-:W-:-:S02]  /*4bb0*/  UIMAD UR4, UR10, UR8, URZ ;  /* 0x000000080a0472a4 */ /* 0x000fc4000f8e023f */
[----:B------:R-:W-:Y:S02]  /*4bc0*/  UIADD3 UR37, UR41, UR37, URZ ;  /* 0x0000002529257290 */ /* 0x000fe4000fffe03f */
[----:B------:R-:W-:Y:S02]  /*4bd0*/  UIMAD UR4, UR40, UR9, UR4 ;  /* 0x00000009280472a4 */ /* 0x000fe4000f8e0204 */
[----:B------:R-:W-:Y:S02]  /*4be0*/  UISETP.GT.U32.AND UP1, UPT, UR37, 0x8, UPT ;  /* 0x000000082500788c */ /* 0x000fe4000bf24070 */
[----:B------:R-:W-:Y:S02]  /*4bf0*/  UISETP.GE.U32.AND UP2, UPT, UR41, 0x9, UPT ;  /* 0x000000092900788c */ /* 0x000fe4000bf46070 */
[----:B------:R-:W-:Y:S01]  /*4c00*/  UISETP.LT.U32.AND UP1, UPT, UR41, 0x9, UP1 ;  /* 0x000000092900788c */ /* 0x000fe20008f21070 */
[----:B0-----:R-:W-:-:S04]  /*4c10*/  SHF.R.U32.HI R0, RZ, 0x7, R0 ;  /* 0x00000007ff007819 */ /* 0x001fc80000011600 */
[----:B------:R-:W-:Y:S01]  /*4c20*/  LOP3.LUT R4, R0, 0x1, RZ, 0xc0, !PT ;  /* 0x0000000100047812 */ /* 0x000fe200078ec0ff */
[C---:B-1----:R-:W-:Y:S01]  /*4c30*/  IMAD.SHL.U32 R11, R6.reuse, 0x2, RZ ;  /* 0x00000002060b7824 */ /* 0x042fe200078e00ff */
[----:B------:R-:W-:Y:S02]  /*4c40*/  SHF.R.U32.HI R3, RZ, 0x2, R6 ;  /* 0x00000002ff037819 */ /* 0x000fe40000011606 */
[----:B------:R-:W-:Y:S01]  /*4c50*/  LOP3.LUT R5, R6, 0x60, RZ, 0xc0, !PT ;  /* 0x0000006006057812 */ /* 0x000fe200078ec0ff */
[----:B------:R-:W-:Y:S01]  /*4c60*/  IMAD.SHL.U32 R0, R4, 0x40, RZ ;  /* 0x0000004004007824 */ /* 0x000fe200078e00ff */
[----:B------:R-:W-:Y:S02]  /*4c70*/  LOP3.LUT R3, R3, 0x7, RZ, 0xc0, !PT ;  /* 0x0000000703037812 */ /* 0x000fe400078ec0ff */
[----:B------:R-:W-:Y:S02]  /*4c80*/  SHF.R.U32.HI R5, RZ, 0x1, R5 ;  /* 0x00000001ff057819 */ /* 0x000fe40000011605 */
[----:B------:R-:W-:-:S02]  /*4c90*/  LOP3.LUT R0, R0, 0x40, R3, 0xe2, !PT ;  /* 0x0000004000007812 */ /* 0x000fc400078ee203 */
[----:B------:R-:W-:Y:S02]  /*4ca0*/  IADD3 R3, RZ, -R5, -R3 ;  /* 0x80000005ff037210 */ /* 0x000fe40007ffe803 */
[----:B------:R-:W-:Y:S02]  /*4cb0*/  LOP3.LUT R10, R10, 0x6, R11, 0xf8, !PT ;  /* 0x000000060a0a7812 */ /* 0x000fe400078ef80b */
[----:B------:R-:W-:Y:S01]  /*4cc0*/  LOP3.LUT R21, R0, UR6, R5, 0xfe, !PT ;  /* 0x0000000600157c12 */ /* 0x000fe2000f8efe05 */
[----:B------:R-:W-:Y:S01]  /*4cd0*/  IMAD R0, R4, -0x40, R3 ;  /* 0xffffffc004007824 */ /* 0x000fe200078e0203 */
[----:B------:R-:W-:Y:S01]  /*4ce0*/  SHF.R.S32.HI R11, RZ, 0x1f, R10 ;  /* 0x0000001fff0b7819 */ /* 0x000fe2000001140a */
[----:B------:R-:W-:Y:S01]  /*4cf0*/  IMAD.U32 R4, RZ, RZ, UR8 ;  /* 0x00000008ff047e24 */ /* 0x000fe2000f8e00ff */
[----:B------:R-:W-:Y:S01]  /*4d00*/  ULDC UR8, c[0x0][0x284] ;  /* 0x0000a10000087ab9 */ /* 0x000fe20000000800 */
[----:B------:R0:W-:Y:S01]  /*4d10*/  STL [R1+0x3e0], R21 ;  /* 0x0003e01501007387 */ /* 0x0001e20000100800 */
[----:B------:R-:W-:-:S02]  /*4d20*/  IMAD.U32 R3, RZ, RZ, UR8 ;  /* 0x00000008ff037e24 */ /* 0x000fc4000f8e00ff */
[----:B------:R-:W-:-:S03]  /*4d30*/  IMAD.WIDE.U32 R4, R4, UR40, R10 ;  /* 0x0000002804047c25 */ /* 0x000fc6000f8e000a */
[----:B------:R-:W-:Y:S01]  /*4d40*/  IADD3 R0, R3, -UR44, R0 ;  /* 0x8000002c03007c10 */ /* 0x000fe2000fffe000 */
[----:B------:R-:W-:Y:S01]  /*4d50*/  VIADD R5, R5, UR4 ;  /* 0x0000000405057c36 */ /* 0x000fe20008000000 */
[----:B------:R-:W-:Y:S01]  /*4d60*/  ULDC UR4, c[0x0][0x288] ;  /* 0x0000a20000047ab9 */ /* 0x000fe20000000800 */
[----:B------:R-:W-:Y:S01]  /*4d70*/  LOP3.LUT R3, R6, 0x3, RZ, 0xc0, !PT ;  /* 0x0000000306037812 */ /* 0x000fe200078ec0ff */
[----:B------:R-:W-:Y:S01]  /*4d80*/  UISETP.GE.AND UP0, UPT, UR43, UR4, UPT ;  /* 0x000000042b00728c */ /* 0x000fe2000bf06270 */
[----:B------:R-:W-:-:S03]  /*4d90*/  IMAD.MOV.U32 R6, RZ, RZ, -0x2 ;  /* 0xfffffffeff067424 */ /* 0x000fc600078e00ff */
[----:B------:R-:W-:Y:S01]  /*4da0*/  UISETP.GE.OR UP0, UPT, UR44, UR8, UP0 ;  /* 0x000000082c00728c */ /* 0x000fe20008706670 */
[----:B------:R-:W-:Y:S01]  /*4db0*/  IMAD R3, R3, R6, UR4 ;  /* 0x0000000403037e24 */ /* 0x000fe2000f8e0206 */
[----:B------:R-:W-:Y:S02]  /*4dc0*/  UIMAD.WIDE.U32 UR4, UR37, 0x38e38e39, URZ ;  /* 0x38e38e39250478a5 */ /* 0x000fe4000f8e003f */
[----:B------:R-:W-:Y:S01]  /*4dd0*/  USEL UR8, URZ, 0x1, !UP1 ;  /* 0x000000013f087887 */ /* 0x000fe2000c800000 */
[----:B------:R-:W-:Y:S01]  /*4de0*/  VIADD R3, R3, -UR43 ;  /* 0x8000002b03037c36 */ /* 0x000fe20008000000 */
[----:B------:R-:W-:Y:S01]  /*4df0*/  PLOP3.LUT P0, PT, PT, PT, UP0, 0x80, 0x0 ;  /* 0x000000000000781c */ /* 0x000fe20003f0f008 */
[----:B------:R-:W-:Y:S02]  /*4e00*/  USHF.R.U32.HI UR4, URZ, 0x1, UR5 ;  /* 0x000000013f047899 */ /* 0x000fe40008011605 */
[----:B------:R-:W-:Y:S02]  /*4e10*/  ULOP3.LUT UR36, UR36, UR8, URZ, 0x3c, !UPT ;  /* 0x0000000824247292 */ /* 0x000fe4000f8e3c3f */
[----:B------:R-:W-:-:S02]  /*4e20*/  UIMAD UR37, UR4, -0x9, UR37 ;  /* 0xfffffff7042578a4 */ /* 0x000fc4000f8e0225 */
[----:B------:R-:W-:Y:S01]  /*4e30*/  @UP2 ULOP3.LUT UR36, UR36, 0x1, UR4, 0x78, !UPT ;  /* 0x0000000124242892 */ /* 0x000fe2000f8e7804 */
[----:B------:R-:W-:-:S05]  /*4e40*/  UMOV UR44, 0xffffffff ;  /* 0xffffffff002c7882 */ /* 0x000fca0000000000 */
[----:B0-----:R-:W-:Y:S06]  /*4e50*/  @P0 BRA `(.L_x_29) ;  /* 0x000002e400d40947 */ /* 0x001fec0003800000 */
[----:B-----5:R-:W-:Y:S01]  /*4e60*/  FSETP.NEU.AND P1, PT, R16, RZ, PT ;  /* 0x000000ff1000720b */ /* 0x020fe20003f2d000 */
[----:B------:R-:W-:Y:S01]  /*4e70*/  ULDC.64 UR8, c[0x0][0x5c8] ;  /* 0x0001720000087ab9 */ /* 0x000fe20000000a00 */
[----:B------:R-:W-:Y:S01]  /*4e80*/  ISETP.GT.AND P5, PT, R3, RZ, PT ;  /* 0x000000ff0300720c */ /* 0x000fe20003fa4270 */
[----:B------:R-:W-:Y:S01]  /*4e90*/  UIMAD UR4, UR7, UR8, URZ ;  /* 0x00000008070472a4 */ /* 0x000fe2000f8e023f */
[----:B------:R-:W-:Y:S01]  /*4ea0*/  IMAD.U32 R19, RZ, RZ, UR9 ;  /* 0x00000009ff137e24 */ /* 0x000fe2000f8e00ff */
[----:B------:R-:W-:Y:S01]  /*4eb0*/  BSSY B0, `(.L_x_29) ;  /* 0x0002e6f000007945 */ /* 0x000fe20003800000 */
[----:B------:R-:W-:Y:S01]  /*4ec0*/  IMAD.WIDE.U32 R4, R21, UR8, R4 ;  /* 0x0000000815047c25 */ /* 0x000fe2000f8e0004 */
[----:B------:R-:W-:-:S03]  /*4ed0*/  ISETP.GT.AND P0, PT, R0, RZ, P5 ;  /* 0x000000ff0000720c */ /* 0x000fc60002f04270 */
[----:B------:R-:W-:-:S04]  /*4ee0*/  IMAD R19, R21, R19, UR4 ;  /* 0x0000000415137e24 */ /* 0x000fc8000f8e0213 */
[----:B------:R-:W-:Y:S01]  /*4ef0*/  IMAD.IADD R19, R5, 0x1, R19 ;  /* 0x0000000105137824 */ /* 0x000fe200078e0213 */
[----:B------:R-:W-:Y:S06]  /*4f00*/  @!P1 BRA `(.L_x_30) ;  /* 0x0000025400a49947 */ /* 0x000fec0003800000 */
[----:B------:R-:W0:Y:S01]  /*4f10*/  LDC.64 R6, c[0x0][0x5b8] ;  /* 0x00016e00ff067b82 */ /* 0x000e220000000a00 */
[----:B------:R-:W4:Y:S01]  /*4f20*/  LDL.LU R20, [R1+0x380] ;  /* 0x0003800001147983 */ /* 0x000f220000300800 */
[----:B------:R-:W-:-:S06]  /*4f30*/  ULDC.64 UR4, c[0x0][0x5c0] ;  /* 0x0001700000047ab9 */ /* 0x000fcc0000000a00 */
[----:B------:R-:W1:Y:S01]  /*4f40*/  LDC.64 R8, c[0x0][0x5b0] ;  /* 0x00016c00ff087b82 */ /* 0x000e620000000a00 */
[----:B0-----:R-:W-:Y:S01]  /*4f50*/  IMAD.MOV.U32 R12, RZ, RZ, R7 ;  /* 0x000000ffff0c7224 */ /* 0x001fe200078e0007 */
[----:B------:R0:W-:Y:S01]  /*4f60*/  STL [R1+0x3d0], R6 ;  /* 0x0003d00601007387 */ /* 0x0001e20000100800 */
[----:B------:R-:W-:-:S04]  /*4f70*/  IMAD.MOV.U32 R23, RZ, RZ, R6 ;  /* 0x000000ffff177224 */ /* 0x000fc800078e0006 */
[C---:B------:R-:W-:Y:S02]  /*4f80*/  IMAD R5, R23.reuse, UR10, RZ ;  /* 0x0000000a17057c24 */ /* 0x040fe4000f8e02ff */
[----:B------:R-:W-:Y:S01]  /*4f90*/  IMAD.WIDE.U32 R232, R23, UR40, R10 ;  /* 0x0000002817e87c25 */ /* 0x000fe2000f8e000a */
[----:B0-----:R-:W0:Y:S03]  /*4fa0*/  LDC.64 R6, c[0x0][0x5a8] ;  /* 0x00016a00ff067b82 */ /* 0x001e260000000a00 */
[----:B------:R-:W-:Y:S02]  /*4fb0*/  IMAD R22, R12, UR40, R5 ;  /* 0x000000280c167c24 */ /* 0x000fe4000f8e0205 */
[----:B-1----:R-:W-:Y:S02]  /*4fc0*/  IMAD R18, R8, UR7, RZ ;  /* 0x0000000708127c24 */ /* 0x002fe4000f8e02ff */
[----:B------:R-:W-:Y:S01]  /*4fd0*/  IMAD.IADD R235, R233, 0x1, R22 ;  /* 0x00000001e9eb7824 */ /* 0x000fe200078e0216 */
[----:B------:R-:W-:Y:S01]  /*4fe0*/  STL [R1+0x3d4], R22 ;  /* 0x0003d41601007387 */ /* 0x000fe20000100800 */
[----:B------:R-:W-:-:S02]  /*4ff0*/  IMAD.MOV.U32 R234, RZ, RZ, R232 ;  /* 0x000000ffffea7224 */ /* 0x000fc400078e00e8 */
[C---:B------:R-:W-:Y:S01]  /*5000*/  IMAD R18, R21.reuse, R9, R18 ;  /* 0x0000000915127224 */ /* 0x040fe200078e0212 */
[----:B------:R-:W-:Y:S01]  /*5010*/  STL.64 [R1+0x3d8], R232 ;  /* 0x0003d8e801007387 */ /* 0x000fe20000100a00 */
[----:B------:R-:W-:Y:S01]  /*5020*/  IMAD.WIDE.U32 R12, R21, R8, R234 ;  /* 0x00000008150c7225 */ /* 0x000fe200078e00ea */
[----:B------:R-:W-:Y:S02]  /*5030*/  ISETP.GT.AND P2, PT, R3, 0x1, PT ;  /* 0x000000010300780c */ /* 0x000fe40003f44270 */
[----:B------:R-:W-:Y:S01]  /*5040*/  STL.64 [R1+0x3c8], R234 ;  /* 0x0003c8ea01007387 */ /* 0x000fe20000100a00 */
[----:B------:R-:W-:Y:S01]  /*5050*/  IMAD.IADD R5, R13, 0x1, R18 ;  /* 0x000000010d057824 */ /* 0x000fe200078e0212 */
[----:B0-----:R-:W-:-:S04]  /*5060*/  LEA R14, P1, R12, R6, 0x1 ;  /* 0x000000060c0e7211 */ /* 0x001fc800078208ff */
[----:B------:R-:W-:-:S05]  /*5070*/  LEA.HI.X R15, R12, R7, R5, 0x1, P1 ;  /* 0x000000070c0f7211 */ /* 0x000fca00008f0c05 */
[----:B------:R0:W5:Y:S01]  /*5080*/  @P0 LDG.E.LTC128B.U16 R12, desc[UR46][R14.64] ;  /* 0x0000002e0e0c0981 */ /* 0x000162000c1e1520 */
[----:B---3--:R-:W-:Y:S01]  /*5090*/  LOP3.LUT R17, R17, 0xfffffffb, RZ, 0xc0, !PT ;  /* 0xfffffffb11117812 */ /* 0x008fe200078ec0ff */
[----:B------:R-:W-:Y:S03]  /*50a0*/  BSSY B1, `(.L_x_31) ;  /* 0x0000013000017945 */ /* 0x000fe60003800000 */
[----:B------:R-:W-:Y:S02]  /*50b0*/  @P2 LOP3.LUT R17, R17, 0x4, RZ, 0xfc, !PT ;  /* 0x0000000411112812 */ /* 0x000fe400078efcff */
[----:B0-----:R-:W-:-:S04]  /*50c0*/  LEA R14, P1, R4, UR4, 0x1 ;  /* 0x00000004040e7c11 */ /* 0x001fc8000f8208ff */
[----:B------:R-:W-:-:S05]  /*50d0*/  LEA.HI.X R15, R4, UR5, R19, 0x1, P1 ;  /* 0x00000005040f7c11 */ /* 0x000fca00088f0c13 */
[----:B------:R-:W-:Y:S01]  /*50e0*/  STL.64 [R1+0x3c0], R14 ;  /* 0x0003c00e01007387 */ /* 0x000fe20000100a00 */
[----:B-----5:R-:W-:-:S05]  /*50f0*/  HADD2.F32 R5, -RZ, R12.H0_H0 ;  /* 0x2000000cff057230 */ /* 0x020fca0000004100 */
[----:B------:R-:W-:-:S04]  /*5100*/  FMUL R5, R5, R16 ;  /* 0x0000001005057220 */ /* 0x000fc80000400000 */
[----:B----4-:R-:W-:-:S05]  /*5110*/  FFMA R5, R20, R2, R5 ;  /* 0x0000000214057223 */ /* 0x010fca0000000005 */
[----:B------:R-:W-:-:S05]  /*5120*/  F2FP.F16.F32.PACK_AB R4, RZ, R5 ;  /* 0x00000005ff04723e */ /* 0x000fca00000000ff */
[----:B------:R0:W-:Y:S02]  /*5130*/  @P0 STG.E.U16 desc[UR46][R14.64], R4 ;  /* 0x000000040e000986 */ /* 0x0001e4000c10152e */
[----:B0-----:R-:W-:-:S04]  /*5140*/  IMAD.WIDE.U32 R4, R21, R8, R10 ;  /* 0x0000000815047225 */ /* 0x001fc800078e000a */
[----:B------:R-:W-:Y:S02]  /*5150*/  IMAD.IADD R5, R18, 0x1, R5 ;  /* 0x0000000112057824 */ /* 0x000fe400078e0205 */
[----:B------:R-:W-:-:S04]  /*5160*/  IMAD.WIDE.U32 R4, R23, UR40, R4 ;  /* 0x0000002817047c25 */ /* 0x000fc8000f8e0004 */
[----:B------:R-:W-:Y:S01]  /*5170*/  IMAD.IADD R5, R22, 0x1, R5 ;  /* 0x0000000116057824 */ /* 0x000fe200078e0205 */
[----:B------:R-:W-:-:S04]  /*5180*/  LEA R236, P0, R4, R6, 0x1 ;  /* 0x0000000604ec7211 */ /* 0x000fc800078008ff */
[----:B------:R-:W-:Y:S02]  /*5190*/  LEA.HI.X R237, R4, R7, R5, 0x1, P0 ;  /* 0x0000000704ed7211 */ /* 0x000fe400000f0c05 */
[----:B------:R-:W-:-:S13]  /*51a0*/  ISETP.GT.AND P0, PT, R0, RZ, P2 ;  /* 0x000000ff0000720c */ /* 0x000fda0001704270 */
[----:B------:R-:W-:Y:S05]  /*51b0*/  @!P0 BRA `(.L_x_32) ;  /* 0x0000000000048947 */ /* 0x000fea0003800000 */
[----:B------:R0:W5:Y:S02]  /*51c0*/  LDG.E.LTC128B.U16 R12, desc[UR46][R236.64+0x2] ;  /* 0x0000022eec0c7981 */ /* 0x000164000c1e1520 */
.L_x_32:
[----:B------:R-:W-:Y:S05]  /*51d0*/  BSYNC B1 ;  /* 0x0000000000017941 */ /* 0x000fea0003800000 */
.L_x_31:
[----:B------:R-:W3:Y:S01]  /*51e0*/  LDL.LU R5, [R1+0x384] ;  /* 0x0003840001057983 */ /* 0x000ee20000300800 */
[----:B-----5:R-:W-:-:S03]  /*51f0*/  HADD2.F32 R4, -RZ, R12.H0_H0 ;  /* 0x2000000cff047230 */ /* 0x020fc60000004100 */
[----:B------:R-:W4:Y:S02]  /*5200*/  LDL R20, [R1+0x388] ;  /* 0x0003880001147983 */ /* 0x000f240000100800 */
[----:B------:R-:W-:-:S04]  /*5210*/  FMUL R4, R4, R16 ;  /* 0x0000001004047220 */ /* 0x000fc80000400000 */
[----:B---3--:R-:W-:Y:S01]  /*5220*/  FFMA R4, R5, R2, R4 ;  /* 0x0000000205047223 */ /* 0x008fe20000000004 */
[----:B------:R-:W-:Y:S01]  /*5230*/  @P0 IMAD.MOV.U32 R5, RZ, RZ, R15 ;  /* 0x000000ffff050224 */ /* 0x000fe200078e000f */
[----:B------:R-:W-:-:S03]  /*5240*/  SHF.L.U64.HI R15, R8, 0x3, R9 ;  /* 0x00000003080f7819 */ /* 0x000fc60000010209 */
[----:B------:R-:W-:-:S04]  /*5250*/  F2FP.F16.F32.PACK_AB R4, RZ, R4 ;  /* 0x00000004ff04723e */ /* 0x000fc800000000ff */
[----:B------:R-:W-:Y:S01]  /*5260*/  PRMT R13, R4, 0x7610, R13 ;  /* 0x00007610040d7816 */ /* 0x000fe2000000000d */
[----:B------:R-:W-:Y:S02]  /*5270*/  @P0 IMAD.MOV.U32 R4, RZ, RZ, R14 ;  /* 0x000000ffff040224 */ /* 0x000fe400078e000e */
[----:B------:R-:W-:-:S03]  /*5280*/  IMAD.SHL.U32 R14, R8, 0x8, RZ ;  /* 0x00000008080e7824 */ /* 0x000fc600078e00ff */
[----:B------:R1:W-:Y:S01]  /*5290*/  @P0 STG.E.U16 desc[UR46][R4.64+0x2], R13 ;  /* 0x0000020d04000986 */ /* 0x0003e2000c10152e */
[----:B------:R-:W-:-:S03]  /*52a0*/  ISETP.GT.AND P0, PT, R0, 0x8, P5 ;  /* 0x000000080000780c */ /* 0x000fc60002f04270 */
[----:B------:R3:W-:Y:S01]  /*52b0*/  STL.64 [R1+0x380], R14 ;  /* 0x0003800e01007387 */ /* 0x0007e20000100a00 */
[----:B-1----:R-:W-:-:S04]  /*52c0*/  IMAD.WIDE.U32 R4, R21, R8, R14 ;  /* 0x0000000815047225 */ /* 0x002fc800078e000e */
[----:B------:R-:W-:Y:S01]  /*52d0*/  IMAD.IADD R18, R18, 0x1, R5 ;  /* 0x0000000112127824 */ /* 0x000fe200078e0205 */
[----:B------:R-:W-:-:S05]  /*52e0*/  IADD3 R5, P1, R232, R4, RZ ;  /* 0x00000004e8057210 */ /* 0x000fca0007f3e0ff */
[----:B------:R-:W-:Y:S01]  /*52f0*/  IMAD.X R13, R18, 0x1, R235, P1 ;  /* 0x00000001120d7824 */ /* 0x000fe200008e06eb */
[----:B---3--:R-:W-:-:S04]  /*5300*/  LEA R14, P1, R5, R6, 0x1 ;  /* 0x00000006050e7211 */ /* 0x008fc800078208ff */
[----:B------:R-:W-:-:S05]  /*5310*/  LEA.HI.X R15, R5, R7, R13, 0x1, P1 ;  /* 0x00000007050f7211 */ /* 0x000fca00008f0c0d */
[----:B------:R1:W3:Y:S01]  /*5320*/  @P0 LDG.E.LTC128B.U16 R12, desc[UR46][R14.64] ;  /* 0x0000002e0e0c0981 */ /* 0x0002e2000c1e1520 */
[----:B------:R-:W-:-:S05]  /*5330*/  IADD3 R4, P1, R10, R4, RZ ;  /* 0x000000040a047210 */ /* 0x000fca0007f3e0ff */
[----:B------:R-:W-:Y:S02]  /*5340*/  IMAD.X R5, R11, 0x1, R18, P1 ;  /* 0x000000010b057824 */ /* 0x000fe400008e0612 */
[----:B------:R-:W2:Y:S01]  /*5350*/  LDL.64 R18, [R1+0x3c0] ;  /* 0x0003c00001127983 */ /* 0x000ea20000100a00 */
[----:B------:R-:W-:Y:S01]  /*5360*/  IMAD.U32 R13, RZ, RZ, UR9 ;  /* 0x00000009ff0d7e24 */ /* 0x000fe2000f8e00ff */
[----:B------:R-:W-:Y:S01]  /*5370*/  ISETP.GT.AND P2, PT, R0, 0x8, P2 ;  /* 0x000000080000780c */ /* 0x000fe20001744270 */
[----:B------:R-:W-:Y:S01]  /*5380*/  IMAD.WIDE.U32 R4, R23, UR40, R4 ;  /* 0x0000002817047c25 */ /* 0x000fe2000f8e0004 */
[----:B------:R-:W-:Y:S03]  /*5390*/  BSSY B1, `(.L_x_33) ;  /* 0x0000013000017945 */ /* 0x000fe60003800000 */
[----:B------:R-:W-:Y:S01]  /*53a0*/  IMAD.IADD R5, R22, 0x1, R5 ;  /* 0x0000000116057824 */ /* 0x000fe200078e0205 */
[----:B------:R-:W-:Y:S01]  /*53b0*/  LEA R232, P1, R4, R6, 0x1 ;  /* 0x0000000604e87211 */ /* 0x000fe200078208ff */
[----:B-1----:R-:W-:-:S03]  /*53c0*/  IMAD.U32 R14, RZ, RZ, UR8 ;  /* 0x00000008ff0e7e24 */ /* 0x002fc6000f8e00ff */
[----:B------:R-:W-:Y:S02]  /*53d0*/  LEA.HI.X R233, R4, R7, R5, 0x1, P1 ;  /* 0x0000000704e97211 */ /* 0x000fe400008f0c05 */
[----:B------:R-:W-:-:S05]  /*53e0*/  SHF.L.U64.HI R15, R14, 0x4, R13 ;  /* 0x000000040e0f7819 */ /* 0x000fca000001020d */
[----:B------:R1:W-:Y:S01]  /*53f0*/  STL [R1+0x3e4], R15 ;  /* 0x0003e40f01007387 */ /* 0x0003e20000100800 */
[----:B---3--:R-:W-:-:S05]  /*5400*/  HADD2.F32 R4, -RZ, R12.H0_H0 ;  /* 0x2000000cff047230 */ /* 0x008fca0000004100 */
[----:B------:R-:W-:-:S04]  /*5410*/  FMUL R4, R4, R16 ;  /* 0x0000001004047220 */ /* 0x000fc80000400000 */
[----:B----4-:R-:W-:Y:S01]  /*5420*/  FFMA R5, R20, R2, R4 ;  /* 0x0000000214057223 */ /* 0x010fe20000000004 */
[----:B------:R-:W-:-:S04]  /*5430*/  IMAD.U32 R4, RZ, RZ, UR8 ;  /* 0x00000008ff047e24 */ /* 0x000fc8000f8e00ff */
[----:B------:R-:W-:Y:S01]  /*5440*/  IMAD.SHL.U32 R20, R4, 0x10, RZ ;  /* 0x0000001004147824 */ /* 0x000fe200078e00ff */
[----:B------:R-:W-:-:S04]  /*5450*/  F2FP.F16.F32.PACK_AB R5, RZ, R5 ;  /* 0x00000005ff05723e */ /* 0x000fc800000000ff */
[----:B--2---:R-:W-:Y:S02]  /*5460*/  IADD3 R4, P1, R20, R18, RZ ;  /* 0x0000001214047210 */ /* 0x004fe40007f3e0ff */
[----:B------:R-:W-:-:S03]  /*5470*/  PRMT R13, R5, 0x7610, R13 ;  /* 0x00007610050d7816 */ /* 0x000fc6000000000d */
[----:B------:R-:W-:-:S05]  /*5480*/  IMAD.X R5, R15, 0x1, R19, P1 ;  /* 0x000000010f057824 */ /* 0x000fca00008e0613 */
[----:B------:R1:W-:Y:S01]  /*5490*/  @P0 STG.E.U16 desc[UR46][R4.64], R13 ;  /* 0x0000000d04000986 */ /* 0x0003e2000c10152e */
[----:B------:R-:W-:Y:S05]  /*54a0*/  @!P2 BRA `(.L_x_34) ;  /* 0x000000000004a947 */ /* 0x000fea0003800000 */
[----:B------:R2:W5:Y:S02]  /*54b0*/  LDG.E.LTC128B.U16 R12, desc[UR46][R232.64+0x2] ;  /* 0x0000022ee80c7981 */ /* 0x000564000c1e1520 */
.L_x_34:
[----:B------:R-:W-:Y:S05]  /*54c0*/  BSYNC B1 ;  /* 0x0000000000017941 */ /* 0x000fea0003800000 */
.L_x_33:
[----:B------:R-:W3:Y:S01]  /*54d0*/  LDL.LU R14, [R1+0x38c] ;  /* 0x00038c00010e7983 */ /* 0x000ee20000300800 */
[----:B-1---5:R-:W-:Y:S01]  /*54e0*/  HADD2.F32 R13, -RZ, R12.H0_H0 ;  /* 0x2000000cff0d7230 */ /* 0x022fe20000004100 */
[----:B------:R-:W-:Y:S01]  /*54f0*/  ISETP.GT.AND P3, PT, R3, 0x8, PT ;  /* 0x000000080300780c */ /* 0x000fe20003f64270 */
[----:B------:R-:W-:Y:S01]  /*5500*/  BSSY B1, `(.L_x_35) ;  /* 0x000000a000017945 */ /* 0x000fe20003800000 */
[----:B------:R-:W-:Y:S02]  /*5510*/  LOP3.LUT R17, R17, 0xfffffffd, RZ, 0xc0, !PT ;  /* 0xfffffffd11117812 */ /* 0x000fe400078ec0ff */
[----:B------:R-:W-:Y:S01]  /*5520*/  FMUL R13, R13, R16 ;  /* 0x000000100d0d7220 */ /* 0x000fe20000400000 */
[----:B------:R-:W-:-:S08]  /*5530*/  ISETP.GT.AND P0, PT, R0, RZ, P3 ;  /* 0x000000ff0000720c */ /* 0x000fd00001f04270 */
[----:B------:R-:W-:Y:S01]  /*5540*/  @P3 LOP3.LUT R17, R17, 0x2, RZ, 0xfc, !PT ;  /* 0x0000000211113812 */ /* 0x000fe200078efcff */
[----:B---3--:R-:W-:-:S05]  /*5550*/  FFMA R13, R14, R2, R13 ;  /* 0x000000020e0d7223 */ /* 0x008fca000000000d */
[----:B------:R-:W-:-:S05]  /*5560*/  F2FP.F16.F32.PACK_AB R13, RZ, R13 ;  /* 0x0000000dff0d723e */ /* 0x000fca00000000ff */
[----:B------:R1:W-:Y:S01]  /*5570*/  @P2 STG.E.U16 desc[UR46][R4.64+0x2], R13 ;  /* 0x0000020d04002986 */ /* 0x0003e2000c10152e */
[----:B------:R-:W-:Y:S05]  /*5580*/  @!P0 BRA `(.L_x_36) ;  /* 0x0000000000048947 */ /* 0x000fea0003800000 */
[----:B------:R3:W5:Y:S02]  /*5590*/  LDG.E.LTC128B.U16 R12, desc[UR46][R236.64+0x10] ;  /* 0x0000102eec0c7981 */ /* 0x000764000c1e1520 */
.L_x_36:
[----:B------:R-:W-:Y:S05]  /*55a0*/  BSYNC B1 ;  /* 0x0000000000017941 */ /* 0x000fea0003800000 */
.L_x_35:
[----:B------:R-:W4:Y:S01]  /*55b0*/  LDL.LU R14, [R1+0x390] ;  /* 0x00039000010e7983 */ /* 0x000f220000300800 */
[----:B-1---5:R-:W-:Y:S01]  /*55c0*/  HADD2.F32 R13, -RZ, R12.H0_H0 ;  /* 0x2000000cff0d7230 */ /* 0x022fe20000004100 */
[----:B------:R-:W-:Y:S01]  /*55d0*/  ISETP.GT.AND P6, PT, R3, 0x9, PT ;  /* 0x000000090300780c */ /* 0x000fe20003fc4270 */
[----:B------:R-:W-:Y:S01]  /*55e0*/  @P0 IMAD.MOV.U32 R15, RZ, RZ, R19 ;  /* 0x000000ffff0f0224 */ /* 0x000fe200078e0013 */
[----:B------:R-:W-:Y:S01]  /*55f0*/  LOP3.LUT R17, R17, 0xfffffffe, RZ, 0xc0, !PT ;  /* 0xfffffffe11117812 */ /* 0x000fe200078ec0ff */
[----:B------:R-:W-:Y:S01]  /*5600*/  BSSY B1, `(.L_x_37) ;  /* 0x000000a000017945 */ /* 0x000fe20003800000 */
[----:B------:R-:W-:Y:S01]  /*5610*/  FMUL R13, R13, R16 ;  /* 0x000000100d0d7220 */ /* 0x000fe20000400000 */
[----:B------:R-:W-:-:S08]  /*5620*/  ISETP.GT.AND P1, PT, R0, RZ, P6 ;  /* 0x000000ff0000720c */ /* 0x000fd00003724270 */
[----:B------:R-:W-:Y:S01]  /*5630*/  @P6 LOP3.LUT R17, R17, 0x1, RZ, 0xfc, !PT ;  /* 0x0000000111116812 */ /* 0x000fe200078efcff */
[----:B----4-:R-:W-:Y:S01]  /*5640*/  FFMA R13, R14, R2, R13 ;  /* 0x000000020e0d7223 */ /* 0x010fe2000000000d */
[----:B------:R-:W-:-:S04]  /*5650*/  @P0 IMAD.MOV.U32 R14, RZ, RZ, R18 ;  /* 0x000000ffff0e0224 */ /* 0x000fc800078e0012 */
[----:B------:R-:W-:-:S05]  /*5660*/  F2FP.F16.F32.PACK_AB R13, RZ, R13 ;  /* 0x0000000dff0d723e */ /* 0x000fca00000000ff */
[----:B------:R1:W-:Y:S01]  /*5670*/  @P0 STG.E.U16 desc[UR46][R14.64+0x10], R13 ;  /* 0x0000100d0e000986 */ /* 0x0003e2000c10152e */
[----:B------:R-:W-:Y:S05]  /*5680*/  @!P1 BRA `(.L_x_38) ;  /* 0x0000000000049947 */ /* 0x000fea0003800000 */
[----:B------:R4:W5:Y:S02]  /*5690*/  LDG.E.LTC128B.U16 R12, desc[UR46][R236.64+0x12] ;  /* 0x0000122eec0c7981 */ /* 0x000964000c1e1520 */
.L_x_38:
[----:B------:R-:W-:Y:S05]  /*56a0*/  BSYNC B1 ;  /* 0x0000000000017941 */ /* 0x000fea0003800000 */
.L_x_37:
[----:B-1----:R-:W2:Y:S01]  /*56b0*/  LDL.LU R14, [R1+0x394] ;  /* 0x00039400010e7983 */ /* 0x002ea20000300800 */
[----:B-----5:R-:W-:Y:S01]  /*56c0*/  HADD2.F32 R13, -RZ, R12.H0_H0 ;  /* 0x2000000cff0d7230 */ /* 0x020fe20000004100 */
[----:B------:R-:W-:Y:S01]  /*56d0*/  ISETP.GT.AND P2, PT, R0, 0x8, P3 ;  /* 0x000000080000780c */ /* 0x000fe20001f44270 */
[----:B------:R-:W-:Y:S01]  /*56e0*/  @P1 IMAD.MOV.U32 R15, RZ, RZ, R19 ;  /* 0x000000ffff0f1224 */ /* 0x000fe200078e0013 */
[----:B------:R-:W-:Y:S02]  /*56f0*/  BSSY B1, `(.L_x_39) ;  /* 0x0000008000017945 */ /* 0x000fe40003800000 */
[----:B------:R-:W-:-:S04]  /*5700*/  FMUL R13, R13, R16 ;  /* 0x000000100d0d7220 */ /* 0x000fc80000400000 */
[----:B--2---:R-:W-:Y:S01]  /*5710*/  FFMA R13, R14, R2, R13 ;  /* 0x000000020e0d7223 */ /* 0x004fe2000000000d */
[----:B------:R-:W-:-:S04]  /*5720*/  @P1 IMAD.MOV.U32 R14, RZ, RZ, R18 ;  /* 0x000000ffff0e1224 */ /* 0x000fc800078e0012 */
[----:B------:R-:W-:-:S05]  /*5730*/  F2FP.F16.F32.PACK_AB R13, RZ, R13 ;  /* 0x0000000dff0d723e */ /* 0x000fca00000000ff */
[----:B------:R1:W-:Y:S01]  /*5740*/  @P1 STG.E.U16 desc[UR46][R14.64+0x12], R13 ;  /* 0x0000120d0e001986 */ /* 0x0003e2000c10152e */
[----:B------:R-:W-:Y:S05]  /*5750*/  @!P2 BRA `(.L_x_40) ;  /* 0x000000000004a947 */ /* 0x000fea0003800000 */
[----:B------:R2:W5:Y:S02]  /*5760*/  LDG.E.LTC128B.U16 R12, desc[UR46][R232.64+0x10] ;  /* 0x0000102ee80c7981 */ /* 0x000564000c1e1520 */
.L_x_40:
[----:B------:R-:W-:Y:S05]  /*5770*/  BSYNC B1 ;  /* 0x0000000000017941 */ /* 0x000fea0003800000 */
.L_x_39:
[----:B-1----:R-:W3:Y:S01]  /*5780*/  LDL.LU R14, [R1+0x398] ;  /* 0x00039800010e7983 */ /* 0x002ee20000300800 */
[----:B-----5:R-:W-:Y:S01]  /*5790*/  HADD2.F32 R13, -RZ, R12.H0_H0 ;  /* 0x2000000cff0d7230 */ /* 0x020fe20000004100 */
[----:B------:R-:W-:Y:S01]  /*57a0*/  ISETP.GT.AND P0, PT, R0, 0x8, P6 ;  /* 0x000000080000780c */ /* 0x000fe20003704270 */
[----:B------:R-:W-:Y:S03]  /*57b0*/  BSSY B1, `(.L_x_41) ;  /* 0x0000007000017945 */ /* 0x000fe60003800000 */
[----:B------:R-:W-:-:S04]  /*57c0*/  FMUL R13, R13, R16 ;  /* 0x000000100d0d7220 */ /* 0x000fc80000400000 */
[----:B---3--:R-:W-:-:S05]  /*57d0*/  FFMA R13, R14, R2, R13 ;  /* 0x000000020e0d7223 */ /* 0x008fca000000000d */
[----:B------:R-:W-:-:S05]  /*57e0*/  F2FP.F16.F32.PACK_AB R13, RZ, R13 ;  /* 0x0000000dff0d723e */ /* 0x000fca00000000ff */
[----:B------:R1:W-:Y:S01]  /*57f0*/  @P2 STG.E.U16 desc[UR46][R4.64+0x10], R13 ;  /* 0x0000100d04002986 */ /* 0x0003e2000c10152e */
[----:B------:R-:W-:Y:S05]  /*5800*/  @!P0 BRA `(.L_x_42) ;  /* 0x0000000000048947 */ /* 0x000fea0003800000 */
[----:B------:R3:W5:Y:S02]  /*5810*/  LDG.E.LTC128B.U16 R12, desc[UR46][R232.64+0x12] ;  /* 0x0000122ee80c7981 */ /* 0x000764000c1e1520 */
.L_x_42:
[----:B------:R-:W-:Y:S05]  /*5820*/  BSYNC B1 ;  /* 0x0000000000017941 */ /* 0x000fea0003800000 */
.L_x_41:
[----:B------:R-:W2:Y:S01]  /*5830*/  LDL.LU R14, [R1+0x39c] ;  /* 0x00039c00010e7983 */ /* 0x000ea20000300800 */
[----:B-1---5:R-:W-:Y:S01]  /*5840*/  HADD2.F32 R13, -RZ, R12.H0_H0 ;  /* 0x2000000cff0d7230 */ /* 0x022fe20000004100 */
[----:B------:R-:W-:Y:S01]  /*5850*/  ISETP.GT.AND P3, PT, R3, 0x10, PT ;  /* 0x000000100300780c */ /* 0x000fe20003f64270 */
[----:B------:R-:W-:Y:S03]  /*5860*/  BSSY B1, `(.L_x_43) ;  /* 0x0000008000017945 */ /* 0x000fe60003800000 */
[----:B------:R-:W-:Y:S01]  /*5870*/  FMUL R13, R13, R16 ;  /* 0x000000100d0d7220 */ /* 0x000fe20000400000 */
[----:B------:R-:W-:-:S03]  /*5880*/  ISETP.GT.AND P1, PT, R0, RZ, P3 ;  /* 0x000000ff0000720c */ /* 0x000fc60001f24270 */
[----:B--2---:R-:W-:-:S05]  /*5890*/  FFMA R13, R14, R2, R13 ;  /* 0x000000020e0d7223 */ /* 0x004fca000000000d */
[----:B------:R-:W-:-:S05]  /*58a0*/  F2FP.F16.F32.PACK_AB R13, RZ, R13 ;  /* 0x0000000dff0d723e */ /* 0x000fca00000000ff */
[----:B------:R1:W-:Y:S01]  /*58b0*/  @P0 STG.E.U16 desc[UR46][R4.64+0x12], R13 ;  /* 0x0000120d04000986 */ /* 0x0003e2000c10152e */
[----:B------:R-:W-:Y:S05]  /*58c0*/  @!P1 BRA `(.L_x_44) ;  /* 0x0000000000049947 */ /* 0x000fea0003800000 */
[----:B------:R2:W5:Y:S02]  /*58d0*/  LDG.E.LTC128B.U16 R12, desc[UR46][R236.64+0x20] ;  /* 0x0000202eec0c7981 */ /* 0x000564000c1e1520 */
.L_x_44:
[----:B------:R-:W-:Y:S05]  /*58e0*/  BSYNC B1 ;  /* 0x0000000000017941 */ /* 0x000fea0003800000 */
.L_x_43:
[----:B------:R-:W3:Y:S01]  /*58f0*/  LDL.LU R14, [R1+0x3a0] ;  /* 0x0003a000010e7983 */ /* 0x000ee20000300800 */
[----:B-1---5:R-:W-:Y:S01]  /*5900*/  HADD2.F32 R13, -RZ, R12.H0_H0 ;  /* 0x2000000cff0d7230 */ /* 0x022fe20000004100 */
[----:B------:R-:W-:Y:S01]  /*5910*/  ISETP.GT.AND P2, PT, R3, 0x11, PT ;  /* 0x000000110300780c */ /* 0x000fe20003f44270 */
[----:B------:R-:W-:Y:S01]  /*5920*/  @P1 IMAD.MOV.U32 R15, RZ, RZ, R19 ;  /* 0x000000ffff0f1224 */ /* 0x000fe200078e0013 */
[----:B------:R-:W-:Y:S02]  /*5930*/  BSSY B1, `(.L_x_45) ;  /* 0x0000009000017945 */ /* 0x000fe40003800000 */
[----:B------:R-:W-:Y:S01]  /*5940*/  FMUL R13, R13, R16 ;  /* 0x000000100d0d7220 */ /* 0x000fe20000400000 */
[----:B------:R-:W-:-:S03]  /*5950*/  ISETP.GT.AND P0, PT, R0, RZ, P2 ;  /* 0x000000ff0000720c */ /* 0x000fc60001704270 */
[----:B---3--:R-:W-:Y:S01]  /*5960*/  FFMA R13, R14, R2, R13 ;  /* 0x000000020e0d7223 */ /* 0x008fe2000000000d */
[----:B------:R-:W-:-:S04]  /*5970*/  @P1 IMAD.MOV.U32 R14, RZ, RZ, R18 ;  /* 0x000000ffff0e1224 */ /* 0x000fc800078e0012 */
[----:B------:R-:W-:-:S05]  /*5980*/  F2FP.F16.F32.PACK_AB R13, RZ, R13 ;  /* 0x0000000dff0d723e */ /* 0x000fca00000000ff */
[----:B------:R1:W-:Y:S01]  /*5990*/  @P1 STG.E.U16 desc[UR46][R14.64+0x20], R13 ;  /* 0x0000200d0e001986 */ /* 0x0003e2000c10152e */
[----:B------:R-:W-:Y:S05]  /*59a0*/  @!P0 BRA `(.L_x_46) ;  /* 0x0000000000048947 */ /* 0x000fea0003800000 */
[----:B------:R3:W5:Y:S02]  /*59b0*/  LDG.E.LTC128B.U16 R12, desc[UR46][R236.64+0x22] ;  /* 0x0000222eec0c7981 */ /* 0x000764000c1e1520 */
.L_x_46:
[----:B------:R-:W-:Y:S05]  /*59c0*/  BSYNC B1 ;  /* 0x0000000000017941 */ /* 0x000fea0003800000 */
.L_x_45:
[----:B-1----:R-:W2:Y:S01]  /*59d0*/  LDL.LU R14, [R1+0x3a4] ;  /* 0x0003a400010e7983 */ /* 0x002ea20000300800 */
[----:B-----5:R-:W-:Y:S01]  /*59e0*/  HADD2.F32 R13, -RZ, R12.H0_H0 ;  /* 0x2000000cff0d7230 */ /* 0x020fe20000004100 */
[----:B------:R-:W-:Y:S01]  /*59f0*/  BSSY B1, `(.L_x_47) ;  /* 0x000000a000017945 */ /* 0x000fe20003800000 */
[----:B------:R-:W-:-:S03]  /*5a00*/  @P0 IMAD.MOV.U32 R15, RZ, RZ, R19 ;  /* 0x000000ffff0f0224 */ /* 0x000fc600078e0013 */
[----:B------:R-:W-:-:S04]  /*5a10*/  FMUL R13, R13, R16 ;  /* 0x000000100d0d7220 */ /* 0x000fc80000400000 */
[----:B--2---:R-:W-:Y:S01]  /*5a20*/  FFMA R13, R14, R2, R13 ;  /* 0x000000020e0d7223 */ /* 0x004fe2000000000d */
[----:B------:R-:W-:-:S04]  /*5a30*/  @P0 IMAD.MOV.U32 R14, RZ, RZ, R18 ;  /* 0x000000ffff0e0224 */ /* 0x000fc800078e0012 */
[----:B------:R-:W-:-:S05]  /*5a40*/  F2FP.F16.F32.PACK_AB R13, RZ, R13 ;  /* 0x0000000dff0d723e */ /* 0x000fca00000000ff */
[----:B------:R1:W-:Y:S01]  /*5a50*/  @P0 STG.E.U16 desc[UR46][R14.64+0x22], R13 ;  /* 0x0000220d0e000986 */ /* 0x0003e2000c10152e */
[----:B------:R-:W-:-:S13]  /*5a60*/  ISETP.GT.AND P0, PT, R0, 0x8, P3 ;  /* 0x000000080000780c */ /* 0x000fda0001f04270 */
[----:B-1----:R-:W-:Y:S05]  /*5a70*/  @!P0 BRA `(.L_x_48) ;  /* 0x0000000000048947 */ /* 0x002fea0003800000 */
[----:B------:R1:W5:Y:S02]  /*5a80*/  LDG.E.LTC128B.U16 R12, desc[UR46][R232.64+0x20] ;  /* 0x0000202ee80c7981 */ /* 0x000364000c1e1520 */
.L_x_48:
[----:B------:R-:W-:Y:S05]  /*5a90*/  BSYNC B1 ;  /* 0x0000000000017941 */ /* 0x000fea0003800000 */
.L_x_47:
[----:B------:R-:W2:Y:S01]  /*5aa0*/  LDL.LU R14, [R1+0x3a8] ;  /* 0x0003a800010e7983 */ /* 0x000ea20000300800 */
[----:B-----5:R-:W-:Y:S01]  /*5ab0*/  HADD2.F32 R13, -RZ, R12.H0_H0 ;  /* 0x2000000cff0d7230 */ /* 0x020fe20000004100 */
[----:B------:R-:W-:Y:S04]  /*5ac0*/  BSSY B1, `(.L_x_49) ;  /* 0x0000008000017945 */ /* 0x000fe80003800000 */
[----:B------:R-:W-:-:S04]  /*5ad0*/  FMUL R13, R13, R16 ;  /* 0x000000100d0d7220 */ /* 0x000fc80000400000 */
[----:B--2---:R-:W-:-:S05]  /*5ae0*/  FFMA R13, R14, R2, R13 ;  /* 0x000000020e0d7223 */ /* 0x004fca000000000d */
[----:B------:R-:W-:-:S05]  /*5af0*/  F2FP.F16.F32.PACK_AB R13, RZ, R13 ;  /* 0x0000000dff0d723e */ /* 0x000fca00000000ff */
[----:B------:R2:W-:Y:S01]  /*5b00*/  @P0 STG.E.U16 desc[UR46][R4.64+0x20], R13 ;  /* 0x0000200d04000986 */ /* 0x0005e2000c10152e */
[----:B------:R-:W-:-:S13]  /*5b10*/  ISETP.GT.AND P0, PT, R0, 0x8, P2 ;  /* 0x000000080000780c */ /* 0x000fda0001704270 */
[----:B--2---:R-:W-:Y:S05]  /*5b20*/  @!P0 BRA `(.L_x_50) ;  /* 0x0000000000048947 */ /* 0x004fea0003800000 */
[----:B------:R2:W5:Y:S02]  /*5b30*/  LDG.E.LTC128B.U16 R12, desc[UR46][R232.64+0x22] ;  /* 0x0000222ee80c7981 */ /* 0x000564000c1e1520 */
.L_x_50:
[----:B------:R-:W-:Y:S05]  /*5b40*/  BSYNC B1 ;  /* 0x0000000000017941 */ /* 0x000fea0003800000 */
.L_x_49:
[----:B------:R-:W3:Y:S01]  /*5b50*/  LDL.LU R14, [R1+0x3ac] ;  /* 0x0003ac00010e7983 */ /* 0x000ee20000300800 */
[----:B-----5:R-:W-:Y:S01]  /*5b60*/  HADD2.F32 R13, -RZ, R12.H0_H0 ;  /* 0x2000000cff0d7230 */ /* 0x020fe20000004100 */
[----:B------:R-:W-:Y:S01]  /*5b70*/  ISETP.GT.AND P1, PT, R3, 0x18, PT ;  /* 0x000000180300780c */ /* 0x000fe20003f24270 */
[----:B------:R-:W-:Y:S03]  /*5b80*/  BSSY B1, `(.L_x_51) ;  /* 0x0000008000017945 */ /* 0x000fe60003800000 */
[----:B------:R-:W-:-:S04]  /*5b90*/  FMUL R13, R13, R16 ;  /* 0x000000100d0d7220 */ /* 0x000fc80000400000 */
[----:B---3--:R-:W-:-:S05]  /*5ba0*/  FFMA R13, R14, R2, R13 ;  /* 0x000000020e0d7223 */ /* 0x008fca000000000d */
[----:B------:R-:W-:-:S05]  /*5bb0*/  F2FP.F16.F32.PACK_AB R13, RZ, R13 ;  /* 0x0000000dff0d723e */ /* 0x000fca00000000ff */
[----:B------:R3:W-:Y:S01]  /*5bc0*/  @P0 STG.E.U16 desc[UR46][R4.64+0x22], R13 ;  /* 0x0000220d04000986 */ /* 0x0007e2000c10152e */
[----:B------:R-:W-:-:S13]  /*5bd0*/  ISETP.GT.AND P0, PT, R0, RZ, P1 ;  /* 0x000000ff0000720c */ /* 0x000fda0000f04270 */
[----:B---3--:R-:W-:Y:S05]  /*5be0*/  @!P0 BRA `(.L_x_52) ;  /* 0x0000000000048947 */ /* 0x008fea0003800000 */
[----:B------:R3:W5:Y:S02]  /*5bf0*/  LDG.E.LTC128B.U16 R12, desc[UR46][R236.64+0x30] ;  /* 0x0000302eec0c7981 */ /* 0x000764000c1e1520 */
.L_x_52:
[----:B------:R-:W-:Y:S05]  /*5c00*/  BSYNC B1 ;  /* 0x0000000000017941 */ /* 0x000fea0003800000 */
.L_x_51:
[----:B------:R-:W2:Y:S01]  /*5c10*/  LDL.LU R14, [R1+0x3b0] ;  /* 0x0003b000010e7983 */ /* 0x000ea20000300800 */
        /* <DEDUP_REMOVED lines=8> */
[----:B------:R-:W-:-:S04]  /*5ca0*/  ISETP.GT.AND P0, PT, R3, 0x19, PT ;  /* 0x000000190300780c */ /* 0x000fc80003f04270 */
[----:B------:R-:W-:-:S13]  /*5cb0*/  ISETP.GT.AND P4, PT, R0, RZ, P0 ;  /* 0x000000ff0000720c */ /* 0x000fda0000784270 */
[----:B--2---:R-:W-:Y:S05]  /*5cc0*/  @!P4 BRA `(.L_x_54) ;  /* 0x000000000004c947 */ /* 0x004fea0003800000 */
[----:B------:R2:W5:Y:S02]  /*5cd0*/  LDG.E.LTC128B.U16 R12, desc[UR46][R236.64+0x32] ;  /* 0x0000322eec0c7981 */ /* 0x000564000c1e1520 */
.L_x_54:
[----:B------:R-:W-:Y:S05]  /*5ce0*/  BSYNC B1 ;  /* 0x0000000000017941 */ /* 0x000fea0003800000 */
.L_x_53:
[----:B------:R-:W3:Y:S01]  /*5cf0*/  LDL.LU R14, [R1+0x3b4] ;  /* 0x0003b400010e7983 */ /* 0x000ee20000300800 */
[----:B-----5:R-:W-:Y:S01]  /*5d00*/  HADD2.F32 R13, -RZ, R12.H0_H0 ;  /* 0x2000000cff0d7230 */ /* 0x020fe20000004100 */
[----:B------:R-:W-:Y:S01]  /*5d10*/  BSSY B1, `(.L_x_55) ;  /* 0x000000a000017945 */ /* 0x000fe20003800000 */
[----:B------:R-:W-:-:S03]  /*5d20*/  @P4 IMAD.MOV.U32 R15, RZ, RZ, R19 ;  /* 0x000000ffff0f4224 */ /* 0x000fc600078e0013 */
[----:B------:R-:W-:-:S04]  /*5d30*/  FMUL R13, R13, R16 ;  /* 0x000000100d0d7220 */ /* 0x000fc80000400000 */
[----:B---3--:R-:W-:Y:S01]  /*5d40*/  FFMA R13, R14, R2, R13 ;  /* 0x000000020e0d7223 */ /* 0x008fe2000000000d */
[----:B------:R-:W-:-:S04]  /*5d50*/  @P4 IMAD.MOV.U32 R14, RZ, RZ, R18 ;  /* 0x000000ffff0e4224 */ /* 0x000fc800078e0012 */
[----:B------:R-:W-:-:S05]  /*5d60*/  F2FP.F16.F32.PACK_AB R13, RZ, R13 ;  /* 0x0000000dff0d723e */ /* 0x000fca00000000ff */
[----:B------:R3:W-:Y:S01]  /*5d70*/  @P4 STG.E.U16 desc[UR46][R14.64+0x32], R13 ;  /* 0x0000320d0e004986 */ /* 0x0007e2000c10152e */
[----:B------:R-:W-:-:S13]  /*5d80*/  ISETP.GT.AND P4, PT, R0, 0x8, P1 ;  /* 0x000000080000780c */ /* 0x000fda0000f84270 */
[----:B---3--:R-:W-:Y:S05]  /*5d90*/  @!P4 BRA `(.L_x_56) ;  /* 0x000000000004c947 */ /* 0x008fea0003800000 */
[----:B------:R3:W5:Y:S02]  /*5da0*/  LDG.E.LTC128B.U16 R12, desc[UR46][R232.64+0x30] ;  /* 0x0000302ee80c7981 */ /* 0x000764000c1e1520 */
.L_x_56:
[----:B------:R-:W-:Y:S05]  /*5db0*/  BSYNC B1 ;  /* 0x0000000000017941 */ /* 0x000fea0003800000 */
.L_x_55:
[----:B------:R-:W2:Y:S01]  /*5dc0*/  LDL.LU R14, [R1+0x3b8] ;  /* 0x0003b800010e7983 */ /* 0x000ea20000300800 */
[----:B-----5:R-:W-:Y:S01]  /*5dd0*/  HADD2.F32 R13, -RZ, R12.H0_H0 ;  /* 0x2000000cff0d7230 */ /* 0x020fe20000004100 */
[----:B------:R-:W-:Y:S01]  /*5de0*/  BSSY B1, `(.L_x_57) ;  /* 0x0000009000017945 */ /* 0x000fe20003800000 */
[----:B------:R-:W-:-:S03]  /*5df0*/  PRMT R20, R12, 0x7610, R20 ;  /* 0x000076100c147816 */ /* 0x000fc60000000014 */
[----:B------:R-:W-:-:S04]  /*5e00*/  FMUL R13, R13, R16 ;  /* 0x000000100d0d7220 */ /* 0x000fc80000400000 */
[----:B--2---:R-:W-:-:S05]  /*5e10*/  FFMA R13, R14, R2, R13 ;  /* 0x000000020e0d7223 */ /* 0x004fca000000000d */
[----:B------:R-:W-:-:S05]  /*5e20*/  F2FP.F16.F32.PACK_AB R13, RZ, R13 ;  /* 0x0000000dff0d723e */ /* 0x000fca00000000ff */
[----:B------:R2:W-:Y:S01]  /*5e30*/  @P4 STG.E.U16 desc[UR46][R4.64+0x30], R13 ;  /* 0x0000300d04004986 */ /* 0x0005e2000c10152e */
[----:B------:R-:W-:-:S13]  /*5e40*/  ISETP.GT.AND P4, PT, R0, 0x8, P0 ;  /* 0x000000080000780c */ /* 0x000fda0000784270 */
[----:B--2---:R-:W-:Y:S05]  /*5e50*/  @!P4 BRA `(.L_x_58) ;  /* 0x000000000004c947 */ /* 0x004fea0003800000 */
[----:B------:R2:W5:Y:S02]  /*5e60*/  LDG.E.LTC128B.U16 R20, desc[UR46][R232.64+0x32] ;  /* 0x0000322ee8147981 */ /* 0x000564000c1e1520 */
.L_x_58:
[----:B------:R-:W-:Y:S05]  /*5e70*/  BSYNC B1 ;  /* 0x0000000000017941 */ /* 0x000fea0003800000 */
.L_x_57:
[----:B------:R-:W3:Y:S04]  /*5e80*/  LDL.LU R13, [R1+0x3bc] ;  /* 0x0003bc00010d7983 */ /* 0x000ee80000300800 */
[----:B------:R0:W-:Y:S04]  /*5e90*/  STL.64 [R1+0x3f8], R26 ;  /* 0x0003f81a01007387 */ /* 0x0001e80000100a00 */
[----:B0-----:R-:W4:Y:S01]  /*5ea0*/  LDL.64 R26, [R1+0x3c0] ;  /* 0x0003c000011a7983 */ /* 0x001f220000100a00 */
[----:B-----5:R-:W-:Y:S01]  /*5eb0*/  HADD2.F32 R12, -RZ, R20.H0_H0 ;  /* 0x20000014ff0c7230 */ /* 0x020fe20000004100 */
[----:B------:R-:W-:-:S02]  /*5ec0*/  USHF.L.U64.HI UR4, UR8, 0x8, UR9 ;  /* 0x0000000808047899 */ /* 0x000fc40008010209 */
[----:B------:R-:W2:Y:S02]  /*5ed0*/  LDL.LU R19, [R1+0x340] ;  /* 0x0003400001137983 */ /* 0x000ea40000300800 */
[----:B------:R-:W-:Y:S02]  /*5ee0*/  FMUL R12, R12, R16 ;  /* 0x000000100c0c7220 */ /* 0x000fe40000400000 */
[----:B------:R0:W-:Y:S04]  /*5ef0*/  STL.64 [R1+0x3f0], R24 ;  /* 0x0003f01801007387 */ /* 0x0001e80000100a00 */
[----:B0-----:R-:W2:Y:S01]  /*5f00*/  LDL.64 R24, [R1+0x380] ;  /* 0x0003800001187983 */ /* 0x001ea20000100a00 */
[----:B---3--:R-:W-:-:S05]  /*5f10*/  FFMA R12, R13, R2, R12 ;  /* 0x000000020d0c7223 */ /* 0x008fca000000000c */
[----:B------:R-:W-:-:S05]  /*5f20*/  F2FP.F16.F32.PACK_AB R12, RZ, R12 ;  /* 0x0000000cff0c723e */ /* 0x000fca00000000ff */
[----:B------:R0:W-:Y:S01]  /*5f30*/  @P4 STG.E.U16 desc[UR46][R4.64+0x32], R12 ;  /* 0x0000320c04004986 */ /* 0x0001e2000c10152e */
[----:B------:R-:W-:-:S05]  /*5f40*/  IADD3 R18, P4, R21, 0x80, RZ ;  /* 0x0000008015127810 */ /* 0x000fca0007f9e0ff */
[----:B0-----:R-:W-:-:S04]  /*5f50*/  IMAD.X R12, RZ, RZ, UR7, P4 ;  /* 0x00000007ff0c7e24 */ /* 0x001fc8000a0e06ff */
[----:B------:R-:W-:-:S04]  /*5f60*/  IMAD R12, R12, R8, RZ ;  /* 0x000000080c0c7224 */ /* 0x000fc800078e02ff */
[C---:B------:R-:W-:Y:S02]  /*5f70*/  IMAD R21, R18.reuse, R9, R12 ;  /* 0x0000000912157224 */ /* 0x040fe400078e020c */
[----:B------:R-:W-:-:S04]  /*5f80*/  IMAD.WIDE.U32 R12, R18, R8, R234 ;  /* 0x00000008120c7225 */ /* 0x000fc800078e00ea */
[----:B------:R-:W-:Y:S01]  /*5f90*/  IMAD.IADD R13, R13, 0x1, R21 ;  /* 0x000000010d0d7824 */ /* 0x000fe200078e0215 */
[----:B------:R-:W-:-:S04]  /*5fa0*/  LEA R14, P4, R12, R6, 0x1 ;  /* 0x000000060c0e7211 */ /* 0x000fc800078808ff */
[----:B------:R-:W-:Y:S01]  /*5fb0*/  LEA.HI.X R15, R12, R7, R13, 0x1, P4 ;  /* 0x000000070c0f7211 */ /* 0x000fe200020f0c0d */
[----:B------:R-:W-:-:S05]  /*5fc0*/  IMAD.U32 R12, RZ, RZ, UR8 ;  /* 0x00000008ff0c7e24 */ /* 0x000fca000f8e00ff */
[----:B----4-:R-:W-:-:S04]  /*5fd0*/  LEA R12, P4, R12, R26, 0x8 ;  /* 0x0000001a0c0c7211 */ /* 0x010fc800078840ff */
[----:B------:R-:W-:Y:S02]  /*5fe0*/  IADD3.X R13, R27, UR4, RZ, P4, !PT ;  /* 0x000000041b0d7c10 */ /* 0x000fe4000a7fe4ff */
[----:B------:R-:W-:Y:S01]  /*5ff0*/  ISETP.GT.AND P4, PT, R0, 0x80, P5 ;  /* 0x000000800000780c */ /* 0x000fe20002f84270 */
[----:B------:R0:W5:-:S12]  /*6000*/  LDL.LU.64 R26, [R1+0x3f8] ;  /* 0x0003f800011a7983 */ /* 0x0001580000300a00 */
[----:B------:R-:W3:Y:S02]  /*6010*/  @P4 LDG.E.LTC128B.U16 R20, desc[UR46][R14.64] ;  /* 0x0000002e0e144981 */ /* 0x000ee4000c1e1520 */
[----:B---3--:R-:W-:-:S05]  /*6020*/  HADD2.F32 R14, -RZ, R20.H0_H0 ;  /* 0x20000014ff0e7230 */ /* 0x008fca0000004100 */
[----:B------:R-:W-:-:S04]  /*6030*/  FMUL R14, R14, R16 ;  /* 0x000000100e0e7220 */ /* 0x000fc80000400000 */
[----:B--2---:R-:W-:-:S05]  /*6040*/  FFMA R14, R19, R2, R14 ;  /* 0x00000002130e7223 */ /* 0x004fca000000000e */
[----:B------:R-:W-:-:S05]  /*6050*/  F2FP.F16.F32.PACK_AB R14, RZ, R14 ;  /* 0x0000000eff0e723e */ /* 0x000fca00000000ff */
[----:B------:R2:W-:Y:S02]  /*6060*/  @P4 STG.E.U16 desc[UR46][R12.64], R14 ;  /* 0x0000000e0c004986 */ /* 0x0005e4000c10152e */
[----:B--2---:R-:W-:-:S04]  /*6070*/  IMAD.WIDE.U32 R14, R18, R8, R10 ;  /* 0x00000008120e7225 */ /* 0x004fc800078e000a */
[----:B------:R-:W-:Y:S02]  /*6080*/  IMAD.IADD R15, R21, 0x1, R15 ;  /* 0x00000001150f7824 */ /* 0x000fe400078e020f */
[----:B------:R-:W-:-:S04]  /*6090*/  IMAD.WIDE.U32 R14, R23, UR40, R14 ;  /* 0x00000028170e7c25 */ /* 0x000fc8000f8e000e */
[----:B------:R-:W-:Y:S01]  /*60a0*/  IMAD.IADD R15, R22, 0x1, R15 ;  /* 0x00000001160f7824 */ /* 0x000fe200078e020f */
[----:B------:R-:W-:-:S04]  /*60b0*/  LEA R22, P4, R14, R6, 0x1 ;  /* 0x000000060e167211 */ /* 0x000fc800078808ff */
[----:B------:R-:W-:Y:S02]  /*60c0*/  LEA.HI.X R23, R14, R7, R15, 0x1, P4 ;  /* 0x000000070e177211 */ /* 0x000fe400020f0c0f */
[----:B------:R-:W2:Y:S01]  /*60d0*/  LDL.64 R14, [R1+0x3d8] ;  /* 0x0003d800010e7983 */ /* 0x000ea20000100a00 */
[----:B------:R-:W-:-:S03]  /*60e0*/  IMAD.WIDE.U32 R18, R18, R8, R24 ;  /* 0x0000000812127225 */ /* 0x000fc600078e0018 */
[----:B------:R0:W5:Y:S01]  /*60f0*/  LDL.LU.64 R24, [R1+0x3f0] ;  /* 0x0003f00001187983 */ /* 0x0001620000300a00 */
[----:B------:R-:W-:Y:S01]  /*6100*/  IMAD.IADD R21, R21, 0x1, R19 ;  /* 0x0000000115157824 */ /* 0x000fe200078e0213 */
[----:B------:R-:W-:Y:S01]  /*6110*/  BSSY B1, `(.L_x_59) ;  /* 0x0000009000017945 */ /* 0x000fe20003800000 */
[----:B--2---:R-:W-:-:S05]  /*6120*/  IADD3 R14, P4, R14, R18, RZ ;  /* 0x000000120e0e7210 */ /* 0x004fca0007f9e0ff */
[----:B------:R-:W-:Y:S01]  /*6130*/  IMAD.X R15, R21, 0x1, R235, P4 ;  /* 0x00000001150f7824 */ /* 0x000fe200020e06eb */
[----:B------:R-:W-:-:S04]  /*6140*/  LEA R234, P4, R14, R6, 0x1 ;  /* 0x000000060eea7211 */ /* 0x000fc800078808ff */
[----:B------:R-:W-:Y:S02]  /*6150*/  LEA.HI.X R235, R14, R7, R15, 0x1, P4 ;  /* 0x000000070eeb7211 */ /* 0x000fe400020f0c0f */
[----:B------:R-:W-:-:S04]  /*6160*/  LOP3.LUT P4, RZ, R17, 0x4, RZ, 0xc0, !PT ;  /* 0x0000000411ff7812 */ /* 0x000fc8000788c0ff */
[----:B------:R-:W-:-:S13]  /*6170*/  ISETP.GT.AND P4, PT, R0, 0x80, P4 ;  /* 0x000000800000780c */ /* 0x000fda0002784270 */
[----:B0-----:R-:W-:Y:S05]  /*6180*/  @!P4 BRA `(.L_x_60) ;  /* 0x000000000004c947 */ /* 0x001fea0003800000 */
[----:B------:R0:W5:Y:S02]  /*6190*/  LDG.E.LTC128B.U16 R20, desc[UR46][R22.64+0x2] ;  /* 0x0000022e16147981 */ /* 0x000164000c1e1520 */
.L_x_60:
[----:B------:R-:W-:Y:S05]  /*61a0*/  BSYNC B1 ;  /* 0x0000000000017941 */ /* 0x000fea0003800000 */
.L_x_59:
[----:B------:R-:W2:Y:S01]  /*61b0*/  LDL.LU R15, [R1+0x344] ;  /* 0x00034400010f7983 */ /* 0x000ea20000300800 */
[----:B-----5:R-:W-:-:S03]  /*61c0*/  HADD2.F32 R14, -RZ, R20.H0_H0 ;  /* 0x20000014ff0e7230 */ /* 0x020fc60000004100 */
[----:B------:R3:W-:Y:S02]  /*61d0*/  STL.64 [R1+0x3f0], R4 ;  /* 0x0003f00401007387 */ /* 0x0007e40000100a00 */
[----:B------:R-:W-:Y:S01]  /*61e0*/  FMUL R14, R14, R16 ;  /* 0x000000100e0e7220 */ /* 0x000fe20000400000 */
[----:B---3--:R-:W-:Y:S02]  /*61f0*/  IMAD.MOV.U32 R4, RZ, RZ, R12 ;  /* 0x000000ffff047224 */ /* 0x008fe400078e000c */
[----:B------:R-:W-:-:S05]  /*6200*/  IMAD.MOV.U32 R5, RZ, RZ, R13 ;  /* 0x000000ffff057224 */ /* 0x000fca00078e000d */
[----:B------:R-:W-:Y:S01]  /*6210*/  STL.64 [R1+0x340], R4 ;  /* 0x0003400401007387 */ /* 0x000fe20000100a00 */
[----:B--2---:R-:W-:Y:S01]  /*6220*/  FFMA R14, R15, R2, R14 ;  /* 0x000000020f0e7223 */ /* 0x004fe2000000000e */
[----:B------:R-:W-:-:S04]  /*6230*/  IMAD.U32 R15, RZ, RZ, UR8 ;  /* 0x00000008ff0f7e24 */ /* 0x000fc8000f8e00ff */
[----:B------:R-:W-:Y:S01]  /*6240*/  F2FP.F16.F32.PACK_AB R14, RZ, R14 ;  /* 0x0000000eff0e723e */ /* 0x000fe200000000ff */
[----:B------:R-:W-:-:S04]  /*6250*/  IMAD.SHL.U32 R15, R15, 0x10, RZ ;  /* 0x000000100f0f7824 */ /* 0x000fc800078e00ff */
[----:B------:R2:W-:Y:S04]  /*6260*/  @P4 STG.E.U16 desc[UR46][R4.64+0x2], R14 ;  /* 0x0000020e04004986 */ /* 0x0005e8000c10152e */
[----:B--2---:R2:W5:Y:S01]  /*6270*/  LDL.LU.64 R4, [R1+0x3f0] ;  /* 0x0003f00001047983 */ /* 0x0045620000300a00 */
[----:B------:R-:W-:-:S03]  /*6280*/  IADD3 R14, P4, R12, R15, RZ ;  /* 0x0000000f0c0e7210 */ /* 0x000fc60007f9e0ff */
[----:B------:R-:W3:Y:S01]  /*6290*/  LDL R15, [R1+0x3e4] ;  /* 0x0003e400010f7983 */ /* 0x000ee20000100800 */
[----:B------:R-:W-:Y:S03]  /*62a0*/  BSSY B1, `(.L_x_61) ;  /* 0x0000007000017945 */ /* 0x000fe60003800000 */
[----:B------:R2:W-:Y:S01]  /*62b0*/  STL.S16 [R1+0x38c], R20 ;  /* 0x00038c1401007387 */ /* 0x0005e20000100600 */
[----:B---3--:R-:W-:Y:S01]  /*62c0*/  IMAD.X R15, R13, 0x1, R15, P4 ;  /* 0x000000010d0f7824 */ /* 0x008fe200020e060f */
[----:B------:R-:W-:-:S13]  /*62d0*/  ISETP.GT.AND P4, PT, R0, 0x88, P5 ;  /* 0x000000880000780c */ /* 0x000fda0002f84270 */
[----:B--2---:R-:W-:Y:S05]  /*62e0*/  @!P4 BRA `(.L_x_62) ;  /* 0x000000000008c947 */ /* 0x004fea0003800000 */
[----:B------:R-:W2:Y:S04]  /*62f0*/  LDG.E.LTC128B.U16 R20, desc[UR46][R234.64] ;  /* 0x0000002eea147981 */ /* 0x000ea8000c1e1520 */
[----:B--2---:R2:W-:Y:S02]  /*6300*/  STL [R1+0x38c], R20 ;  /* 0x00038c1401007387 */ /* 0x0045e40000100800 */
.L_x_62:
[----:B------:R-:W-:Y:S05]  /*6310*/  BSYNC B1 ;  /* 0x0000000000017941 */ /* 0x000fea0003800000 */
.L_x_61:
[----:B------:R3:W-:Y:S04]  /*6320*/  STL [R1+0x3f0], R3 ;  /* 0x0003f00301007387 */ /* 0x0007e80000100800 */
[----:B---3--:R-:W3:Y:S04]  /*6330*/  LDL.LU R3, [R1+0x348] ;  /* 0x0003480001037983 */ /* 0x008ee80000300800 */
[----:B--2---:R-:W2:Y:S04]  /*6340*/  LDL R20, [R1+0x3d4] ;  /* 0x0003d40001147983 */ /* 0x004ea80000100800 */
[----:B------:R-:W4:Y:S02]  /*6350*/  LDL.LU R235, [R1+0x38c] ;  /* 0x00038c0001eb7983 */ /* 0x000f240000300800 */
[----:B----4-:R-:W-:-:S05]  /*6360*/  HADD2.F32 R19, -RZ, R235.H0_H0 ;  /* 0x200000ebff137230 */ /* 0x010fca0000004100 */
[----:B------:R-:W-:-:S04]  /*6370*/  FMUL R19, R19, R16 ;  /* 0x0000001013137220 */ /* 0x000fc80000400000 */
[----:B---3--:R-:W-:Y:S02]  /*6380*/  FFMA R19, R3, R2, R19 ;  /* 0x0000000203137223 */ /* 0x008fe40000000013 */
[----:B------:R3:W5:Y:S03]  /*6390*/  LDL.LU R3, [R1+0x3f0] ;  /* 0x0003f00001037983 */ /* 0x0007660000300800 */
[----:B------:R-:W-:-:S05]  /*63a0*/  F2FP.F16.F32.PACK_AB R19, RZ, R19 ;  /* 0x00000013ff13723e */ /* 0x000fca00000000ff */
[----:B------:R4:W-:Y:S01]  /*63b0*/  @P4 STG.E.U16 desc[UR46][R14.64], R19 ;  /* 0x000000130e004986 */ /* 0x0009e2000c10152e */
[----:B------:R-:W-:-:S05]  /*63c0*/  IADD3 R18, P4, R10, R18, RZ ;  /* 0x000000120a127210 */ /* 0x000fca0007f9e0ff */
[----:B----4-:R-:W-:Y:S02]  /*63d0*/  IMAD.X R19, R11, 0x1, R21, P4 ;  /* 0x000000010b137824 */ /* 0x010fe400020e0615 */
[----:B------:R-:W4:Y:S02]  /*63e0*/  LDL R21, [R1+0x3d0] ;  /* 0x0003d00001157983 */ /* 0x000f240000100800 */
[----:B----4-:R-:W-:-:S04]  /*63f0*/  IMAD.WIDE.U32 R18, R21, UR40, R18 ;  /* 0x0000002815127c25 */ /* 0x010fc8000f8e0012 */
[----:B--2---:R-:W-:Y:S01]  /*6400*/  IMAD.IADD R19, R20, 0x1, R19 ;  /* 0x0000000114137824 */ /* 0x004fe200078e0213 */
[----:B------:R-:W-:-:S04]  /*6410*/  LEA R20, P4, R18, R6, 0x1 ;  /* 0x0000000612147211 */ /* 0x000fc800078808ff */
[----:B------:R-:W-:Y:S01]  /*6420*/  LEA.HI.X R21, R18, R7, R19, 0x1, P4 ;  /* 0x0000000712157211 */ /* 0x000fe200020f0c13 */
[----:B------:R-:W-:-:S04]  /*6430*/  IMAD.U32 R19, RZ, RZ, UR8 ;  /* 0x00000008ff137e24 */ /* 0x000fc8000f8e00ff */
[----:B------:R-:W-:-:S05]  /*6440*/  IMAD.SHL.U32 R19, R19, 0x10, RZ ;  /* 0x0000001013137824 */ /* 0x000fca00078e00ff */
[----:B------:R-:W-:Y:S02]  /*6450*/  IADD3 R18, P4, R19, R12, RZ ;  /* 0x0000000c13127210 */ /* 0x000fe40007f9e0ff */
[----:B------:R-:W2:Y:S01]  /*6460*/  LDL R19, [R1+0x3e4] ;  /* 0x0003e40001137983 */ /* 0x000ea20000100800 */
[----:B------:R-:W-:Y:S01]  /*6470*/  BSSY B1, `(.L_x_63) ;  /* 0x0000007000017945 */ /* 0x000fe20003800000 */
[----:B------:R-:W-:Y:S01]  /*6480*/  PRMT R234, R235, 0x7610, R234 ;  /* 0x00007610ebea7816 */ /* 0x000fe200000000ea */
[----:B--2---:R-:W-:Y:S01]  /*6490*/  IMAD.X R19, R19, 0x1, R13, P4 ;  /* 0x0000000113137824 */ /* 0x004fe200020e060d */
[----:B------:R-:W-:-:S04]  /*64a0*/  LOP3.LUT P4, RZ, R17, 0x4, RZ, 0xc0, !PT ;  /* 0x0000000411ff7812 */ /* 0x000fc8000788c0ff */
[----:B------:R-:W-:-:S13]  /*64b0*/  ISETP.GT.AND P4, PT, R0, 0x88, P4 ;  /* 0x000000880000780c */ /* 0x000fda0002784270 */
[----:B---3--:R-:W-:Y:S05]  /*64c0*/  @!P4 BRA `(.L_x_64) ;  /* 0x000000000004c947 */ /* 0x008fea0003800000 */
[----:B------:R2:W5:Y:S02]  /*64d0*/  LDG.E.LTC128B.U16 R234, desc[UR46][R20.64+0x2] ;  /* 0x0000022e14ea7981 */ /* 0x000564000c1e1520 */
.L_x_64:
[----:B------:R-:W-:Y:S05]  /*64e0*/  BSYNC B1 ;  /* 0x0000000000017941 */ /* 0x000fea0003800000 */
.L_x_63:
[----:B-----5:R3:W-:Y:S04]  /*64f0*/  STL [R1+0x3f0], R3 ;  /* 0x0003f00301007387 */ /* 0x0207e80000100800 */
[----:B---3--:R-:W3:Y:S01]  /*6500*/  LDL.LU R3, [R1+0x34c] ;  /* 0x00034c0001037983 */ /* 0x008ee20000300800 */
[----:B------:R-:W-:-:S05]  /*6510*/  HADD2.F32 R235, -RZ, R234.H0_H0 ;  /* 0x200000eaffeb7230 */ /* 0x000fca0000004100 */
[----:B------:R-:W-:-:S04]  /*6520*/  FMUL R235, R235, R16 ;  /* 0x00000010ebeb7220 */ /* 0x000fc80000400000 */
[----:B---3--:R-:W-:Y:S02]  /*6530*/  FFMA R235, R3, R2, R235 ;  /* 0x0000000203eb7223 */ /* 0x008fe400000000eb */
[----:B------:R3:W5:Y:S01]  /*6540*/  LDL.LU R3, [R1+0x3f0] ;  /* 0x0003f00001037983 */ /* 0x0007620000300800 */
[----:B------:R-:W-:Y:S02]  /*6550*/  BSSY B1, `(.L_x_65) ;  /* 0x0000007000017945 */ /* 0x000fe40003800000 */
[----:B------:R-:W-:-:S05]  /*6560*/  F2FP.F16.F32.PACK_AB R235, RZ, R235 ;  /* 0x000000ebffeb723e */ /* 0x000fca00000000ff */
[----:B------:R3:W-:Y:S01]  /*6570*/  @P4 STG.E.U16 desc[UR46][R18.64+0x2], R235 ;  /* 0x000002eb12004986 */ /* 0x0007e2000c10152e */
[----:B------:R-:W-:-:S04]  /*6580*/  LOP3.LUT P4, RZ, R17, 0x2, RZ, 0xc0, !PT ;  /* 0x0000000211ff7812 */ /* 0x000fc8000788c0ff */
[----:B------:R-:W-:-:S13]  /*6590*/  ISETP.GT.AND P4, PT, R0, 0x80, P4 ;  /* 0x000000800000780c */ /* 0x000fda0002784270 */
[----:B---3--:R-:W-:Y:S05]  /*65a0*/  @!P4 BRA `(.L_x_66) ;  /* 0x000000000004c947 */ /* 0x008fea0003800000 */
[----:B------:R3:W5:Y:S02]  /*65b0*/  LDG.E.LTC128B.U16 R234, desc[UR46][R22.64+0x10] ;  /* 0x0000102e16ea7981 */ /* 0x000764000c1e1520 */
.L_x_66:
[----:B------:R-:W-:Y:S05]  /*65c0*/  BSYNC B1 ;  /* 0x0000000000017941 */ /* 0x000fea0003800000 */
.L_x_65:
[----:B-----5:R4:W-:Y:S04]  /*65d0*/  STL [R1+0x3f0], R3 ;  /* 0x0003f00301007387 */ /* 0x0209e80000100800 */
[----:B----4-:R-:W4:Y:S01]  /*65e0*/  LDL.LU R3, [R1+0x350] ;  /* 0x0003500001037983 */ /* 0x010f220000300800 */
[----:B------:R-:W-:-:S05]  /*65f0*/  HADD2.F32 R235, -RZ, R234.H0_H0 ;  /* 0x200000eaffeb7230 */ /* 0x000fca0000004100 */
[----:B------:R-:W-:-:S04]  /*6600*/  FMUL R235, R235, R16 ;  /* 0x00000010ebeb7220 */ /* 0x000fc80000400000 */
[----:B----4-:R-:W-:Y:S02]  /*6610*/  FFMA R235, R3, R2, R235 ;  /* 0x0000000203eb7223 */ /* 0x010fe400000000eb */
[----:B------:R4:W5:Y:S01]  /*6620*/  LDL.LU R3, [R1+0x3f0] ;  /* 0x0003f00001037983 */ /* 0x0009620000300800 */
[----:B------:R-:W-:Y:S02]  /*6630*/  BSSY B1, `(.L_x_67) ;  /* 0x0000006000017945 */ /* 0x000fe40003800000 */
[----:B------:R-:W-:-:S05]  /*6640*/  F2FP.F16.F32.PACK_AB R235, RZ, R235 ;  /* 0x000000ebffeb723e */ /* 0x000fca00000000ff */
[----:B------:R4:W-:Y:S01]  /*6650*/  @P4 STG.E.U16 desc[UR46][R12.64+0x10], R235 ;  /* 0x000010eb0c004986 */ /* 0x0009e2000c10152e */
[----:B------:R-:W-:-:S13]  /*6660*/  ISETP.GT.AND P4, PT, R0, 0x80, P6 ;  /* 0x000000800000780c */ /* 0x000fda0003784270 */
[----:B----4-:R-:W-:Y:S05]  /*6670*/  @!P4 BRA `(.L_x_68) ;  /* 0x000000000004c947 */ /* 0x010fea0003800000 */
[----:B------:R4:W5:Y:S02]  /*6680*/  LDG.E.LTC128B.U16 R234, desc[UR46][R22.64+0x12] ;  /* 0x0000122e16ea7981 */ /* 0x000964000c1e1520 */
.L_x_68:
[----:B------:R-:W-:Y:S05]  /*6690*/  BSYNC B1 ;  /* 0x0000000000017941 */ /* 0x000fea0003800000 */
.L_x_67:
[----:B-----5:R0:W-:Y:S04]  /*66a0*/  STL [R1+0x3f8], R3 ;  /* 0x0003f80301007387 */ /* 0x0201e80000100800 */
[----:B0-----:R-:W2:Y:S04]  /*66b0*/  LDL.LU R3, [R1+0x354] ;  /* 0x0003540001037983 */ /* 0x001ea80000300800 */
[----:B------:R0:W-:Y:S04]  /*66c0*/  STL.64 [R1+0x3f0], R4 ;  /* 0x0003f00401007387 */ /* 0x0001e80000100a00 */
[----:B0-----:R-:W3:Y:S01]  /*66d0*/  LDL.64 R4, [R1+0x340] ;  /* 0x0003400001047983 */ /* 0x001ee20000100a00 */
[----:B------:R-:W-:-:S05]  /*66e0*/  HADD2.F32 R235, -RZ, R234.H0_H0 ;  /* 0x200000eaffeb7230 */ /* 0x000fca0000004100 */
[----:B------:R-:W-:-:S04]  /*66f0*/  FMUL R235, R235, R16 ;  /* 0x00000010ebeb7220 */ /* 0x000fc80000400000 */
[----:B--2---:R-:W-:Y:S02]  /*6700*/  FFMA R235, R3, R2, R235 ;  /* 0x0000000203eb7223 */ /* 0x004fe400000000eb */
[----:B------:R0:W5:Y:S03]  /*6710*/  LDL.LU R3, [R1+0x3f8] ;  /* 0x0003f80001037983 */ /* 0x0001660000300800 */
[----:B------:R-:W-:-:S05]  /*6720*/  F2FP.F16.F32.PACK_AB R235, RZ, R235 ;  /* 0x000000ebffeb723e */ /* 0x000fca00000000ff */
[----:B---3--:R2:W-:Y:S04]  /*6730*/  @P4 STG.E.U16 desc[UR46][R4.64+0x12], R235 ;  /* 0x000012eb04004986 */ /* 0x0085e8000c10152e */
[----:B--2---:R0:W5:Y:S01]  /*6740*/  LDL.LU.64 R4, [R1+0x3f0] ;  /* 0x0003f00001047983 */ /* 0x0041620000300a00 */
[----:B------:R-:W-:Y:S01]  /*6750*/  LOP3.LUT P4, RZ, R17, 0x2, RZ, 0xc0, !PT ;  /* 0x0000000211ff7812 */ /* 0x000fe2000788c0ff */
[----:B------:R-:W-:Y:S03]  /*6760*/  BSSY B1, `(.L_x_69) ;  /* 0x0000004000017945 */ /* 0x000fe60003800000 */
[----:B------:R-:W-:-:S13]  /*6770*/  ISETP.GT.AND P4, PT, R0, 0x88, P4 ;  /* 0x000000880000780c */ /* 0x000fda0002784270 */
[----:B0-----:R-:W-:Y:S05]  /*6780*/  @!P4 BRA `(.L_x_70) ;  /* 0x000000000004c947 */ /* 0x001fea0003800000 */
[----:B------:R0:W5:Y:S02]  /*6790*/  LDG.E.LTC128B.U16 R234, desc[UR46][R20.64+0x10] ;  /* 0x0000102e14ea7981 */ /* 0x000164000c1e1520 */
.L_x_70:
[----:B------:R-:W-:Y:S05]  /*67a0*/  BSYNC B1 ;  /* 0x0000000000017941 */ /* 0x000fea0003800000 */
.L_x_69:
[----:B-----5:R2:W-:Y:S04]  /*67b0*/  STL [R1+0x3f0], R3 ;  /* 0x0003f00301007387 */ /* 0x0205e80000100800 */
[----:B--2---:R-:W2:Y:S01]  /*67c0*/  LDL.LU R3, [R1+0x358] ;  /* 0x0003580001037983 */ /* 0x004ea20000300800 */
[----:B------:R-:W-:-:S05]  /*67d0*/  HADD2.F32 R235, -RZ, R234.H0_H0 ;  /* 0x200000eaffeb7230 */ /* 0x000fca0000004100 */
[----:B------:R-:W-:-:S04]  /*67e0*/  FMUL R235, R235, R16 ;  /* 0x00000010ebeb7220 */ /* 0x000fc80000400000 */
[----:B--2---:R-:W-:Y:S02]  /*67f0*/  FFMA R235, R3, R2, R235 ;  /* 0x0000000203eb7223 */ /* 0x004fe400000000eb */
[----:B------:R2:W5:Y:S01]  /*6800*/  LDL.LU R3, [R1+0x3f0] ;  /* 0x0003f00001037983 */ /* 0x0005620000300800 */
[----:B------:R-:W-:Y:S02]  /*6810*/  BSSY B1, `(.L_x_71) ;  /* 0x0000006000017945 */ /* 0x000fe40003800000 */
[----:B------:R-:W-:-:S05]  /*6820*/  F2FP.F16.F32.PACK_AB R235, RZ, R235 ;  /* 0x000000ebffeb723e */ /* 0x000fca00000000ff */
[----:B------:R2:W-:Y:S01]  /*6830*/  @P4 STG.E.U16 desc[UR46][R14.64+0x10], R235 ;  /* 0x000010eb0e004986 */ /* 0x0005e2000c10152e */
[----:B------:R-:W-:-:S13]  /*6840*/  ISETP.GT.AND P4, PT, R0, 0x88, P6 ;  /* 0x000000880000780c */ /* 0x000fda0003784270 */
[----:B--2---:R-:W-:Y:S05]  /*6850*/  @!P4 BRA `(.L_x_72) ;  /* 0x000000000004c947 */ /* 0x004fea0003800000 */
[----:B------:R2:W5:Y:S02]  /*6860*/  LDG.E.LTC128B.U16 R234, desc[UR46][R20.64+0x12] ;  /* 0x0000122e14ea7981 */ /* 0x000564000c1e1520 */
.L_x_72:
[----:B------:R-:W-:Y:S05]  /*6870*/  BSYNC B1 ;  /* 0x0000000000017941 */ /* 0x000fea0003800000 */
.L_x_71:
[----:B------:R3:W-:Y:S04]  /*6880*/  STL.64 [R1+0x3f0], R4 ;  /* 0x0003f00401007387 */ /* 0x0007e80000100a00 */
[----:B---3--:R-:W3:Y:S01]  /*6890*/  LDL.LU R5, [R1+0x35c] ;  /* 0x00035c0001057983 */ /* 0x008ee20000300800 */
[----:B-----5:R-:W-:Y:S02]  /*68a0*/  HADD2.F32 R235, -RZ, R234.H0_H0 ;  /* 0x200000eaffeb7230 */ /* 0x020fe40000004100 */
[----:B------:R-:W-:-:S03]  /*68b0*/  IMAD.MOV.U32 R4, RZ, RZ, R18 ;  /* 0x000000ffff047224 */ /* 0x000fc600078e0012 */
[----:B------:R-:W-:-:S04]  /*68c0*/  FMUL R235, R235, R16 ;  /* 0x00000010ebeb7220 */ /* 0x000fc80000400000 */
[----:B---3--:R-:W-:Y:S01]  /*68d0*/  FFMA R235, R5, R2, R235 ;  /* 0x0000000205eb7223 */ /* 0x008fe200000000eb */
[----:B------:R-:W-:-:S04]  /*68e0*/  IMAD.MOV.U32 R5, RZ, RZ, R19 ;  /* 0x000000ffff057224 */ /* 0x000fc800078e0013 */
[----:B------:R-:W-:Y:S01]  /*68f0*/  F2FP.F16.F32.PACK_AB R235, RZ, R235 ;  /* 0x000000ebffeb723e */ /* 0x000fe200000000ff */
[----:B------:R-:W-:Y:S04]  /*6900*/  STL.64 [R1+0x348], R4 ;  /* 0x0003480401007387 */ /* 0x000fe80000100a00 */
[----:B------:R3:W-:Y:S04]  /*6910*/  @P4 STG.E.U16 desc[UR46][R4.64+0x12], R235 ;  /* 0x000012eb04004986 */ /* 0x0007e8000c10152e */
[----:B---3--:R3:W5:Y:S01]  /*6920*/  LDL.LU.64 R4, [R1+0x3f0] ;  /* 0x0003f00001047983 */ /* 0x0087620000300a00 */
[----:B------:R-:W-:Y:S01]  /*6930*/  ISETP.GT.AND P4, PT, R0, 0x80, P3 ;  /* 0x000000800000780c */ /* 0x000fe20001f84270 */
[----:B------:R-:W-:Y:S01]  /*6940*/  BSSY B1, `(.L_x_73) ;  /* 0x0000004000017945 */ /* 0x000fe20003800000 */
[----:B------:R-:W-:-:S11]  /*6950*/  PRMT R18, R234, 0x7610, R18 ;  /* 0x00007610ea127816 */ /* 0x000fd60000000012 */
[----:B---3--:R-:W-:Y:S05]  /*6960*/  @!P4 BRA `(.L_x_74) ;  /* 0x000000000004c947 */ /* 0x008fea0003800000 */
[----:B------:R3:W5:Y:S02]  /*6970*/  LDG.E.LTC128B.U16 R18, desc[UR46][R22.64+0x20] ;  /* 0x0000202e16127981 */ /* 0x000764000c1e1520 */
.L_x_74:
[----:B------:R-:W-:Y:S05]  /*6980*/  BSYNC B1 ;  /* 0x0000000000017941 */ /* 0x000fea0003800000 */
.L_x_73:
        /* <DEDUP_REMOVED lines=10> */
.L_x_76:
[----:B------:R-:W-:Y:S05]  /*6a30*/  BSYNC B1 ;  /* 0x0000000000017941 */ /* 0x000fea0003800000 */
.L_x_75:
[----:B------:R0:W-:Y:S04]  /*6a40*/  STL [R1+0x3f0], R3 ;  /* 0x0003f00301007387 */ /* 0x0001e80000100800 */
[----:B0-----:R-:W3:Y:S04]  /*6a50*/  LDL.LU R3, [R1+0x364] ;  /* 0x0003640001037983 */ /* 0x001ee80000300800 */
[----:B------:R-:W4:Y:S01]  /*6a60*/  LDL.64 R234, [R1+0x340] ;  /* 0x0003400001ea7983 */ /* 0x000f220000100a00 */
[----:B-----5:R-:W-:-:S05]  /*6a70*/  HADD2.F32 R19, -RZ, R18.H0_H0 ;  /* 0x20000012ff137230 */ /* 0x020fca0000004100 */
[----:B------:R-:W-:-:S04]  /*6a80*/  FMUL R19, R19, R16 ;  /* 0x0000001013137220 */ /* 0x000fc80000400000 */
[----:B---3--:R-:W-:Y:S02]  /*6a90*/  FFMA R19, R3, R2, R19 ;  /* 0x0000000203137223 */ /* 0x008fe40000000013 */
[----:B------:R0:W5:Y:S01]  /*6aa0*/  LDL.LU R3, [R1+0x3f0] ;  /* 0x0003f00001037983 */ /* 0x0001620000300800 */
[----:B------:R-:W-:Y:S02]  /*6ab0*/  BSSY B1, `(.L_x_77) ;  /* 0x0000006000017945 */ /* 0x000fe40003800000 */
[----:B------:R-:W-:-:S05]  /*6ac0*/  F2FP.F16.F32.PACK_AB R19, RZ, R19 ;  /* 0x00000013ff13723e */ /* 0x000fca00000000ff */
[----:B----4-:R0:W-:Y:S01]  /*6ad0*/  @P4 STG.E.U16 desc[UR46][R234.64+0x22], R19 ;  /* 0x00002213ea004986 */ /* 0x0101e2000c10152e */
[----:B------:R-:W-:-:S13]  /*6ae0*/  ISETP.GT.AND P4, PT, R0, 0x88, P3 ;  /* 0x000000880000780c */ /* 0x000fda0001f84270 */
[----:B0-----:R-:W-:Y:S05]  /*6af0*/  @!P4 BRA `(.L_x_78) ;  /* 0x000000000004c947 */ /* 0x001fea0003800000 */
[----:B------:R0:W5:Y:S02]  /*6b00*/  LDG.E.LTC128B.U16 R18, desc[UR46][R20.64+0x20] ;  /* 0x0000202e14127981 */ /* 0x000164000c1e1520 */
.L_x_78:
[----:B------:R-:W-:Y:S05]  /*6b10*/  BSYNC B1 ;  /* 0x0000000000017941 */ /* 0x000fea0003800000 */
.L_x_77:
[----:B------:R-:W3:Y:S01]  /*6b20*/  LDL.LU R234, [R1+0x368] ;  /* 0x0003680001ea7983 */ /* 0x000ee20000300800 */
[----:B-----5:R-:W-:Y:S01]  /*6b30*/  HADD2.F32 R19, -RZ, R18.H0_H0 ;  /* 0x20000012ff137230 */ /* 0x020fe20000004100 */
[----:B------:R-:W-:Y:S04]  /*6b40*/  BSSY B1, `(.L_x_79) ;  /* 0x0000008000017945 */ /* 0x000fe80003800000 */
[----:B------:R-:W-:-:S04]  /*6b50*/  FMUL R19, R19, R16 ;  /* 0x0000001013137220 */ /* 0x000fc80000400000 */
[----:B---3--:R-:W-:-:S05]  /*6b60*/  FFMA R19, R234, R2, R19 ;  /* 0x00000002ea137223 */ /* 0x008fca0000000013 */
[----:B------:R-:W-:-:S05]  /*6b70*/  F2FP.F16.F32.PACK_AB R19, RZ, R19 ;  /* 0x00000013ff13723e */ /* 0x000fca00000000ff */
[----:B------:R3:W-:Y:S01]  /*6b80*/  @P4 STG.E.U16 desc[UR46][R14.64+0x20], R19 ;  /* 0x000020130e004986 */ /* 0x0007e2000c10152e */
[----:B------:R-:W-:-:S13]  /*6b90*/  ISETP.GT.AND P4, PT, R0, 0x88, P2 ;  /* 0x000000880000780c */ /* 0x000fda0001784270 */
[----:B---3--:R-:W-:Y:S05]  /*6ba0*/  @!P4 BRA `(.L_x_80) ;  /* 0x000000000004c947 */ /* 0x008fea0003800000 */
[----:B------:R3:W5:Y:S02]  /*6bb0*/  LDG.E.LTC128B.U16 R18, desc[UR46][R20.64+0x22] ;  /* 0x0000222e14127981 */ /* 0x000764000c1e1520 */
.L_x_80:
[----:B------:R-:W-:Y:S05]  /*6bc0*/  BSYNC B1 ;  /* 0x0000000000017941 */ /* 0x000fea0003800000 */
.L_x_79:
[----:B------:R4:W-:Y:S04]  /*6bd0*/  STL [R1+0x3f0], R3 ;  /* 0x0003f00301007387 */ /* 0x0009e80000100800 */
[----:B----4-:R-:W4:Y:S04]  /*6be0*/  LDL.LU R3, [R1+0x36c] ;  /* 0x00036c0001037983 */ /* 0x010f280000300800 */
[----:B------:R-:W2:Y:S01]  /*6bf0*/  LDL.64 R234, [R1+0x348] ;  /* 0x0003480001ea7983 */ /* 0x000ea20000100a00 */
[----:B-----5:R-:W-:-:S05]  /*6c00*/  HADD2.F32 R19, -RZ, R18.H0_H0 ;  /* 0x20000012ff137230 */ /* 0x020fca0000004100 */
[----:B------:R-:W-:-:S04]  /*6c10*/  FMUL R19, R19, R16 ;  /* 0x0000001013137220 */ /* 0x000fc80000400000 */
[----:B----4-:R-:W-:Y:S02]  /*6c20*/  FFMA R19, R3, R2, R19 ;  /* 0x0000000203137223 */ /* 0x010fe40000000013 */
[----:B------:R4:W5:Y:S01]  /*6c30*/  LDL.LU R3, [R1+0x3f0] ;  /* 0x0003f00001037983 */ /* 0x0009620000300800 */
[----:B------:R-:W-:Y:S02]  /*6c40*/  BSSY B1, `(.L_x_81) ;  /* 0x0000006000017945 */ /* 0x000fe40003800000 */
[----:B------:R-:W-:-:S05]  /*6c50*/  F2FP.F16.F32.PACK_AB R19, RZ, R19 ;  /* 0x00000013ff13723e */ /* 0x000fca00000000ff */
[----:B--2---:R4:W-:Y:S01]  /*6c60*/  @P4 STG.E.U16 desc[UR46][R234.64+0x22], R19 ;  /* 0x00002213ea004986 */ /* 0x0049e2000c10152e */
[----:B------:R-:W-:-:S13]  /*6c70*/  ISETP.GT.AND P4, PT, R0, 0x80, P1 ;  /* 0x000000800000780c */ /* 0x000fda0000f84270 */
[----:B----4-:R-:W-:Y:S05]  /*6c80*/  @!P4 BRA `(.L_x_82) ;  /* 0x000000000004c947 */ /* 0x010fea0003800000 */
[----:B------:R2:W5:Y:S02]  /*6c90*/  LDG.E.LTC128B.U16 R18, desc[UR46][R22.64+0x30] ;  /* 0x0000302e16127981 */ /* 0x000564000c1e1520 */
.L_x_82:
[----:B------:R-:W-:Y:S05]  /*6ca0*/  BSYNC B1 ;  /* 0x0000000000017941 */ /* 0x000fea0003800000 */
.L_x_81:
[----:B------:R-:W4:Y:S01]  /*6cb0*/  LDL.LU R234, [R1+0x370] ;  /* 0x0003700001ea7983 */ /* 0x000f220000300800 */
[----:B-----5:R-:W-:Y:S01]  /*6cc0*/  HADD2.F32 R19, -RZ, R18.H0_H0 ;  /* 0x20000012ff137230 */ /* 0x020fe20000004100 */
[----:B------:R-:W-:Y:S04]  /*6cd0*/  BSSY B1, `(.L_x_83) ;  /* 0x0000009000017945 */ /* 0x000fe80003800000 */
[----:B------:R-:W-:-:S04]  /*6ce0*/  FMUL R19, R19, R16 ;  /* 0x0000001013137220 */ /* 0x000fc80000400000 */
[----:B----4-:R-:W-:-:S05]  /*6cf0*/  FFMA R19, R234, R2, R19 ;  /* 0x00000002ea137223 */ /* 0x010fca0000000013 */
[----:B------:R-:W-:-:S05]  /*6d00*/  F2FP.F16.F32.PACK_AB R19, RZ, R19 ;  /* 0x00000013ff13723e */ /* 0x000fca00000000ff */
[----:B------:R4:W-:Y:S01]  /*6d10*/  @P4 STG.E.U16 desc[UR46][R12.64+0x30], R19 ;  /* 0x000030130c004986 */ /* 0x0009e2000c10152e */
[----:B------:R-:W-:Y:S02]  /*6d20*/  ISETP.GT.AND P4, PT, R0, 0x80, P0 ;  /* 0x000000800000780c */ /* 0x000fe40000784270 */
[----:B----4-:R-:W-:-:S11]  /*6d30*/  PRMT R12, R18, 0x7610, R12 ;  /* 0x00007610120c7816 */ /* 0x010fd6000000000c */
[----:B------:R-:W-:Y:S05]  /*6d40*/  @!P4 BRA `(.L_x_84) ;  /* 0x000000000004c947 */ /* 0x000fea0003800000 */
[----:B------:R4:W5:Y:S02]  /*6d50*/  LDG.E.LTC128B.U16 R12, desc[UR46][R22.64+0x32] ;  /* 0x0000322e160c7981 */ /* 0x000964000c1e1520 */
.L_x_84:
[----:B------:R-:W-:Y:S05]  /*6d60*/  BSYNC B1 ;  /* 0x0000000000017941 */ /* 0x000fea0003800000 */
.L_x_83:
[----:B------:R-:W2:Y:S04]  /*6d70*/  LDL.LU R235, [R1+0x374] ;  /* 0x0003740001eb7983 */ /* 0x000ea80000300800 */
[----:B------:R-:W3:Y:S01]  /*6d80*/  LDL.64 R18, [R1+0x340] ;  /* 0x0003400001127983 */ /* 0x000ee20000100a00 */
[----:B-----5:R-:W-:Y:S01]  /*6d90*/  HADD2.F32 R13, -RZ, R12.H0_H0 ;  /* 0x2000000cff0d7230 */ /* 0x020fe20000004100 */
[----:B------:R-:W-:Y:S01]  /*6da0*/  BSSY B1, `(.L_x_85) ;  /* 0x0000009000017945 */ /* 0x000fe20003800000 */
[----:B------:R-:W-:-:S03]  /*6db0*/  PRMT R234, R12, 0x7610, R234 ;  /* 0x000076100cea7816 */ /* 0x000fc600000000ea */
[----:B------:R-:W-:-:S04]  /*6dc0*/  FMUL R13, R13, R16 ;  /* 0x000000100d0d7220 */ /* 0x000fc80000400000 */
[----:B--2---:R-:W-:-:S05]  /*6dd0*/  FFMA R13, R235, R2, R13 ;  /* 0x00000002eb0d7223 */ /* 0x004fca000000000d */
[----:B------:R-:W-:-:S05]  /*6de0*/  F2FP.F16.F32.PACK_AB R13, RZ, R13 ;  /* 0x0000000dff0d723e */ /* 0x000fca00000000ff */
[----:B---3--:R2:W-:Y:S01]  /*6df0*/  @P4 STG.E.U16 desc[UR46][R18.64+0x32], R13 ;  /* 0x0000320d12004986 */ /* 0x0085e2000c10152e */
[----:B------:R-:W-:-:S13]  /*6e00*/  ISETP.GT.AND P4, PT, R0, 0x88, P1 ;  /* 0x000000880000780c */ /* 0x000fda0000f84270 */
[----:B--2---:R-:W-:Y:S05]  /*6e10*/  @!P4 BRA `(.L_x_86) ;  /* 0x000000000004c947 */ /* 0x004fea0003800000 */
[----:B------:R2:W5:Y:S02]  /*6e20*/  LDG.E.LTC128B.U16 R234, desc[UR46][R20.64+0x30] ;  /* 0x0000302e14ea7981 */ /* 0x000564000c1e1520 */
.L_x_86:
[----:B------:R-:W-:Y:S05]  /*6e30*/  BSYNC B1 ;  /* 0x0000000000017941 */ /* 0x000fea0003800000 */
.L_x_85:
[----:B------:R-:W3:Y:S04]  /*6e40*/  LDL.LU R18, [R1+0x378] ;  /* 0x0003780001127983 */ /* 0x000ee80000300800 */
[----:B------:R-:W4:Y:S01]  /*6e50*/  LDL R13, [R1+0x3e0] ;  /* 0x0003e000010d7983 */ /* 0x000f220000100800 */
[----:B-----5:R-:W-:-:S05]  /*6e60*/  HADD2.F32 R12, -RZ, R234.H0_H0 ;  /* 0x200000eaff0c7230 */ /* 0x020fca0000004100 */
[----:B------:R-:W-:-:S04]  /*6e70*/  FMUL R12, R12, R16 ;  /* 0x000000100c0c7220 */ /* 0x000fc80000400000 */
[----:B---3--:R-:W-:-:S05]  /*6e80*/  FFMA R12, R18, R2, R12 ;  /* 0x00000002120c7223 */ /* 0x008fca000000000c */
[----:B------:R-:W-:-:S05]  /*6e90*/  F2FP.F16.F32.PACK_AB R12, RZ, R12 ;  /* 0x0000000cff0c723e */ /* 0x000fca00000000ff */
[----:B------:R4:W-:Y:S02]  /*6ea0*/  @P4 STG.E.U16 desc[UR46][R14.64+0x30], R12 ;  /* 0x0000300c0e004986 */ /* 0x0009e4000c10152e */
[----:B----4-:R-:W-:-:S05]  /*6eb0*/  IADD3 R15, P4, R13, 0x100, RZ ;  /* 0x000001000d0f7810 */ /* 0x010fca0007f9e0ff */
[----:B------:R-:W-:-:S04]  /*6ec0*/  IMAD.X R12, RZ, RZ, UR7, P4 ;  /* 0x00000007ff0c7e24 */ /* 0x000fc8000a0e06ff */
[----:B------:R-:W-:-:S04]  /*6ed0*/  IMAD R12, R12, R8, RZ ;  /* 0x000000080c0c7224 */ /* 0x000fc800078e02ff */
[C---:B------:R-:W-:Y:S02]  /*6ee0*/  IMAD R18, R15.reuse, R9, R12 ;  /* 0x000000090f127224 */ /* 0x040fe400078e020c */
[----:B------:R-:W3:Y:S01]  /*6ef0*/  LDL.64 R12, [R1+0x3c8] ;  /* 0x0003c800010c7983 */ /* 0x000ee20000100a00 */
[----:B------:R-:W-:Y:S01]  /*6f00*/  BSSY B1, `(.L_x_87) ;  /* 0x000000a000017945 */ /* 0x000fe20003800000 */
[----:B------:R-:W-:Y:S02]  /*6f10*/  PRMT R14, R234, 0x7610, R14 ;  /* 0x00007610ea0e7816 */ /* 0x000fe4000000000e */
[----:B------:R4:W-:Y:S01]  /*6f20*/  STL [R1+0x350], R18 ;  /* 0x0003501201007387 */ /* 0x0009e20000100800 */
[----:B---3--:R-:W-:-:S04]  /*6f30*/  IMAD.WIDE.U32 R12, R15, R8, R12 ;  /* 0x000000080f0c7225 */ /* 0x008fc800078e000c */
[----:B------:R-:W-:Y:S01]  /*6f40*/  IMAD.IADD R13, R13, 0x1, R18 ;  /* 0x000000010d0d7824 */ /* 0x000fe200078e0212 */
[----:B----4-:R-:W-:-:S04]  /*6f50*/  LEA R18, P4, R12, R6, 0x1 ;  /* 0x000000060c127211 */ /* 0x010fc800078808ff */
[----:B------:R-:W-:Y:S02]  /*6f60*/  LEA.HI.X R19, R12, R7, R13, 0x1, P4 ;  /* 0x000000070c137211 */ /* 0x000fe400020f0c0d */
[----:B------:R-:W-:-:S13]  /*6f70*/  ISETP.GT.AND P4, PT, R0, 0x88, P0 ;  /* 0x000000880000780c */ /* 0x000fda0000784270 */
[----:B------:R-:W-:Y:S05]  /*6f80*/  @!P4 BRA `(.L_x_88) ;  /* 0x000000000004c947 */ /* 0x000fea0003800000 */
[----:B------:R3:W5:Y:S02]  /*6f90*/  LDG.E.LTC128B.U16 R14, desc[UR46][R20.64+0x32] ;  /* 0x0000322e140e7981 */ /* 0x000764000c1e1520 */
.L_x_88:
[----:B------:R-:W-:Y:S05]  /*6fa0*/  BSYNC B1 ;  /* 0x0000000000017941 */ /* 0x000fea0003800000 */
.L_x_87:
[----:B------:R4:W-:Y:S04]  /*6fb0*/  STL [R1+0x410], R9 ;  /* 0x0004100901007387 */ /* 0x0009e80000100800 */
[----:B----4-:R-:W4:Y:S04]  /*6fc0*/  LDL.LU R9, [R1+0x37c] ;  /* 0x00037c0001097983 */ /* 0x010f280000300800 */
[----:B------:R-:W4:Y:S04]  /*6fd0*/  LDL.64 R234, [R1+0x348] ;  /* 0x0003480001ea7983 */ /* 0x000f280000100a00 */
[----:B------:R0:W-:Y:S04]  /*6fe0*/  STL.64 [R1+0x408], R22 ;  /* 0x0004081601007387 */ /* 0x0001e80000100a00 */
[----:B0-----:R-:W4:Y:S01]  /*6ff0*/  LDL.64 R22, [R1+0x3c0] ;  /* 0x0003c00001167983 */ /* 0x001f220000100a00 */
[----:B-----5:R-:W-:Y:S01]  /*7000*/  HADD2.F32 R12, -RZ, R14.H0_H0 ;  /* 0x2000000eff0c7230 */ /* 0x020fe20000004100 */
[----:B------:R-:W-:-:S02]  /*7010*/  USHF.L.U64.HI UR4, UR8, 0x9, UR9 ;  /* 0x0000000908047899 */ /* 0x000fc40008010209 */
[----:B------:R-:W4:Y:S02]  /*7020*/  LDL.LU R13, [R1+0x300] ;  /* 0x00030000010d7983 */ /* 0x000f240000300800 */
[----:B------:R-:W-:Y:S02]  /*7030*/  FMUL R12, R12, R16 ;  /* 0x000000100c0c7220 */ /* 0x000fe40000400000 */
[----:B------:R2:W-:Y:S04]  /*7040*/  STL.64 [R1+0x400], R20 ;  /* 0x0004001401007387 */ /* 0x0005e80000100a00 */
[----:B--23--:R-:W2:Y:S04]  /*7050*/  LDL.64 R20, [R1+0x3d8] ;  /* 0x0003d80001147983 */ /* 0x00cea80000100a00 */
[----:B------:R0:W-:Y:S04]  /*7060*/  STL [R1+0x3f8], R3 ;  /* 0x0003f80301007387 */ /* 0x0001e80000100800 */
[----:B0-----:R-:W3:Y:S04]  /*7070*/  LDL.LU R3, [R1+0x350] ;  /* 0x0003500001037983 */ /* 0x001ee80000300800 */
[----:B------:R0:W-:Y:S04]  /*7080*/  STL.64 [R1+0x3f0], R4 ;  /* 0x0003f00401007387 */ /* 0x0001e80000100a00 */
[----:B0-----:R-:W2:Y:S01]  /*7090*/  LDL.64 R4, [R1+0x3c8] ;  /* 0x0003c80001047983 */ /* 0x001ea20000100a00 */
[----:B----4-:R-:W-:-:S03]  /*70a0*/  FFMA R12, R9, R2, R12 ;  /* 0x00000002090c7223 */ /* 0x010fc6000000000c */
[----:B------:R0:W5:Y:S02]  /*70b0*/  LDL.LU R9, [R1+0x410] ;  /* 0x0004100001097983 */ /* 0x0001640000300800 */
[----:B------:R-:W-:-:S05]  /*70c0*/  F2FP.F16.F32.PACK_AB R12, RZ, R12 ;  /* 0x0000000cff0c723e */ /* 0x000fca00000000ff */
[----:B------:R4:W-:Y:S02]  /*70d0*/  @P4 STG.E.U16 desc[UR46][R234.64+0x32], R12 ;  /* 0x0000320cea004986 */ /* 0x0009e4000c10152e */
[----:B----4-:R-:W-:-:S05]  /*70e0*/  IMAD.U32 R234, RZ, RZ, UR8 ;  /* 0x00000008ffea7e24 */ /* 0x010fca000f8e00ff */
[----:B------:R-:W-:-:S04]  /*70f0*/  LEA R234, P4, R234, R22, 0x9 ;  /* 0x00000016eaea7211 */ /* 0x000fc800078848ff */
[----:B------:R-:W-:Y:S02]  /*7100*/  IADD3.X R235, R23, UR4, RZ, P4, !PT ;  /* 0x0000000417eb7c10 */ /* 0x000fe4000a7fe4ff */
[----:B------:R-:W-:Y:S01]  /*7110*/  ISETP.GT.AND P4, PT, R0, 0x100, P5 ;  /* 0x000001000000780c */ /* 0x000fe20002f84270 */
[----:B------:R0:W5:-:S12]  /*7120*/  LDL.LU.64 R22, [R1+0x408] ;  /* 0x0004080001167983 */ /* 0x0001580000300a00 */
[----:B------:R-:W4:Y:S04]  /*7130*/  @P4 LDG.E.LTC128B.U16 R14, desc[UR46][R18.64] ;  /* 0x0000002e120e4981 */ /* 0x000f28000c1e1520 */
[----:B------:R-:W2:Y:S04]  /*7140*/  LDL R18, [R1+0x3d0] ;  /* 0x0003d00001127983 */ /* 0x000ea80000100800 */
[----:B------:R-:W2:Y:S01]  /*7150*/  LDL R19, [R1+0x3d4] ;  /* 0x0003d40001137983 */ /* 0x000ea20000100800 */
[----:B----4-:R-:W-:-:S05]  /*7160*/  HADD2.F32 R12, -RZ, R14.H0_H0 ;  /* 0x2000000eff0c7230 */ /* 0x010fca0000004100 */
[----:B------:R-:W-:-:S04]  /*7170*/  FMUL R12, R12, R16 ;  /* 0x000000100c0c7220 */ /* 0x000fc80000400000 */
[----:B------:R-:W-:-:S05]  /*7180*/  FFMA R12, R13, R2, R12 ;  /* 0x000000020d0c7223 */ /* 0x000fca000000000c */
[----:B------:R-:W-:-:S05]  /*7190*/  F2FP.F16.F32.PACK_AB R12, RZ, R12 ;  /* 0x0000000cff0c723e */ /* 0x000fca00000000ff */
[----:B------:R4:W-:Y:S02]  /*71a0*/  @P4 STG.E.U16 desc[UR46][R234.64], R12 ;  /* 0x0000000cea004986 */ /* 0x0009e4000c10152e */
[----:B----4-:R-:W-:-:S04]  /*71b0*/  IMAD.WIDE.U32 R12, R15, R8, R10 ;  /* 0x000000080f0c7225 */ /* 0x010fc800078e000a */
[----:B---3--:R-:W-:Y:S02]  /*71c0*/  IMAD.IADD R13, R3, 0x1, R13 ;  /* 0x00000001030d7824 */ /* 0x008fe400078e020d */
[----:B--2---:R-:W-:-:S04]  /*71d0*/  IMAD.WIDE.U32 R12, R18, UR40, R12 ;  /* 0x00000028120c7c25 */ /* 0x004fc8000f8e000c */
[----:B------:R-:W-:Y:S01]  /*71e0*/  IMAD.IADD R13, R19, 0x1, R13 ;  /* 0x00000001130d7824 */ /* 0x000fe200078e020d */
[----:B------:R-:W-:-:S04]  /*71f0*/  LEA R18, P4, R12, R6, 0x1 ;  /* 0x000000060c127211 */ /* 0x000fc800078808ff */
[----:B------:R-:W-:Y:S02]  /*7200*/  LEA.HI.X R19, R12, R7, R13, 0x1, P4 ;  /* 0x000000070c137211 */ /* 0x000fe400020f0c0d */
[----:B------:R-:W2:Y:S02]  /*7210*/  LDL.64 R12, [R1+0x380] ;  /* 0x00038000010c7983 */ /* 0x000ea40000100a00 */
[----:B--2---:R-:W-:-:S04]  /*7220*/  IMAD.WIDE.U32 R12, R15, R8, R12 ;  /* 0x000000080f0c7225 */ /* 0x004fc800078e000c */
[----:B------:R-:W-:Y:S01]  /*7230*/  IMAD.IADD R3, R3, 0x1, R13 ;  /* 0x0000000103037824 */ /* 0x000fe200078e020d */
[----:B------:R-:W-:Y:S02]  /*7240*/  IADD3 R15, P4, R20, R12, RZ ;  /* 0x0000000c140f7210 */ /* 0x000fe40007f9e0ff */
[----:B------:R0:W5:Y:S04]  /*7250*/  LDL.LU.64 R20, [R1+0x400] ;  /* 0x0004000001147983 */ /* 0x0001680000300a00 */
[----:B------:R2:W-:Y:S02]  /*7260*/  STL [R1+0x360], R3 ;  /* 0x0003600301007387 */ /* 0x0005e40000100800 */
[----:B--2---:R-:W-:Y:S01]  /*7270*/  IMAD.X R3, R3, 0x1, R5, P4 ;  /* 0x0000000103037824 */ /* 0x004fe200020e0605 */
[----:B------:R-:W-:-:S04]  /*7280*/  LEA R4, P4, R15, R6, 0x1 ;  /* 0x000000060f047211 */ /* 0x000fc800078808ff */
[----:B------:R-:W-:Y:S02]  /*7290*/  LEA.HI.X R5, R15, R7, R3, 0x1, P4 ;  /* 0x000000070f057211 */ /* 0x000fe400020f0c03 */
[----:B------:R0:W5:Y:S04]  /*72a0*/  LDL.LU R3, [R1+0x3f8] ;  /* 0x0003f80001037983 */ /* 0x0001680000300800 */
[----:B------:R2:W-:Y:S04]  /*72b0*/  STL.64 [R1+0x358], R4 ;  /* 0x0003580401007387 */ /* 0x0005e80000100a00 */
[----:B--2---:R0:W5:Y:S01]  /*72c0*/  LDL.LU.64 R4, [R1+0x3f0] ;  /* 0x0003f00001047983 */ /* 0x0041620000300a00 */
[----:B------:R-:W-:Y:S01]  /*72d0*/  LOP3.LUT P4, RZ, R17, 0x4, RZ, 0xc0, !PT ;  /* 0x0000000411ff7812 */ /* 0x000fe2000788c0ff */
[----:B------:R-:W-:Y:S03]  /*72e0*/  BSSY B1, `(.L_x_89) ;  /* 0x0000004000017945 */ /* 0x000fe60003800000 */
[----:B------:R-:W-:-:S13]  /*72f0*/  ISETP.GT.AND P4, PT, R0, 0x100, P4 ;  /* 0x000001000000780c */ /* 0x000fda0002784270 */
[----:B0-----:R-:W-:Y:S05]  /*7300*/  @!P4 BRA `(.L_x_90) ;  /* 0x000000000004c947 */ /* 0x001fea0003800000 */
[----:B------:R0:W5:Y:S02]  /*7310*/  LDG.E.LTC128B.U16 R14, desc[UR46][R18.64+0x2] ;  /* 0x0000022e120e7981 */ /* 0x000164000c1e1520 */
.L_x_90:
[----:B------:R-:W-:Y:S05]  /*7320*/  BSYNC B1 ;  /* 0x0000000000017941 */ /* 0x000fea0003800000 */
.L_x_89:
[----:B-----5:R2:W-:Y:S04]  /*7330*/  STL.64 [R1+0x3f0], R4 ;  /* 0x0003f00401007387 */ /* 0x0205e80000100a00 */
[----:B--2---:R-:W2:Y:S01]  /*7340*/  LDL.LU R5, [R1+0x304] ;  /* 0x0003040001057983 */ /* 0x004ea20000300800 */
[----:B------:R-:W-:-:S05]  /*7350*/  HADD2.F32 R15, -RZ, R14.H0_H0 ;  /* 0x2000000eff0f7230 */ /* 0x000fca0000004100 */
[----:B------:R-:W-:-:S04]  /*7360*/  FMUL R15, R15, R16 ;  /* 0x000000100f0f7220 */ /* 0x000fc80000400000 */
[----:B--2---:R-:W-:Y:S01]  /*7370*/  FFMA R15, R5, R2, R15 ;  /* 0x00000002050f7223 */ /* 0x004fe2000000000f */
[----:B------:R-:W-:-:S04]  /*7380*/  IMAD.U32 R5, RZ, RZ, UR8 ;  /* 0x00000008ff057e24 */ /* 0x000fc8000f8e00ff */
[----:B------:R-:W-:Y:S01]  /*7390*/  F2FP.F16.F32.PACK_AB R15, RZ, R15 ;  /* 0x0000000fff0f723e */ /* 0x000fe200000000ff */
[----:B------:R-:W-:-:S04]  /*73a0*/  IMAD.SHL.U32 R5, R5, 0x10, RZ ;  /* 0x0000001005057824 */ /* 0x000fc800078e00ff */
[----:B------:R2:W-:Y:S04]  /*73b0*/  @P4 STG.E.U16 desc[UR46][R234.64+0x2], R15 ;  /* 0x0000020fea004986 */ /* 0x0005e8000c10152e */
[----:B--2---:R-:W2:Y:S01]  /*73c0*/  LDL R15, [R1+0x3e4] ;  /* 0x0003e400010f7983 */ /* 0x004ea20000100800 */
[----:B------:R-:W-:Y:S01]  /*73d0*/  IADD3 R4, P4, R234, R5, RZ ;  /* 0x00000005ea047210 */ /* 0x000fe20007f9e0ff */
[----:B------:R-:W-:Y:S04]  /*73e0*/  BSSY B1, `(.L_x_91) ;  /* 0x000000a000017945 */ /* 0x000fe80003800000 */
[----:B--2---:R-:W-:-:S05]  /*73f0*/  IMAD.X R5, R235, 0x1, R15, P4 ;  /* 0x00000001eb057824 */ /* 0x004fca00020e060f */
[----:B------:R2:W-:Y:S01]  /*7400*/  STL.64 [R1+0x350], R4 ;  /* 0x0003500401007387 */ /* 0x0005e20000100a00 */
[----:B------:R-:W-:-:S03]  /*7410*/  ISETP.GT.AND P4, PT, R0, 0x108, P5 ;  /* 0x000001080000780c */ /* 0x000fc60002f84270 */
[----:B--2---:R2:W5:Y:S04]  /*7420*/  LDL.LU.64 R4, [R1+0x3f0] ;  /* 0x0003f00001047983 */ /* 0x0045680000300a00 */
[----:B------:R2:W-:Y:S06]  /*7430*/  STL.S16 [R1+0x300], R14 ;  /* 0x0003000e01007387 */ /* 0x0005ec0000100600 */
[----:B------:R-:W-:Y:S05]  /*7440*/  @!P4 BRA `(.L_x_92) ;  /* 0x00000000000cc947 */ /* 0x000fea0003800000 */
[----:B--2---:R-:W2:Y:S04]  /*7450*/  LDL.LU.64 R14, [R1+0x358] ;  /* 0x00035800010e7983 */ /* 0x004ea80000300a00 */
[----:B--2---:R-:W2:Y:S04]  /*7460*/  LDG.E.LTC128B.U16 R14, desc[UR46][R14.64] ;  /* 0x0000002e0e0e7981 */ /* 0x004ea8000c1e1520 */
[----:B--2---:R3:W-:Y:S02]  /*7470*/  STL [R1+0x300], R14 ;  /* 0x0003000e01007387 */ /* 0x0047e40000100800 */
.L_x_92:
[----:B------:R-:W-:Y:S05]  /*7480*/  BSYNC B1 ;  /* 0x0000000000017941 */ /* 0x000fea0003800000 */
.L_x_91:
[----:B-----5:R4:W-:Y:S04]  /*7490*/  STL [R1+0x400], R5 ;  /* 0x0004000501007387 */ /* 0x0209e80000100800 */
[----:B----4-:R-:W4:Y:S04]  /*74a0*/  LDL.LU R5, [R1+0x308] ;  /* 0x0003080001057983 */ /* 0x010f280000300800 */
[----:B------:R0:W-:Y:S04]  /*74b0*/  STL.64 [R1+0x3f8], R8 ;  /* 0x0003f80801007387 */ /* 0x0001e80000100a00 */
[----:B------:R-:W4:Y:S04]  /*74c0*/  LDL R15, [R1+0x3d0] ;  /* 0x0003d000010f7983 */ /* 0x000f280000100800 */
[----:B--23--:R-:W2:Y:S04]  /*74d0*/  LDL R14, [R1+0x3d4] ;  /* 0x0003d400010e7983 */ /* 0x00cea80000100800 */
[----:B0-----:R-:W3:Y:S04]  /*74e0*/  LDL.64 R8, [R1+0x350] ;  /* 0x0003500001087983 */ /* 0x001ee80000100a00 */
[----:B------:R0:W-:Y:S04]  /*74f0*/  STL [R1+0x3f4], R4 ;  /* 0x0003f40401007387 */ /* 0x0001e80000100800 */
[----:B0-----:R-:W4:Y:S04]  /*7500*/  LDL.LU R4, [R1+0x300] ;  /* 0x0003000001047983 */ /* 0x001f280000300800 */
[----:B------:R-:W-:Y:S01]  /*7510*/  STL [R1+0x3f0], R3 ;  /* 0x0003f00301007387 */ /* 0x000fe20000100800 */
[----:B----4-:R-:W-:-:S05]  /*7520*/  HADD2.F32 R13, -RZ, R4.H0_H0 ;  /* 0x20000004ff0d7230 */ /* 0x010fca0000004100 */
[----:B------:R-:W-:-:S04]  /*7530*/  FMUL R13, R13, R16 ;  /* 0x000000100d0d7220 */ /* 0x000fc80000400000 */
[----:B------:R-:W-:Y:S02]  /*7540*/  FFMA R13, R5, R2, R13 ;  /* 0x00000002050d7223 */ /* 0x000fe4000000000d */
[----:B------:R0:W5:Y:S03]  /*7550*/  LDL.LU R5, [R1+0x400] ;  /* 0x0004000001057983 */ /* 0x0001660000300800 */
[----:B------:R-:W-:-:S05]  /*7560*/  F2FP.F16.F32.PACK_AB R13, RZ, R13 ;  /* 0x0000000dff0d723e */ /* 0x000fca00000000ff */
[----:B---3--:R3:W-:Y:S04]  /*7570*/  @P4 STG.E.U16 desc[UR46][R8.64], R13 ;  /* 0x0000000d08004986 */ /* 0x0087e8000c10152e */
[----:B---3--:R0:W5:Y:S04]  /*7580*/  LDL.LU.64 R8, [R1+0x3f8] ;  /* 0x0003f80001087983 */ /* 0x0081680000300a00 */
[----:B------:R-:W3:Y:S01]  /*7590*/  LDL.LU R13, [R1+0x360] ;  /* 0x00036000010d7983 */ /* 0x000ee20000300800 */
[----:B------:R-:W-:Y:S02]  /*75a0*/  IADD3 R12, P4, R10, R12, RZ ;  /* 0x0000000c0a0c7210 */ /* 0x000fe40007f9e0ff */
[----:B------:R-:W-:-:S03]  /*75b0*/  PRMT R3, R4, 0x7610, R3 ;  /* 0x0000761004037816 */ /* 0x000fc60000000003 */
[----:B---3--:R-:W-:Y:S02]  /*75c0*/  IMAD.X R13, R11, 0x1, R13, P4 ;  /* 0x000000010b0d7824 */ /* 0x008fe400020e060d */
[----:B------:R-:W-:-:S04]  /*75d0*/  IMAD.WIDE.U32 R12, R15, UR40, R12 ;  /* 0x000000280f0c7c25 */ /* 0x000fc8000f8e000c */
[----:B--2---:R-:W-:Y:S01]  /*75e0*/  IMAD.IADD R13, R14, 0x1, R13 ;  /* 0x000000010e0d7824 */ /* 0x004fe200078e020d */
[----:B------:R-:W-:-:S04]  /*75f0*/  LEA R14, P4, R12, R6, 0x1 ;  /* 0x000000060c0e7211 */ /* 0x000fc800078808ff */
[----:B------:R-:W-:Y:S01]  /*7600*/  LEA.HI.X R15, R12, R7, R13, 0x1, P4 ;  /* 0x000000070c0f7211 */ /* 0x000fe200020f0c0d */
[----:B------:R-:W-:-:S04]  /*7610*/  IMAD.U32 R13, RZ, RZ, UR8 ;  /* 0x00000008ff0d7e24 */ /* 0x000fc8000f8e00ff */
[----:B------:R-:W-:-:S05]  /*7620*/  IMAD.SHL.U32 R13, R13, 0x10, RZ ;  /* 0x000000100d0d7824 */ /* 0x000fca00078e00ff */
[----:B------:R-:W-:Y:S02]  /*7630*/  IADD3 R12, P4, R13, R234, RZ ;  /* 0x000000ea0d0c7210 */ /* 0x000fe40007f9e0ff */
[----:B------:R-:W2:Y:S04]  /*7640*/  LDL R13, [R1+0x3e4] ;  /* 0x0003e400010d7983 */ /* 0x000ea80000100800 */
[----:B------:R0:W5:Y:S04]  /*7650*/  LDL.LU R4, [R1+0x3f4] ;  /* 0x0003f40001047983 */ /* 0x0001680000300800 */
[----:B------:R3:W-:Y:S04]  /*7660*/  STL.S16 [R1+0x300], R3 ;  /* 0x0003000301007387 */ /* 0x0007e80000100600 */
[----:B---3--:R0:W5:Y:S01]  /*7670*/  LDL.LU R3, [R1+0x3f0] ;  /* 0x0003f00001037983 */ /* 0x0081620000300800 */
[----:B------:R-:W-:Y:S01]  /*7680*/  BSSY B1, `(.L_x_93) ;  /* 0x0000009000017945 */ /* 0x000fe20003800000 */
[----:B--2---:R-:W-:Y:S01]  /*7690*/  IMAD.X R13, R13, 0x1, R235, P4 ;  /* 0x000000010d0d7824 */ /* 0x004fe200020e06eb */
[----:B------:R-:W-:-:S04]  /*76a0*/  LOP3.LUT P4, RZ, R17, 0x4, RZ, 0xc0, !PT ;  /* 0x0000000411ff7812 */ /* 0x000fc8000788c0ff */
[----:B------:R-:W-:-:S13]  /*76b0*/  ISETP.GT.AND P4, PT, R0, 0x108, P4 ;  /* 0x000001080000780c */ /* 0x000fda0002784270 */
[----:B0-----:R-:W-:Y:S05]  /*76c0*/  @!P4 BRA `(.L_x_94) ;  /* 0x000000000010c947 */ /* 0x001fea0003800000 */
[----:B------:R0:W-:Y:S04]  /*76d0*/  STL [R1+0x3f0], R0 ;  /* 0x0003f00001007387 */ /* 0x0001e80000100800 */
[----:B0-----:R-:W2:Y:S04]  /*76e0*/  LDG.E.LTC128B.U16 R0, desc[UR46][R14.64+0x2] ;  /* 0x0000022e0e007981 */ /* 0x001ea8000c1e1520 */
[----:B--2---:R0:W-:Y:S04]  /*76f0*/  STL [R1+0x300], R0 ;  /* 0x0003000001007387 */ /* 0x0041e80000100800 */
[----:B0-----:R0:W5:Y:S02]  /*7700*/  LDL.LU R0, [R1+0x3f0] ;  /* 0x0003f00001007983 */ /* 0x0011640000300800 */
.L_x_94:
[----:B------:R-:W-:Y:S05]  /*7710*/  BSYNC B1 ;  /* 0x0000000000017941 */ /* 0x000fea0003800000 */
.L_x_93:
[----:B-----5:R-:W-:Y:S04]  /*7720*/  STL [R1+0x408], R9 ;  /* 0x0004080901007387 */ /* 0x020fe80000100800 */
[----:B------:R2:W-:Y:S04]  /*7730*/  STL [R1+0x404], R8 ;  /* 0x0004040801007387 */ /* 0x0005e80000100800 */
[----:B--2---:R-:W2:Y:S04]  /*7740*/  LDL.LU R8, [R1+0x30c] ;  /* 0x00030c0001087983 */ /* 0x004ea80000300800 */
[----:B------:R-:W-:Y:S04]  /*7750*/  STL [R1+0x400], R7 ;  /* 0x0004000701007387 */ /* 0x000fe80000100800 */
[----:B------:R-:W-:Y:S04]  /*7760*/  STL [R1+0x3fc], R6 ;  /* 0x0003fc0601007387 */ /* 0x000fe80000100800 */
[----:B------:R-:W-:Y:S04]  /*7770*/  STL [R1+0x3f8], R5 ;  /* 0x0003f80501007387 */ /* 0x000fe80000100800 */
[----:B------:R3:W-:Y:S04]  /*7780*/  STL [R1+0x3f4], R4 ;  /* 0x0003f40401007387 */ /* 0x0007e80000100800 */
[----:B---3--:R-:W3:Y:S04]  /*7790*/  LDL.LU R4, [R1+0x300] ;  /* 0x0003000001047983 */ /* 0x008ee80000300800 */
[----:B------:R4:W-:Y:S01]  /*77a0*/  STL [R1+0x3f0], R3 ;  /* 0x0003f00301007387 */ /* 0x0009e20000100800 */
[----:B---3--:R-:W-:-:S05]  /*77b0*/  HADD2.F32 R9, -RZ, R4.H0_H0 ;  /* 0x20000004ff097230 */ /* 0x008fca0000004100 */
[----:B------:R-:W-:-:S04]  /*77c0*/  FMUL R9, R9, R16 ;  /* 0x0000001009097220 */ /* 0x000fc80000400000 */
[----:B--2---:R-:W-:Y:S01]  /*77d0*/  FFMA R8, R8, R2, R9 ;  /* 0x0000000208087223 */ /* 0x004fe20000000009 */
[----:B----4-:R-:W-:Y:S01]  /*77e0*/  PRMT R3, R4, 0x7610, R3 ;  /* 0x0000761004037816 */ /* 0x010fe20000000003 */
[----:B------:R2:W5:Y:S03]  /*77f0*/  LDL.LU R9, [R1+0x408] ;  /* 0x0004080001097983 */ /* 0x0005660000300800 */
[----:B------:R-:W-:Y:S02]  /*7800*/  F2FP.F16.F32.PACK_AB R7, RZ, R8 ;  /* 0x00000008ff07723e */ /* 0x000fe400000000ff */
[----:B------:R2:W5:Y:S02]  /*7810*/  LDL.LU R8, [R1+0x404] ;  /* 0x0004040001087983 */ /* 0x0005640000300800 */
[----:B------:R-:W-:Y:S02]  /*7820*/  PRMT R6, R7, 0x7610, R6 ;  /* 0x0000761007067816 */ /* 0x000fe40000000006 */
[----:B------:R2:W5:Y:S02]  /*7830*/  LDL.LU R7, [R1+0x400] ;  /* 0x0004000001077983 */ /* 0x0005640000300800 */
[----:B------:R-:W-:-:S02]  /*7840*/  PRMT R5, R6, 0x7610, R5 ;  /* 0x0000761006057816 */ /* 0x000fc40000000005 */
[----:B------:R2:W5:Y:S04]  /*7850*/  LDL.LU R6, [R1+0x3fc] ;  /* 0x0003fc0001067983 */ /* 0x0005680000300800 */
[----:B------:R3:W-:Y:S04]  /*7860*/  @P4 STG.E.U16 desc[UR46][R12.64+0x2], R5 ;  /* 0x000002050c004986 */ /* 0x0007e8000c10152e */
[----:B---3--:R2:W5:Y:S01]  /*7870*/  LDL.LU R5, [R1+0x3f8] ;  /* 0x0003f80001057983 */ /* 0x0085620000300800 */
[----:B------:R-:W-:-:S03]  /*7880*/  LOP3.LUT P4, RZ, R17, 0x2, RZ, 0xc0, !PT ;  /* 0x0000000211ff7812 */ /* 0x000fc6000788c0ff */
[----:B------:R2:W5:Y:S04]  /*7890*/  LDL.LU R4, [R1+0x3f4] ;  /* 0x0003f40001047983 */ /* 0x0005680000300800 */
[----:B------:R3:W-:Y:S04]  /*78a0*/  STL.S16 [R1+0x300], R3 ;  /* 0x0003000301007387 */ /* 0x0007e80000100600 */
[----:B---3--:R2:W5:Y:S01]  /*78b0*/  LDL.LU R3, [R1+0x3f0] ;  /* 0x0003f00001037983 */ /* 0x0085620000300800 */
[----:B------:R-:W-:Y:S01]  /*78c0*/  ISETP.GT.AND P4, PT, R0, 0x100, P4 ;  /* 0x000001000000780c */ /* 0x000fe20002784270 */
[----:B------:R-:W-:-:S12]  /*78d0*/  BSSY B1, `(.L_x_95) ;  /* 0x0000006000017945 */ /* 0x000fd80003800000 */
[----:B--2---:R-:W-:Y:S05]  /*78e0*/  @!P4 BRA `(.L_x_96) ;  /* 0x000000000010c947 */ /* 0x004fea0003800000 */
[----:B------:R2:W-:Y:S04]  /*78f0*/  STL [R1+0x3f0], R0 ;  /* 0x0003f00001007387 */ /* 0x0005e80000100800 */
[----:B--2---:R-:W2:Y:S04]  /*7900*/  LDG.E.LTC128B.U16 R0, desc[UR46][R18.64+0x10] ;  /* 0x0000102e12007981 */ /* 0x004ea8000c1e1520 */
[----:B--2---:R2:W-:Y:S04]  /*7910*/  STL [R1+0x300], R0 ;  /* 0x0003000001007387 */ /* 0x0045e80000100800 */
[----:B--2---:R2:W5:Y:S02]  /*7920*/  LDL.LU R0, [R1+0x3f0] ;  /* 0x0003f00001007983 */ /* 0x0045640000300800 */
.L_x_96:
[----:B------:R-:W-:Y:S05]  /*7930*/  BSYNC B1 ;  /* 0x0000000000017941 */ /* 0x000fea0003800000 */
.L_x_95:
[----:B-----5:R-:W-:Y:S04]  /*7940*/  STL [R1+0x40c], R9 ;  /* 0x00040c0901007387 */ /* 0x020fe80000100800 */
[----:B------:R3:W-:Y:S04]  /*7950*/  STL [R1+0x408], R8 ;  /* 0x0004080801007387 */ /* 0x0007e80000100800 */
[----:B---3--:R-:W3:Y:S04]  /*7960*/  LDL.LU R8, [R1+0x310] ;  /* 0x0003100001087983 */ /* 0x008ee80000300800 */
[----:B------:R-:W-:Y:S04]  /*7970*/  STL.64 [R1+0x400], R6 ;  /* 0x0004000601007387 */ /* 0x000fe80000100a00 */
[----:B------:R-:W-:Y:S04]  /*7980*/  STL [R1+0x3f8], R5 ;  /* 0x0003f80501007387 */ /* 0x000fe80000100800 */
[----:B------:R4:W-:Y:S04]  /*7990*/  STL [R1+0x3f4], R4 ;  /* 0x0003f40401007387 */ /* 0x0009e80000100800 */
[----:B----4-:R-:W4:Y:S04]  /*79a0*/  LDL.LU R4, [R1+0x300] ;  /* 0x0003000001047983 */ /* 0x010f280000300800 */
[----:B------:R0:W-:Y:S01]  /*79b0*/  STL [R1+0x3f0], R3 ;  /* 0x0003f00301007387 */ /* 0x0001e20000100800 */
[----:B----4-:R-:W-:-:S05]  /*79c0*/  HADD2.F32 R9, -RZ, R4.H0_H0 ;  /* 0x20000004ff097230 */ /* 0x010fca0000004100 */
[----:B------:R-:W-:-:S04]  /*79d0*/  FMUL R9, R9, R16 ;  /* 0x0000001009097220 */ /* 0x000fc80000400000 */
[----:B---3--:R-:W-:Y:S01]  /*79e0*/  FFMA R8, R8, R2, R9 ;  /* 0x0000000208087223 */ /* 0x008fe20000000009 */
[----:B0-----:R-:W-:Y:S01]  /*79f0*/  PRMT R3, R4, 0x7610, R3 ;  /* 0x0000761004037816 */ /* 0x001fe20000000003 */
[----:B------:R0:W5:Y:S03]  /*7a00*/  LDL.LU R9, [R1+0x40c] ;  /* 0x00040c0001097983 */ /* 0x0001660000300800 */
[----:B------:R-:W-:Y:S02]  /*7a10*/  F2FP.F16.F32.PACK_AB R7, RZ, R8 ;  /* 0x00000008ff07723e */ /* 0x000fe400000000ff */
[----:B------:R0:W5:Y:S02]  /*7a20*/  LDL.LU R8, [R1+0x408] ;  /* 0x0004080001087983 */ /* 0x0001640000300800 */
[----:B------:R-:W-:Y:S01]  /*7a30*/  PRMT R6, R7, 0x7610, R6 ;  /* 0x0000761007067816 */ /* 0x000fe20000000006 */
[----:B------:R-:W-:-:S03]  /*7a40*/  @P4 IMAD.MOV.U32 R7, RZ, RZ, R235 ;  /* 0x000000ffff074224 */ /* 0x000fc600078e00eb */
[----:B------:R-:W-:Y:S01]  /*7a50*/  PRMT R5, R6, 0x7610, R5 ;  /* 0x0000761006057816 */ /* 0x000fe20000000005 */
[----:B------:R-:W-:-:S05]  /*7a60*/  @P4 IMAD.MOV.U32 R6, RZ, RZ, R234 ;  /* 0x000000ffff064224 */ /* 0x000fca00078e00ea */
[----:B------:R3:W-:Y:S04]  /*7a70*/  @P4 STG.E.U16 desc[UR46][R6.64+0x10], R5 ;  /* 0x0000100506004986 */ /* 0x0007e8000c10152e */
[----:B---3--:R0:W5:Y:S04]  /*7a80*/  LDL.LU.64 R6, [R1+0x400] ;  /* 0x0004000001067983 */ /* 0x0081680000300a00 */
[----:B------:R0:W5:Y:S04]  /*7a90*/  LDL.LU R5, [R1+0x3f8] ;  /* 0x0003f80001057983 */ /* 0x0001680000300800 */
[----:B------:R0:W5:Y:S04]  /*7aa0*/  LDL.LU R4, [R1+0x3f4] ;  /* 0x0003f40001047983 */ /* 0x0001680000300800 */
[----:B------:R3:W-:Y:S04]  /*7ab0*/  STL.S16 [R1+0x300], R3 ;  /* 0x0003000301007387 */ /* 0x0007e80000100600 */
[----:B---3--:R0:W5:Y:S01]  /*7ac0*/  LDL.LU R3, [R1+0x3f0] ;  /* 0x0003f00001037983 */ /* 0x0081620000300800 */
[----:B------:R-:W-:Y:S01]  /*7ad0*/  ISETP.GT.AND P4, PT, R0, 0x100, P6 ;  /* 0x000001000000780c */ /* 0x000fe20003784270 */
[----:B------:R-:W-:-:S12]  /*7ae0*/  BSSY B1, `(.L_x_97) ;  /* 0x0000006000017945 */ /* 0x000fd80003800000 */
[----:B0-----:R-:W-:Y:S05]  /*7af0*/  @!P4 BRA `(.L_x_98) ;  /* 0x000000000010c947 */ /* 0x001fea0003800000 */
[----:B------:R0:W-:Y:S04]  /*7b00*/  STL [R1+0x3f0], R0 ;  /* 0x0003f00001007387 */ /* 0x0001e80000100800 */
[----:B0-----:R-:W3:Y:S04]  /*7b10*/  LDG.E.LTC128B.U16 R0, desc[UR46][R18.64+0x12] ;  /* 0x0000122e12007981 */ /* 0x001ee8000c1e1520 */
[----:B---3--:R0:W-:Y:S04]  /*7b20*/  STL [R1+0x300], R0 ;  /* 0x0003000001007387 */ /* 0x0081e80000100800 */
[----:B0-----:R0:W5:Y:S02]  /*7b30*/  LDL.LU R0, [R1+0x3f0] ;  /* 0x0003f00001007983 */ /* 0x0011640000300800 */
.L_x_98:
[----:B------:R-:W-:Y:S05]  /*7b40*/  BSYNC B1 ;  /* 0x0000000000017941 */ /* 0x000fea0003800000 */
.L_x_97:
[----:B-----5:R-:W-:Y:S04]  /*7b50*/  STL [R1+0x408], R9 ;  /* 0x0004080901007387 */ /* 0x020fe80000100800 */
[----:B------:R3:W-:Y:S04]  /*7b60*/  STL [R1+0x404], R8 ;  /* 0x0004040801007387 */ /* 0x0007e80000100800 */
[----:B---3--:R-:W3:Y:S04]  /*7b70*/  LDL.LU R8, [R1+0x314] ;  /* 0x0003140001087983 */ /* 0x008ee80000300800 */
[----:B------:R-:W-:Y:S04]  /*7b80*/  STL [R1+0x400], R7 ;  /* 0x0004000701007387 */ /* 0x000fe80000100800 */
[----:B------:R-:W-:Y:S04]  /*7b90*/  STL [R1+0x3fc], R6 ;  /* 0x0003fc0601007387 */ /* 0x000fe80000100800 */
[----:B------:R-:W-:Y:S04]  /*7ba0*/  STL [R1+0x3f8], R5 ;  /* 0x0003f80501007387 */ /* 0x000fe80000100800 */
[----:B------:R4:W-:Y:S04]  /*7bb0*/  STL [R1+0x3f4], R4 ;  /* 0x0003f40401007387 */ /* 0x0009e80000100800 */
[----:B----4-:R-:W4:Y:S04]  /*7bc0*/  LDL.LU R4, [R1+0x300] ;  /* 0x0003000001047983 */ /* 0x010f280000300800 */
[----:B------:R1:W-:Y:S01]  /*7bd0*/  STL [R1+0x3f0], R3 ;  /* 0x0003f00301007387 */ /* 0x0003e20000100800 */
[----:B----4-:R-:W-:-:S05]  /*7be0*/  HADD2.F32 R9, -RZ, R4.H0_H0 ;  /* 0x20000004ff097230 */ /* 0x010fca0000004100 */
[----:B------:R-:W-:-:S04]  /*7bf0*/  FMUL R9, R9, R16 ;  /* 0x0000001009097220 */ /* 0x000fc80000400000 */
[----:B---3--:R-:W-:Y:S01]  /*7c00*/  FFMA R8, R8, R2, R9 ;  /* 0x0000000208087223 */ /* 0x008fe20000000009 */
[----:B-1----:R-:W-:Y:S01]  /*7c10*/  PRMT R3, R4, 0x7610, R3 ;  /* 0x0000761004037816 */ /* 0x002fe20000000003 */
        /* <DEDUP_REMOVED lines=15> */
[----:B-1----:R-:W-:Y:S05]  /*7d10*/  @!P4 BRA `(.L_x_100) ;  /* 0x000000000010c947 */ /* 0x002fea0003800000 */
[----:B------:R1:W-:Y:S04]  /*7d20*/  STL [R1+0x3f0], R0 ;  /* 0x0003f00001007387 */ /* 0x0003e80000100800 */
[----:B-1----:R-:W3:Y:S04]  /*7d30*/  LDG.E.LTC128B.U16 R0, desc[UR46][R14.64+0x10] ;  /* 0x0000102e0e007981 */ /* 0x002ee8000c1e1520 */
[----:B---3--:R1:W-:Y:S04]  /*7d40*/  STL [R1+0x300], R0 ;  /* 0x0003000001007387 */ /* 0x0083e80000100800 */
[----:B-1----:R1:W5:Y:S02]  /*7d50*/  LDL.LU R0, [R1+0x3f0] ;  /* 0x0003f00001007983 */ /* 0x0023640000300800 */
.L_x_100:
[----:B------:R-:W-:Y:S05]  /*7d60*/  BSYNC B1 ;  /* 0x0000000000017941 */ /* 0x000fea0003800000 */
.L_x_99:
[----:B------:R-:W-:Y:S04]  /*7d70*/  STL [R1+0x414], R11 ;  /* 0x0004140b01007387 */ /* 0x000fe80000100800 */
[----:B------:R3:W-:Y:S04]  /*7d80*/  STL [R1+0x410], R10 ;  /* 0x0004100a01007387 */ /* 0x0007e80000100800 */
[----:B---3--:R-:W3:Y:S04]  /*7d90*/  LDL.LU R10, [R1+0x318] ;  /* 0x00031800010a7983 */ /* 0x008ee80000300800 */
[----:B-----5:R-:W-:Y:S04]  /*7da0*/  STL [R1+0x40c], R9 ;  /* 0x00040c0901007387 */ /* 0x020fe80000100800 */
[----:B------:R-:W-:Y:S04]  /*7db0*/  STL [R1+0x408], R8 ;  /* 0x0004080801007387 */ /* 0x000fe80000100800 */
[----:B------:R4:W-:Y:S04]  /*7dc0*/  STL.64 [R1+0x400], R6 ;  /* 0x0004000601007387 */ /* 0x0009e80000100a00 */
[----:B----4-:R-:W4:Y:S04]  /*7dd0*/  LDL.64 R6, [R1+0x350] ;  /* 0x0003500001067983 */ /* 0x010f280000100a00 */
[----:B------:R-:W-:Y:S04]  /*7de0*/  STL [R1+0x3f8], R5 ;  /* 0x0003f80501007387 */ /* 0x000fe80000100800 */
[----:B------:R0:W-:Y:S04]  /*7df0*/  STL [R1+0x3f4], R4 ;  /* 0x0003f40401007387 */ /* 0x0001e80000100800 */
[----:B0-----:R-:W2:Y:S04]  /*7e00*/  LDL.LU R4, [R1+0x300] ;  /* 0x0003000001047983 */ /* 0x001ea80000300800 */
[----:B------:R0:W-:Y:S01]  /*7e10*/  STL [R1+0x3f0], R3 ;  /* 0x0003f00301007387 */ /* 0x0001e20000100800 */
[----:B--2---:R-:W-:-:S05]  /*7e20*/  HADD2.F32 R11, -RZ, R4.H0_H0 ;  /* 0x20000004ff0b7230 */ /* 0x004fca0000004100 */
[----:B------:R-:W-:-:S04]  /*7e30*/  FMUL R11, R11, R16 ;  /* 0x000000100b0b7220 */ /* 0x000fc80000400000 */
[----:B---3--:R-:W-:Y:S02]  /*7e40*/  FFMA R10, R10, R2, R11 ;  /* 0x000000020a0a7223 */ /* 0x008fe4000000000b */
[----:B------:R2:W5:Y:S03]  /*7e50*/  LDL.LU R11, [R1+0x414] ;  /* 0x00041400010b7983 */ /* 0x0005660000300800 */
[----:B------:R-:W-:Y:S02]  /*7e60*/  F2FP.F16.F32.PACK_AB R9, RZ, R10 ;  /* 0x0000000aff09723e */ /* 0x000fe400000000ff */
[----:B------:R2:W5:Y:S02]  /*7e70*/  LDL.LU R10, [R1+0x410] ;  /* 0x00041000010a7983 */ /* 0x0005640000300800 */
[----:B------:R-:W-:Y:S02]  /*7e80*/  PRMT R8, R9, 0x7610, R8 ;  /* 0x0000761009087816 */ /* 0x000fe40000000008 */
[----:B------:R2:W5:Y:S02]  /*7e90*/  LDL.LU R9, [R1+0x40c] ;  /* 0x00040c0001097983 */ /* 0x0005640000300800 */
[----:B------:R-:W-:-:S02]  /*7ea0*/  PRMT R5, R8, 0x7610, R5 ;  /* 0x0000761008057816 */ /* 0x000fc40000000005 */
[----:B0-----:R-:W-:Y:S01]  /*7eb0*/  PRMT R3, R4, 0x7610, R3 ;  /* 0x0000761004037816 */ /* 0x001fe20000000003 */
[----:B------:R2:W5:Y:S04]  /*7ec0*/  LDL.LU R8, [R1+0x408] ;  /* 0x0004080001087983 */ /* 0x0005680000300800 */
[----:B----4-:R0:W-:Y:S04]  /*7ed0*/  @P4 STG.E.U16 desc[UR46][R6.64+0x10], R5 ;  /* 0x0000100506004986 */ /* 0x0101e8000c10152e */
[----:B0-----:R2:W5:Y:S04]  /*7ee0*/  LDL.LU.64 R6, [R1+0x400] ;  /* 0x0004000001067983 */ /* 0x0015680000300a00 */
[----:B------:R2:W5:Y:S04]  /*7ef0*/  LDL.LU R5, [R1+0x3f8] ;  /* 0x0003f80001057983 */ /* 0x0005680000300800 */
[----:B------:R2:W5:Y:S04]  /*7f00*/  LDL.LU R4, [R1+0x3f4] ;  /* 0x0003f40001047983 */ /* 0x0005680000300800 */
[----:B------:R0:W-:Y:S04]  /*7f10*/  STL.S16 [R1+0x308], R3 ;  /* 0x0003080301007387 */ /* 0x0001e80000100600 */
[----:B0-----:R2:W5:Y:S01]  /*7f20*/  LDL.LU R3, [R1+0x3f0] ;  /* 0x0003f00001037983 */ /* 0x0015620000300800 */
[----:B------:R-:W-:Y:S01]  /*7f30*/  ISETP.GT.AND P4, PT, R0, 0x108, P6 ;  /* 0x000001080000780c */ /* 0x000fe20003784270 */
[----:B------:R-:W-:-:S12]  /*7f40*/  BSSY B1, `(.L_x_101) ;  /* 0x0000006000017945 */ /* 0x000fd80003800000 */
[----:B--2---:R-:W-:Y:S05]  /*7f50*/  @!P4 BRA `(.L_x_102) ;  /* 0x000000000010c947 */ /* 0x004fea0003800000 */
[----:B------:R0:W-:Y:S04]  /*7f60*/  STL [R1+0x3f0], R0 ;  /* 0x0003f00001007387 */ /* 0x0001e80000100800 */
[----:B0-----:R-:W2:Y:S04]  /*7f70*/  LDG.E.LTC128B.U16 R0, desc[UR46][R14.64+0x12] ;  /* 0x0000122e0e007981 */ /* 0x001ea8000c1e1520 */
[----:B--2---:R0:W-:Y:S04]  /*7f80*/  STL [R1+0x308], R0 ;  /* 0x0003080001007387 */ /* 0x0041e80000100800 */
[----:B0-----:R0:W5:Y:S02]  /*7f90*/  LDL.LU R0, [R1+0x3f0] ;  /* 0x0003f00001007983 */ /* 0x0011640000300800 */
.L_x_102:
[----:B------:R-:W-:Y:S05]  /*7fa0*/  BSYNC B1 ;  /* 0x0000000000017941 */ /* 0x000fea0003800000 */
.L_x_101:
[----:B-----5:R2:W-:Y:S04]  /*7fb0*/  STL [R1+0x404], R7 ;  /* 0x0004040701007387 */ /* 0x0205e80000100800 */
[----:B--2---:R-:W2:Y:S04]  /*7fc0*/  LDL R7, [R1+0x308] ;  /* 0x0003080001077983 */ /* 0x004ea80000100800 */
[----:B------:R3:W-:Y:S04]  /*7fd0*/  STL [R1+0x400], R6 ;  /* 0x0004000601007387 */ /* 0x0007e80000100800 */
[----:B---3--:R-:W3:Y:S04]  /*7fe0*/  LDL.LU R6, [R1+0x31c] ;  /* 0x00031c0001067983 */ /* 0x008ee80000300800 */
[----:B------:R4:W-:Y:S04]  /*7ff0*/  STL.64 [R1+0x3f8], R4 ;  /* 0x0003f80401007387 */ /* 0x0009e80000100a00 */
[----:B------:R1:W-:Y:S01]  /*8000*/  STL [R1+0x3f0], R3 ;  /* 0x0003f00301007387 */ /* 0x0003e20000100800 */
[----:B--2---:R-:W-:-:S05]  /*8010*/  HADD2.F32 R7, -RZ, R7.H0_H0 ;  /* 0x20000007ff077230 */ /* 0x004fca0000004100 */
[----:B------:R-:W-:-:S04]  /*8020*/  FMUL R7, R7, R16 ;  /* 0x0000001007077220 */ /* 0x000fc80000400000 */
[----:B---3--:R-:W-:Y:S02]  /*8030*/  FFMA R6, R6, R2, R7 ;  /* 0x0000000206067223 */ /* 0x008fe40000000007 */
[----:B------:R2:W5:Y:S03]  /*8040*/  LDL.LU R7, [R1+0x404] ;  /* 0x0004040001077983 */ /* 0x0005660000300800 */
[----:B----4-:R-:W-:Y:S02]  /*8050*/  F2FP.F16.F32.PACK_AB R5, RZ, R6 ;  /* 0x00000006ff05723e */ /* 0x010fe400000000ff */
[----:B------:R2:W5:Y:S02]  /*8060*/  LDL.LU R6, [R1+0x400] ;  /* 0x0004000001067983 */ /* 0x0005640000300800 */
[----:B------:R-:W-:Y:S01]  /*8070*/  PRMT R4, R5, 0x7610, R4 ;  /* 0x0000761005047816 */ /* 0x000fe20000000004 */
[----:B------:R-:W-:-:S02]  /*8080*/  IMAD.MOV.U32 R5, RZ, RZ, R13 ;  /* 0x000000ffff057224 */ /* 0x000fc400078e000d */
[----:B------:R-:W3:Y:S01]  /*8090*/  LDL.LU R13, [R1+0x308] ;  /* 0x00030800010d7983 */ /* 0x000ee20000300800 */
[----:B-1----:R-:W-:Y:S01]  /*80a0*/  PRMT R3, R4, 0x7610, R3 ;  /* 0x0000761004037816 */ /* 0x002fe20000000003 */
[----:B------:R-:W-:-:S05]  /*80b0*/  IMAD.MOV.U32 R4, RZ, RZ, R12 ;  /* 0x000000ffff047224 */ /* 0x000fca00078e000c */
[----:B------:R-:W-:Y:S04]  /*80c0*/  STL.64 [R1+0x300], R4 ;  /* 0x0003000401007387 */ /* 0x000fe80000100a00 */
[----:B------:R1:W-:Y:S01]  /*80d0*/  @P4 STG.E.U16 desc[UR46][R4.64+0x12], R3 ;  /* 0x0000120304004986 */ /* 0x0003e2000c10152e */
[----:B------:R-:W-:-:S03]  /*80e0*/  ISETP.GT.AND P4, PT, R0, 0x100, P3 ;  /* 0x000001000000780c */ /* 0x000fc60001f84270 */
[----:B-1----:R2:W5:Y:S04]  /*80f0*/  LDL.LU.64 R4, [R1+0x3f8] ;  /* 0x0003f80001047983 */ /* 0x0025680000300a00 */
[----:B------:R2:W5:Y:S01]  /*8100*/  LDL.LU R3, [R1+0x3f0] ;  /* 0x0003f00001037983 */ /* 0x0005620000300800 */
[----:B------:R-:W-:Y:S01]  /*8110*/  BSSY B1, `(.L_x_103) ;  /* 0x0000006000017945 */ /* 0x000fe20003800000 */
[----:B---3--:R-:W-:-:S05]  /*8120*/  PRMT R12, R13, 0x7610, R12 ;  /* 0x000076100d0c7816 */ /* 0x008fca000000000c */
[----:B------:R2:W-:Y:S01]  /*8130*/  STL.S16 [R1+0x314], R12 ;  /* 0x0003140c01007387 */ /* 0x0005e20000100600 */
[----:B------:R-:W-:Y:S05]  /*8140*/  @!P4 BRA `(.L_x_104) ;  /* 0x000000000008c947 */ /* 0x000fea0003800000 */
[----:B--2---:R-:W2:Y:S04]  /*8150*/  LDG.E.LTC128B.U16 R12, desc[UR46][R18.64+0x20] ;  /* 0x0000202e120c7981 */ /* 0x004ea8000c1e1520 */
[----:B--2---:R1:W-:Y:S02]  /*8160*/  STL [R1+0x314], R12 ;  /* 0x0003140c01007387 */ /* 0x0043e40000100800 */
.L_x_104:
[----:B------:R-:W-:Y:S05]  /*8170*/  BSYNC B1 ;  /* 0x0000000000017941 */ /* 0x000fea0003800000 */
.L_x_103:
[----:B------:R-:W3:Y:S04]  /*8180*/  LDL.LU R13, [R1+0x320] ;  /* 0x00032000010d7983 */ /* 0x000ee80000300800 */
[----:B------:R4:W-:Y:S04]  /*8190*/  STL [R1+0x414], R17 ;  /* 0x0004141101007387 */ /* 0x0009e80000100800 */
[----:B----4-:R-:W4:Y:S04]  /*81a0*/  LDL.LU R17, [R1+0x3e0] ;  /* 0x0003e00001117983 */ /* 0x010f280000300800 */
[----:B-----5:R-:W-:Y:S04]  /*81b0*/  STL [R1+0x410], R3 ;  /* 0x0004100301007387 */ /* 0x020fe80000100800 */
[----:B------:R0:W-:Y:S04]  /*81c0*/  STL.64 [R1+0x408], R20 ;  /* 0x0004081401007387 */ /* 0x0001e80000100a00 */
[----:B0-----:R-:W4:Y:S04]  /*81d0*/  LDL.LU.64 R20, [R1+0x380] ;  /* 0x0003800001147983 */ /* 0x001f280000300a00 */
[----:B------:R-:W-:Y:S04]  /*81e0*/  STL.64 [R1+0x400], R18 ;  /* 0x0004001201007387 */ /* 0x000fe80000100a00 */
[----:B------:R0:W-:Y:S04]  /*81f0*/  STL.64 [R1+0x3f8], R14 ;  /* 0x0003f80e01007387 */ /* 0x0001e80000100a00 */
[----:B0-----:R-:W4:Y:S01]  /*8200*/  LDL.LU.64 R14, [R1+0x3c8] ;  /* 0x0003c800010e7983 */ /* 0x001f220000300a00 */
[----:B-12---:R-:W-:-:S03]  /*8210*/  HADD2.F32 R12, -RZ, R12.H0_H0 ;  /* 0x2000000cff0c7230 */ /* 0x006fc60000004100 */
[----:B------:R0:W-:Y:S02]  /*8220*/  STL.64 [R1+0x3f0], R4 ;  /* 0x0003f00401007387 */ /* 0x0001e40000100a00 */
[----:B------:R-:W-:Y:S02]  /*8230*/  FMUL R12, R12, R16 ;  /* 0x000000100c0c7220 */ /* 0x000fe40000400000 */
[----:B0-----:R-:W2:Y:S02]  /*8240*/  LDL.LU R5, [R1+0x3d4] ;  /* 0x0003d40001057983 */ /* 0x001ea40000300800 */
[----:B---3--:R-:W-:Y:S01]  /*8250*/  FFMA R12, R13, R2, R12 ;  /* 0x000000020d0c7223 */ /* 0x008fe2000000000c */
[----:B------:R-:W-:-:S04]  /*8260*/  @P4 IMAD.MOV.U32 R13, RZ, RZ, R235 ;  /* 0x000000ffff0d4224 */ /* 0x000fc800078e00eb */
[----:B------:R-:W-:-:S04]  /*8270*/  F2FP.F16.F32.PACK_AB R12, RZ, R12 ;  /* 0x0000000cff0c723e */ /* 0x000fc800000000ff */
[----:B------:R-:W-:Y:S01]  /*8280*/  PRMT R3, R12, 0x7610, R3 ;  /* 0x000076100c037816 */ /* 0x000fe20000000003 */
[----:B------:R-:W-:-:S05]  /*8290*/  @P4 IMAD.MOV.U32 R12, RZ, RZ, R234 ;  /* 0x000000ffff0c4224 */ /* 0x000fca00078e00ea */
[----:B------:R0:W-:Y:S01]  /*82a0*/  @P4 STG.E.U16 desc[UR46][R12.64+0x20], R3 ;  /* 0x000020030c004986 */ /* 0x0001e2000c10152e */
[----:B----4-:R-:W-:-:S05]  /*82b0*/  IADD3 R17, P4, R17, 0x180, RZ ;  /* 0x0000018011117810 */ /* 0x010fca0007f9e0ff */
[----:B0-----:R-:W-:-:S04]  /*82c0*/  IMAD.X R12, RZ, RZ, UR7, P4 ;  /* 0x00000007ff0c7e24 */ /* 0x001fc8000a0e06ff */
[----:B------:R-:W-:-:S04]  /*82d0*/  IMAD R12, R12, R8, RZ ;  /* 0x000000080c0c7224 */ /* 0x000fc800078e02ff */
[C---:B------:R-:W-:Y:S02]  /*82e0*/  IMAD R3, R17.reuse, R9, R12 ;  /* 0x0000000911037224 */ /* 0x040fe400078e020c */
[----:B------:R-:W-:-:S04]  /*82f0*/  IMAD.WIDE.U32 R12, R17, R8, R14 ;  /* 0x00000008110c7225 */ /* 0x000fc800078e000e */
[----:B------:R-:W-:Y:S01]  /*8300*/  IMAD.IADD R9, R13, 0x1, R3 ;  /* 0x000000010d097824 */ /* 0x000fe200078e0203 */
[----:B------:R-:W-:-:S04]  /*8310*/  LEA R18, P4, R12, R6, 0x1 ;  /* 0x000000060c127211 */ /* 0x000fc800078808ff */
[----:B------:R-:W-:-:S05]  /*8320*/  LEA.HI.X R19, R12, R7, R9, 0x1, P4 ;  /* 0x000000070c137211 */ /* 0x000fca00020f0c09 */
[----:B------:R0:W-:Y:S02]  /*8330*/  STL.64 [R1+0x358], R18 ;  /* 0x0003581201007387 */ /* 0x0001e40000100a00 */
[----:B0-----:R-:W-:-:S04]  /*8340*/  IMAD.WIDE.U32 R18, R17, R8, R20 ;  /* 0x0000000811127225 */ /* 0x001fc800078e0014 */
[----:B------:R-:W-:Y:S01]  /*8350*/  IMAD.IADD R4, R3, 0x1, R19 ;  /* 0x0000000103047824 */ /* 0x000fe200078e0213 */
[----:B------:R-:W-:Y:S01]  /*8360*/  IADD3 R20, P4, R10, R18, RZ ;  /* 0x000000120a147210 */ /* 0x000fe20007f9e0ff */
[----:B------:R-:W-:Y:S02]  /*8370*/  IMAD.WIDE.U32 R8, R17, R8, R10 ;  /* 0x0000000811087225 */ /* 0x000fe400078e000a */
[----:B------:R0:W5:Y:S02]  /*8380*/  LDL.LU R17, [R1+0x414] ;  /* 0x0004140001117983 */ /* 0x0001640000300800 */
[----:B------:R-:W-:Y:S02]  /*8390*/  IMAD.X R21, R11, 0x1, R4, P4 ;  /* 0x000000010b157824 */ /* 0x000fe400020e0604 */
[----:B------:R-:W3:Y:S01]  /*83a0*/  LDL.LU R11, [R1+0x3d0] ;  /* 0x0003d000010b7983 */ /* 0x000ee20000300800 */
[----:B------:R-:W-:-:S03]  /*83b0*/  IMAD.IADD R9, R3, 0x1, R9 ;  /* 0x0000000103097824 */ /* 0x000fc600078e0209 */
[----:B------:R0:W5:Y:S01]  /*83c0*/  LDL.LU R3, [R1+0x410] ;  /* 0x0004100001037983 */ /* 0x0001620000300800 */
[----:B---3--:R-:W-:-:S04]  /*83d0*/  IMAD.WIDE.U32 R8, R11, UR40, R8 ;  /* 0x000000280b087c25 */ /* 0x008fc8000f8e0008 */
[----:B--2---:R-:W-:Y:S01]  /*83e0*/  IMAD.IADD R9, R5, 0x1, R9 ;  /* 0x0000000105097824 */ /* 0x004fe200078e0209 */
[----:B------:R-:W-:-:S04]  /*83f0*/  LEA R12, P4, R8, R6, 0x1 ;  /* 0x00000006080c7211 */ /* 0x000fc800078808ff */
[----:B------:R-:W-:Y:S01]  /*8400*/  LEA.HI.X R13, R8, R7, R9, 0x1, P4 ;  /* 0x00000007080d7211 */ /* 0x000fe200020f0c09 */
[----:B------:R-:W-:Y:S02]  /*8410*/  IMAD.WIDE.U32 R8, R11, UR40, R20 ;  /* 0x000000280b087c25 */ /* 0x000fe4000f8e0014 */
[----:B------:R0:W5:Y:S02]  /*8420*/  LDL.LU.64 R20, [R1+0x408] ;  /* 0x0004080001147983 */ /* 0x0001640000300a00 */
[----:B------:R-:W-:Y:S01]  /*8430*/  IMAD.IADD R9, R5, 0x1, R9 ;  /* 0x0000000105097824 */ /* 0x000fe200078e0209 */
[----:B------:R-:W-:-:S04]  /*8440*/  LEA R10, P4, R8, R6, 0x1 ;  /* 0x00000006080a7211 */ /* 0x000fc800078808ff */
[-C--:B------:R-:W-:Y:S02]  /*8450*/  LEA.HI.X R11, R8, R7.reuse, R9, 0x1, P4 ;  /* 0x00000007080b7211 */ /* 0x080fe400020f0c09 */
[----:B------:R-:W2:Y:S02]  /*8460*/  LDL.LU.64 R8, [R1+0x3d8] ;  /* 0x0003d80001087983 */ /* 0x000ea40000300a00 */
[----:B--2---:R-:W-:Y:S02]  /*8470*/  IADD3 R8, P4, R8, R18, RZ ;  /* 0x0000001208087210 */ /* 0x004fe40007f9e0ff */
[----:B------:R0:W5:Y:S03]  /*8480*/  LDL.LU.64 R18, [R1+0x400] ;  /* 0x0004000001127983 */ /* 0x0001660000300a00 */
[----:B------:R-:W-:Y:S01]  /*8490*/  IMAD.X R9, R4, 0x1, R15, P4 ;  /* 0x0000000104097824 */ /* 0x000fe200020e060f */
[C---:B------:R-:W-:Y:S01]  /*84a0*/  LEA R4, P4, R8.reuse, R6, 0x1 ;  /* 0x0000000608047211 */ /* 0x040fe200078808ff */
[----:B------:R0:W5:Y:S03]  /*84b0*/  LDL.LU.64 R14, [R1+0x3f8] ;  /* 0x0003f800010e7983 */ /* 0x0001660000300a00 */
[----:B------:R-:W-:-:S05]  /*84c0*/  LEA.HI.X R5, R8, R7, R9, 0x1, P4 ;  /* 0x0000000708057211 */ /* 0x000fca00020f0c09 */
[----:B------:R1:W-:Y:S04]  /*84d0*/  STL.64 [R1+0x318], R4 ;  /* 0x0003180401007387 */ /* 0x0003e80000100a00 */
[----:B-1----:R0:W5:Y:S04]  /*84e0*/  LDL.LU.64 R4, [R1+0x3f0] ;  /* 0x0003f00001047983 */ /* 0x0021680000300a00 */
[----:B------:R-:W2:Y:S01]  /*84f0*/  LDL.LU R9, [R1+0x314] ;  /* 0x0003140001097983 */ /* 0x000ea20000300800 */
[----:B------:R-:W-:Y:S01]  /*8500*/  ISETP.GT.AND P4, PT, R0, 0x100, P2 ;  /* 0x000001000000780c */ /* 0x000fe20001784270 */
[----:B------:R-:W-:Y:S01]  /*8510*/  BSSY B1, `(.L_x_105) ;  /* 0x0000004000017945 */ /* 0x000fe20003800000 */
[----:B--2---:R-:W-:-:S11]  /*8520*/  PRMT R6, R9, 0x7610, R6 ;  /* 0x0000761009067816 */ /* 0x004fd60000000006 */
[----:B0-----:R-:W-:Y:S05]  /*8530*/  @!P4 BRA `(.L_x_106) ;  /* 0x000000000004c947 */ /* 0x001fea0003800000 */
[----:B-----5:R0:W5:Y:S02]  /*8540*/  LDG.E.LTC128B.U16 R6, desc[UR46][R18.64+0x22] ;  /* 0x0000222e12067981 */ /* 0x020164000c1e1520 */
.L_x_106:
[----:B------:R-:W-:Y:S05]  /*8550*/  BSYNC B1 ;  /* 0x0000000000017941 */ /* 0x000fea0003800000 */
.L_x_105:
        /* <DEDUP_REMOVED lines=8> */
[----:B-1----:R-:W-:Y:S05]  /*85e0*/  @!P4 BRA `(.L_x_108) ;  /* 0x000000000004c947 */ /* 0x002fea0003800000 */
[----:B------:R1:W5:Y:S02]  /*85f0*/  LDG.E.LTC128B.U16 R6, desc[UR46][R14.64+0x20] ;  /* 0x0000202e0e067981 */ /* 0x000364000c1e1520 */
.L_x_108:
[----:B------:R-:W-:Y:S05]  /*8600*/  BSYNC B1 ;  /* 0x0000000000017941 */ /* 0x000fea0003800000 */
.L_x_107:
[----:B------:R2:W-:Y:S04]  /*8610*/  STL [R1+0x3f0], R3 ;  /* 0x0003f00301007387 */ /* 0x0005e80000100800 */
[----:B--2---:R-:W2:Y:S04]  /*8620*/  LDL.LU R3, [R1+0x328] ;  /* 0x0003280001037983 */ /* 0x004ea80000300800 */
[----:B------:R-:W3:Y:S01]  /*8630*/  LDL.64 R8, [R1+0x350] ;  /* 0x0003500001087983 */ /* 0x000ee20000100a00 */
[----:B-----5:R-:W-:-:S05]  /*8640*/  HADD2.F32 R7, -RZ, R6.H0_H0 ;  /* 0x20000006ff077230 */ /* 0x020fca0000004100 */
[----:B------:R-:W-:-:S04]  /*8650*/  FMUL R7, R7, R16 ;  /* 0x0000001007077220 */ /* 0x000fc80000400000 */
[----:B--2---:R-:W-:Y:S02]  /*8660*/  FFMA R7, R3, R2, R7 ;  /* 0x0000000203077223 */ /* 0x004fe40000000007 */
[----:B------:R2:W5:Y:S01]  /*8670*/  LDL.LU R3, [R1+0x3f0] ;  /* 0x0003f00001037983 */ /* 0x0005620000300800 */
[----:B------:R-:W-:Y:S02]  /*8680*/  BSSY B1, `(.L_x_109) ;  /* 0x0000006000017945 */ /* 0x000fe40003800000 */
[----:B------:R-:W-:-:S05]  /*8690*/  F2FP.F16.F32.PACK_AB R7, RZ, R7 ;  /* 0x00000007ff07723e */ /* 0x000fca00000000ff */
[----:B---3--:R2:W-:Y:S01]  /*86a0*/  @P4 STG.E.U16 desc[UR46][R8.64+0x20], R7 ;  /* 0x0000200708004986 */ /* 0x0085e2000c10152e */
[----:B------:R-:W-:-:S13]  /*86b0*/  ISETP.GT.AND P4, PT, R0, 0x108, P2 ;  /* 0x000001080000780c */ /* 0x000fda0001784270 */
[----:B--2---:R-:W-:Y:S05]  /*86c0*/  @!P4 BRA `(.L_x_110) ;  /* 0x000000000004c947 */ /* 0x004fea0003800000 */
[----:B------:R2:W5:Y:S02]  /*86d0*/  LDG.E.LTC128B.U16 R6, desc[UR46][R14.64+0x22] ;  /* 0x0000222e0e067981 */ /* 0x000564000c1e1520 */
.L_x_110:
[----:B------:R-:W-:Y:S05]  /*86e0*/  BSYNC B1 ;  /* 0x0000000000017941 */ /* 0x000fea0003800000 */
.L_x_109:
[----:B-----5:R3:W-:Y:S04]  /*86f0*/  STL [R1+0x3f0], R3 ;  /* 0x0003f00301007387 */ /* 0x0207e80000100800 */
[----:B---3--:R-:W3:Y:S04]  /*8700*/  LDL.LU R3, [R1+0x32c] ;  /* 0x00032c0001037983 */ /* 0x008ee80000300800 */
[----:B------:R-:W4:Y:S01]  /*8710*/  LDL.64 R8, [R1+0x300] ;  /* 0x0003000001087983 */ /* 0x000f220000100a00 */
[----:B------:R-:W-:-:S05]  /*8720*/  HADD2.F32 R7, -RZ, R6.H0_H0 ;  /* 0x20000006ff077230 */ /* 0x000fca0000004100 */
[----:B------:R-:W-:-:S04]  /*8730*/  FMUL R7, R7, R16 ;  /* 0x0000001007077220 */ /* 0x000fc80000400000 */
[----:B---3--:R-:W-:Y:S02]  /*8740*/  FFMA R7, R3, R2, R7 ;  /* 0x0000000203077223 */ /* 0x008fe40000000007 */
[----:B------:R3:W5:Y:S01]  /*8750*/  LDL.LU R3, [R1+0x3f0] ;  /* 0x0003f00001037983 */ /* 0x0007620000300800 */
[----:B------:R-:W-:Y:S02]  /*8760*/  BSSY B1, `(.L_x_111) ;  /* 0x0000006000017945 */ /* 0x000fe40003800000 */
[----:B------:R-:W-:-:S05]  /*8770*/  F2FP.F16.F32.PACK_AB R7, RZ, R7 ;  /* 0x00000007ff07723e */ /* 0x000fca00000000ff */
[----:B----4-:R3:W-:Y:S01]  /*8780*/  @P4 STG.E.U16 desc[UR46][R8.64+0x22], R7 ;  /* 0x0000220708004986 */ /* 0x0107e2000c10152e */
[----:B------:R-:W-:-:S13]  /*8790*/  ISETP.GT.AND P4, PT, R0, 0x100, P1 ;  /* 0x000001000000780c */ /* 0x000fda0000f84270 */
[----:B---3--:R-:W-:Y:S05]  /*87a0*/  @!P4 BRA `(.L_x_112) ;  /* 0x000000000004c947 */ /* 0x008fea0003800000 */
[----:B------:R3:W5:Y:S02]  /*87b0*/  LDG.E.LTC128B.U16 R6, desc[UR46][R18.64+0x30] ;  /* 0x0000302e12067981 */ /* 0x000764000c1e1520 */
.L_x_112:
[----:B------:R-:W-:Y:S05]  /*87c0*/  BSYNC B1 ;  /* 0x0000000000017941 */ /* 0x000fea0003800000 */
.L_x_111:
[----:B------:R-:W4:Y:S01]  /*87d0*/  LDL.LU R8, [R1+0x330] ;  /* 0x0003300001087983 */ /* 0x000f220000300800 */
[----:B-----5:R-:W-:Y:S01]  /*87e0*/  HADD2.F32 R7, -RZ, R6.H0_H0 ;  /* 0x20000006ff077230 */ /* 0x020fe20000004100 */
[----:B------:R-:W-:Y:S01]  /*87f0*/  BSSY B1, `(.L_x_113) ;  /* 0x000000a000017945 */ /* 0x000fe20003800000 */
[----:B------:R-:W-:-:S03]  /*8800*/  @P4 IMAD.MOV.U32 R9, RZ, RZ, R235 ;  /* 0x000000ffff094224 */ /* 0x000fc600078e00eb */
[----:B------:R-:W-:-:S04]  /*8810*/  FMUL R7, R7, R16 ;  /* 0x0000001007077220 */ /* 0x000fc80000400000 */
[----:B----4-:R-:W-:Y:S01]  /*8820*/  FFMA R7, R8, R2, R7 ;  /* 0x0000000208077223 */ /* 0x010fe20000000007 */
[----:B------:R-:W-:-:S04]  /*8830*/  @P4 IMAD.MOV.U32 R8, RZ, RZ, R234 ;  /* 0x000000ffff084224 */ /* 0x000fc800078e00ea */
[----:B------:R-:W-:-:S05]  /*8840*/  F2FP.F16.F32.PACK_AB R7, RZ, R7 ;  /* 0x00000007ff07723e */ /* 0x000fca00000000ff */
[----:B------:R4:W-:Y:S01]  /*8850*/  @P4 STG.E.U16 desc[UR46][R8.64+0x30], R7 ;  /* 0x0000300708004986 */ /* 0x0009e2000c10152e */
[----:B------:R-:W-:-:S13]  /*8860*/  ISETP.GT.AND P4, PT, R0, 0x100, P0 ;  /* 0x000001000000780c */ /* 0x000fda0000784270 */
[----:B----4-:R-:W-:Y:S05]  /*8870*/  @!P4 BRA `(.L_x_114) ;  /* 0x000000000004c947 */ /* 0x010fea0003800000 */
[----:B------:R4:W5:Y:S02]  /*8880*/  LDG.E.LTC128B.U16 R6, desc[UR46][R18.64+0x32] ;  /* 0x0000322e12067981 */ /* 0x000964000c1e1520 */
.L_x_114:
[----:B------:R-:W-:Y:S05]  /*8890*/  BSYNC B1 ;  /* 0x0000000000017941 */ /* 0x000fea0003800000 */
.L_x_113:
        /* <DEDUP_REMOVED lines=10> */
.L_x_116:
[----:B------:R-:W-:Y:S05]  /*8940*/  BSYNC B1 ;  /* 0x0000000000017941 */ /* 0x000fea0003800000 */
.L_x_115:
[----:B------:R0:W-:Y:S04]  /*8950*/  STL [R1+0x3f0], R3 ;  /* 0x0003f00301007387 */ /* 0x0001e80000100800 */
[----:B0-----:R-:W3:Y:S04]  /*8960*/  LDL.LU R3, [R1+0x338] ;  /* 0x0003380001037983 */ /* 0x001ee80000300800 */
[----:B------:R-:W4:Y:S01]  /*8970*/  LDL.LU.64 R8, [R1+0x350] ;  /* 0x0003500001087983 */ /* 0x000f220000300a00 */
        /* <DEDUP_REMOVED lines=10> */
.L_x_118:
[----:B------:R-:W-:Y:S05]  /*8a20*/  BSYNC B1 ;  /* 0x0000000000017941 */ /* 0x000fea0003800000 */
.L_x_117:
[----:B------:R-:W3:Y:S04]  /*8a30*/  LDL.LU R9, [R1+0x33c] ;  /* 0x00033c0001097983 */ /* 0x000ee80000300800 */
[----:B------:R4:W-:Y:S04]  /*8a40*/  STL.64 [R1+0x400], R10 ;  /* 0x0004000a01007387 */ /* 0x0009e80000100a00 */
[----:B----4-:R-:W4:Y:S04]  /*8a50*/  LDL.64 R10, [R1+0x300] ;  /* 0x00030000010a7983 */ /* 0x010f280000100a00 */
[----:B------:R1:W-:Y:S04]  /*8a60*/  STL.64 [R1+0x3f8], R4 ;  /* 0x0003f80401007387 */ /* 0x0003e80000100a00 */
[----:B-1----:R-:W2:Y:S01]  /*8a70*/  LDL.LU.64 R4, [R1+0x358] ;  /* 0x0003580001047983 */ /* 0x002ea20000300a00 */
[----:B-----5:R-:W-:-:S03]  /*8a80*/  HADD2.F32 R7, -RZ, R6.H0_H0 ;  /* 0x20000006ff077230 */ /* 0x020fc60000004100 */
[----:B------:R-:W2:Y:S02]  /*8a90*/  LDL.LU R8, [R1+0x2c0] ;  /* 0x0002c00001087983 */ /* 0x000ea40000300800 */
[----:B------:R-:W-:Y:S02]  /*8aa0*/  FMUL R7, R7, R16 ;  /* 0x0000001007077220 */ /* 0x000fe40000400000 */
[----:B------:R-:W-:Y:S02]  /*8ab0*/  STL [R1+0x3f0], R3 ;  /* 0x0003f00301007387 */ /* 0x000fe40000100800 */
[----:B---3--:R-:W-:-:S05]  /*8ac0*/  FFMA R7, R9, R2, R7 ;  /* 0x0000000209077223 */ /* 0x008fca0000000007 */
[----:B------:R-:W-:-:S05]  /*8ad0*/  F2FP.F16.F32.PACK_AB R7, RZ, R7 ;  /* 0x00000007ff07723e */ /* 0x000fca00000000ff */
[----:B----4-:R1:W-:Y:S01]  /*8ae0*/  @P4 STG.E.U16 desc[UR46][R10.64+0x32], R7 ;  /* 0x000032070a004986 */ /* 0x0103e2000c10152e */
[----:B------:R-:W-:-:S03]  /*8af0*/  ISETP.GT.AND P4, PT, R0, 0x180, P5 ;  /* 0x000001800000780c */ /* 0x000fc60002f84270 */
[----:B-1----:R1:W5:Y:S10]  /*8b00*/  LDL.LU.64 R10, [R1+0x400] ;  /* 0x00040000010a7983 */ /* 0x0023740000300a00 */
[----:B--2---:R-:W2:Y:S01]  /*8b10*/  @P4 LDG.E.LTC128B.U16 R6, desc[UR46][R4.64] ;  /* 0x0000002e04064981 */ /* 0x004ea2000c1e1520 */
[----:B------:R-:W-:-:S03]  /*8b20*/  IMAD.U32 R7, RZ, RZ, UR9 ;  /* 0x00000009ff077e24 */ /* 0x000fc6000f8e00ff */
[----:B------:R1:W5:Y:S01]  /*8b30*/  LDL.LU.64 R4, [R1+0x3f8] ;  /* 0x0003f80001047983 */ /* 0x0003620000300a00 */
[----:B------:R-:W-:Y:S02]  /*8b40*/  IMAD R7, R7, 0x300, RZ ;  /* 0x0000030007077824 */ /* 0x000fe400078e02ff */
[----:B------:R-:W-:Y:S01]  /*8b50*/  IMAD.U32 R9, RZ, RZ, UR8 ;  /* 0x00000008ff097e24 */ /* 0x000fe2000f8e00ff */
[----:B--2---:R2:W-:Y:S02]  /*8b60*/  STL [R1+0x310], R6 ;  /* 0x0003100601007387 */ /* 0x0045e40000100800 */
[----:B--2---:R-:W-:-:S05]  /*8b70*/  HADD2.F32 R6, -RZ, R6.H0_H0 ;  /* 0x20000006ff067230 */ /* 0x004fca0000004100 */
[----:B------:R-:W-:-:S04]  /*8b80*/  FMUL R6, R6, R16 ;  /* 0x0000001006067220 */ /* 0x000fc80000400000 */
[----:B------:R-:W-:Y:S02]  /*8b90*/  FFMA R8, R8, R2, R6 ;  /* 0x0000000208087223 */ /* 0x000fe40000000006 */
[----:B------:R-:W2:Y:S03]  /*8ba0*/  LDL.LU.64 R6, [R1+0x3c0] ;  /* 0x0003c00001067983 */ /* 0x000ea60000300a00 */
[----:B------:R-:W-:-:S04]  /*8bb0*/  F2FP.F16.F32.PACK_AB R8, RZ, R8 ;  /* 0x00000008ff08723e */ /* 0x000fc800000000ff */
[----:B------:R-:W-:Y:S01]  /*8bc0*/  PRMT R3, R8, 0x7610, R3 ;  /* 0x0000761008037816 */ /* 0x000fe20000000003 */
[----:B--2---:R2:W-:Y:S02]  /*8bd0*/  STL.64 [R1+0x308], R6 ;  /* 0x0003080601007387 */ /* 0x0045e40000100a00 */
[----:B--2---:R-:W-:-:S04]  /*8be0*/  IMAD.WIDE.U32 R6, R9, 0x300, R6 ;  /* 0x0000030009067825 */ /* 0x004fc800078e0006 */
[----:B------:R-:W-:Y:S02]  /*8bf0*/  IMAD.U32 R9, RZ, RZ, UR9 ;  /* 0x00000009ff097e24 */ /* 0x000fe4000f8e00ff */
[----:B------:R-:W-:Y:S02]  /*8c00*/  @P4 IMAD.MOV.U32 R8, RZ, RZ, R6 ;  /* 0x000000ffff084224 */ /* 0x000fe400078e0006 */
[----:B------:R-:W-:-:S04]  /*8c10*/  IMAD R9, R9, 0x300, RZ ;  /* 0x0000030009097824 */ /* 0x000fc800078e02ff */
[----:B------:R-:W-:-:S05]  /*8c20*/  IMAD.IADD R9, R7, 0x1, R9 ;  /* 0x0000000107097824 */ /* 0x000fca00078e0209 */
[----:B------:R2:W-:Y:S04]  /*8c30*/  @P4 STG.E.U16 desc[UR46][R8.64], R3 ;  /* 0x0000000308004986 */ /* 0x0005e8000c10152e */
[----:B--2---:R1:W5:Y:S01]  /*8c40*/  LDL.LU R3, [R1+0x3f0] ;  /* 0x0003f00001037983 */ /* 0x0043620000300800 */
[----:B------:R-:W-:Y:S01]  /*8c50*/  LOP3.LUT P4, RZ, R17, 0x4, RZ, 0xc0, !PT ;  /* 0x0000000411ff7812 */ /* 0x000fe2000788c0ff */
[----:B------:R-:W-:Y:S03]  /*8c60*/  BSSY B1, `(.L_x_119) ;  /* 0x0000007000017945 */ /* 0x000fe60003800000 */
[----:B------:R-:W-:-:S13]  /*8c70*/  ISETP.GT.AND P4, PT, R0, 0x180, P4 ;  /* 0x000001800000780c */ /* 0x000fda0002784270 */
[----:B-1----:R-:W-:Y:S05]  /*8c80*/  @!P4 BRA `(.L_x_120) ;  /* 0x000000000010c947 */ /* 0x002fea0003800000 */
[----:B------:R1:W-:Y:S04]  /*8c90*/  STL [R1+0x3f0], R0 ;  /* 0x0003f00001007387 */ /* 0x0003e80000100800 */
[----:B-1----:R-:W2:Y:S04]  /*8ca0*/  LDG.E.LTC128B.U16 R0, desc[UR46][R12.64+0x2] ;  /* 0x0000022e0c007981 */ /* 0x002ea8000c1e1520 */
[----:B--2---:R1:W-:Y:S04]  /*8cb0*/  STL [R1+0x310], R0 ;  /* 0x0003100001007387 */ /* 0x0043e80000100800 */
[----:B-1----:R1:W5:Y:S02]  /*8cc0*/  LDL.LU R0, [R1+0x3f0] ;  /* 0x0003f00001007983 */ /* 0x0023640000300800 */
.L_x_120:
[----:B------:R-:W-:Y:S05]  /*8cd0*/  BSYNC B1 ;  /* 0x0000000000017941 */ /* 0x000fea0003800000 */
.L_x_119:
[----:B-----5:R-:W-:Y:S04]  /*8ce0*/  STL [R1+0x408], R5 ;  /* 0x0004080501007387 */ /* 0x020fe80000100800 */
[----:B------:R2:W-:Y:S04]  /*8cf0*/  STL.64 [R1+0x400], R12 ;  /* 0x0004000c01007387 */ /* 0x0005e80000100a00 */
[----:B--2---:R-:W2:Y:S04]  /*8d00*/  LDL.LU R13, [R1+0x2c4] ;  /* 0x0002c400010d7983 */ /* 0x004ea80000300800 */
[----:B------:R-:W-:Y:S04]  /*8d10*/  STL.64 [R1+0x3f8], R10 ;  /* 0x0003f80a01007387 */ /* 0x000fe80000100a00 */
[----:B------:R3:W-:Y:S04]  /*8d20*/  STL [R1+0x3f4], R4 ;  /* 0x0003f40401007387 */ /* 0x0007e80000100800 */
[----:B---3--:R-:W3:Y:S04]  /*8d30*/  LDL.LU R4, [R1+0x310] ;  /* 0x0003100001047983 */ /* 0x008ee80000300800 */
[----:B------:R-:W-:Y:S01]  /*8d40*/  STL [R1+0x3f0], R3 ;  /* 0x0003f00301007387 */ /* 0x000fe20000100800 */
[----:B---3--:R-:W-:-:S05]  /*8d50*/  HADD2.F32 R5, -RZ, R4.H0_H0 ;  /* 0x20000004ff057230 */ /* 0x008fca0000004100 */
[----:B------:R-:W-:-:S04]  /*8d60*/  FMUL R5, R5, R16 ;  /* 0x0000001005057220 */ /* 0x000fc80000400000 */
[----:B--2---:R-:W-:Y:S02]  /*8d70*/  FFMA R13, R13, R2, R5 ;  /* 0x000000020d0d7223 */ /* 0x004fe40000000005 */
[----:B------:R2:W5:Y:S03]  /*8d80*/  LDL.LU R5, [R1+0x408] ;  /* 0x0004080001057983 */ /* 0x0005660000300800 */
[----:B------:R-:W-:Y:S01]  /*8d90*/  F2FP.F16.F32.PACK_AB R11, RZ, R13 ;  /* 0x0000000dff0b723e */ /* 0x000fe200000000ff */
[----:B------:R-:W-:-:S03]  /*8da0*/  @P4 IMAD.MOV.U32 R13, RZ, RZ, R9 ;  /* 0x000000ffff0d4224 */ /* 0x000fc600078e0009 */
[----:B------:R-:W-:Y:S01]  /*8db0*/  PRMT R12, R11, 0x7610, R12 ;  /* 0x000076100b0c7816 */ /* 0x000fe2000000000c */
[----:B------:R-:W-:-:S03]  /*8dc0*/  IMAD.U32 R11, RZ, RZ, UR8 ;  /* 0x00000008ff0b7e24 */ /* 0x000fc6000f8e00ff */
[----:B------:R-:W-:Y:S01]  /*8dd0*/  PRMT R10, R12, 0x7610, R10 ;  /* 0x000076100c0a7816 */ /* 0x000fe2000000000a */
[----:B------:R-:W-:Y:S02]  /*8de0*/  @P4 IMAD.MOV.U32 R12, RZ, RZ, R6 ;  /* 0x000000ffff0c4224 */ /* 0x000fe400078e0006 */
[----:B------:R-:W-:-:S03]  /*8df0*/  IMAD.SHL.U32 R11, R11, 0x10, RZ ;  /* 0x000000100b0b7824 */ /* 0x000fc600078e00ff */
[----:B------:R3:W-:Y:S04]  /*8e00*/  @P4 STG.E.U16 desc[UR46][R12.64+0x2], R10 ;  /* 0x0000020a0c004986 */ /* 0x0007e8000c10152e */
[----:B---3--:R2:W5:Y:S01]  /*8e10*/  LDL.LU.64 R12, [R1+0x400] ;  /* 0x00040000010c7983 */ /* 0x0085620000300a00 */
[----:B------:R-:W-:-:S03]  /*8e20*/  IADD3 R10, P4, R11, R6, RZ ;  /* 0x000000060b0a7210 */ /* 0x000fc60007f9e0ff */
[----:B------:R-:W3:Y:S01]  /*8e30*/  LDL R11, [R1+0x3e4] ;  /* 0x0003e400010b7983 */ /* 0x000ee20000100800 */
[----:B------:R-:W-:Y:S02]  /*8e40*/  PRMT R3, R4, 0x7610, R3 ;  /* 0x0000761004037816 */ /* 0x000fe40000000003 */
[----:B------:R-:W-:Y:S01]  /*8e50*/  ISETP.GT.AND P5, PT, R0, 0x188, P5 ;  /* 0x000001880000780c */ /* 0x000fe20002fa4270 */
[----:B---3--:R-:W-:-:S05]  /*8e60*/  IMAD.X R11, R9, 0x1, R11, P4 ;  /* 0x00000001090b7824 */ /* 0x008fca00020e060b */
[----:B------:R3:W-:Y:S04]  /*8e70*/  STL.64 [R1+0x2c0], R10 ;  /* 0x0002c00a01007387 */ /* 0x0007e80000100a00 */
[----:B---3--:R2:W5:Y:S04]  /*8e80*/  LDL.LU.64 R10, [R1+0x3f8] ;  /* 0x0003f800010a7983 */ /* 0x0085680000300a00 */
[----:B------:R2:W5:Y:S04]  /*8e90*/  LDL.LU R4, [R1+0x3f4] ;  /* 0x0003f40001047983 */ /* 0x0005680000300800 */
[----:B------:R3:W-:Y:S04]  /*8ea0*/  STL.S16 [R1+0x310], R3 ;  /* 0x0003100301007387 */ /* 0x0007e80000100600 */
[----:B---3--:R2:W5:Y:S01]  /*8eb0*/  LDL.LU R3, [R1+0x3f0] ;  /* 0x0003f00001037983 */ /* 0x0085620000300800 */
[----:B------:R-:W-:Y:S04]  /*8ec0*/  BSSY B1, `(.L_x_121) ;  /* 0x0000009000017945 */ /* 0x000fe80003800000 */
[----:B------:R-:W-:Y:S05]  /*8ed0*/  @!P5 BRA `(.L_x_122) ;  /* 0x00000000001cd947 */ /* 0x000fea0003800000 */
[----:B-----5:R3:W-:Y:S04]  /*8ee0*/  STL.64 [R1+0x3f8], R2 ;  /* 0x0003f80201007387 */ /* 0x0207e80000100a00 */
[----:B---3--:R-:W3:Y:S04]  /*8ef0*/  LDL.LU.64 R2, [R1+0x318] ;  /* 0x0003180001027983 */ /* 0x008ee80000300a00 */
[----:B------:R3:W-:Y:S04]  /*8f00*/  STL [R1+0x3f0], R0 ;  /* 0x0003f00001007387 */ /* 0x0007e80000100800 */
[----:B---3--:R-:W3:Y:S04]  /*8f10*/  LDG.E.LTC128B.U16 R0, desc[UR46][R2.64] ;  /* 0x0000002e02007981 */ /* 0x008ee8000c1e1520 */
[----:B------:R4:W5:Y:S04]  /*8f20*/  LDL.LU.64 R2, [R1+0x3f8] ;  /* 0x0003f80001027983 */ /* 0x0009680000300a00 */
[----:B---3--:R3:W-:Y:S04]  /*8f30*/  STL [R1+0x310], R0 ;  /* 0x0003100001007387 */ /* 0x0087e80000100800 */
[----:B---3--:R4:W5:Y:S02]  /*8f40*/  LDL.LU R0, [R1+0x3f0] ;  /* 0x0003f00001007983 */ /* 0x0089640000300800 */
.L_x_122:
[----:B------:R-:W-:Y:S05]  /*8f50*/  BSYNC B1 ;  /* 0x0000000000017941 */ /* 0x000fea0003800000 */
.L_x_121:
[----:B-----5:R-:W-:Y:S04]  /*8f60*/  STL [R1+0x414], R11 ;  /* 0x0004140b01007387 */ /* 0x020fe80000100800 */
[----:B------:R3:W-:Y:S04]  /*8f70*/  STL [R1+0x410], R10 ;  /* 0x0004100a01007387 */ /* 0x0007e80000100800 */
[----:B---3--:R-:W3:Y:S04]  /*8f80*/  LDL.LU R10, [R1+0x2c8] ;  /* 0x0002c800010a7983 */ /* 0x008ee80000300800 */
[----:B------:R-:W-:Y:S04]  /*8f90*/  STL [R1+0x40c], R9 ;  /* 0x00040c0901007387 */ /* 0x000fe80000100800 */
[----:B------:R-:W-:Y:S04]  /*8fa0*/  STL [R1+0x408], R8 ;  /* 0x0004080801007387 */ /* 0x000fe80000100800 */
[----:B------:R0:W-:Y:S04]  /*8fb0*/  STL.64 [R1+0x400], R6 ;  /* 0x0004000601007387 */ /* 0x0001e80000100a00 */
[----:B0-----:R-:W2:Y:S04]  /*8fc0*/  LDL.64 R6, [R1+0x2c0] ;  /* 0x0002c00001067983 */ /* 0x001ea80000100a00 */
[----:B------:R-:W-:Y:S04]  /*8fd0*/  STL [R1+0x3f8], R5 ;  /* 0x0003f80501007387 */ /* 0x000fe80000100800 */
[----:B------:R0:W-:Y:S04]  /*8fe0*/  STL [R1+0x3f4], R4 ;  /* 0x0003f40401007387 */ /* 0x0001e80000100800 */
[----:B0-----:R-:W4:Y:S01]  /*8ff0*/  LDL.LU R4, [R1+0x310] ;  /* 0x0003100001047983 */ /* 0x001f220000300800 */
[----:B------:R-:W-:-:S03]  /*9000*/  LOP3.LUT P4, RZ, R17, 0x4, RZ, 0xc0, !PT ;  /* 0x0000000411ff7812 */ /* 0x000fc6000788c0ff */
[----:B------:R0:W-:Y:S01]  /*9010*/  STL [R1+0x3f0], R3 ;  /* 0x0003f00301007387 */ /* 0x0001e20000100800 */
[----:B----4-:R-:W-:-:S05]  /*9020*/  HADD2.F32 R11, -RZ, R4.H0_H0 ;  /* 0x20000004ff0b7230 */ /* 0x010fca0000004100 */
        /* <DEDUP_REMOVED lines=10> */
[----:B--2---:R0:W-:Y:S04]  /*90d0*/  @P5 STG.E.U16 desc[UR46][R6.64], R5 ;  /* 0x0000000506005986 */ /* 0x0041e8000c10152e */
[----:B0-----:R3:W5:Y:S04]  /*90e0*/  LDL.LU.64 R6, [R1+0x400] ;  /* 0x0004000001067983 */ /* 0x0017680000300a00 */
[----:B------:R3:W5:Y:S01]  /*90f0*/  LDL.LU R5, [R1+0x3f8] ;  /* 0x0003f80001057983 */ /* 0x0007620000300800 */
[----:B------:R-:W-:-:S03]  /*9100*/  ISETP.GT.AND P4, PT, R0, 0x188, P4 ;  /* 0x000001880000780c */ /* 0x000fc60002784270 */
[----:B------:R3:W5:Y:S04]  /*9110*/  LDL.LU R4, [R1+0x3f4] ;  /* 0x0003f40001047983 */ /* 0x0007680000300800 */
[----:B------:R0:W-:Y:S04]  /*9120*/  STL.S16 [R1+0x2c8], R3 ;  /* 0x0002c80301007387 */ /* 0x0001e80000100600 */
[----:B0-----:R3:W5:Y:S01]  /*9130*/  LDL.LU R3, [R1+0x3f0] ;  /* 0x0003f00001037983 */ /* 0x0017620000300800 */
[----:B------:R-:W-:Y:S04]  /*9140*/  BSSY B1, `(.L_x_123) ;  /* 0x0000006000017945 */ /* 0x000fe80003800000 */
[----:B------:R-:W-:Y:S05]  /*9150*/  @!P4 BRA `(.L_x_124) ;  /* 0x000000000010c947 */ /* 0x000fea0003800000 */
[----:B------:R0:W-:Y:S04]  /*9160*/  STL [R1+0x3f0], R0 ;  /* 0x0003f00001007387 */ /* 0x0001e80000100800 */
[----:B0----5:R-:W2:Y:S04]  /*9170*/  LDG.E.LTC128B.U16 R0, desc[UR46][R10.64+0x2] ;  /* 0x0000022e0a007981 */ /* 0x021ea8000c1e1520 */
[----:B--2---:R0:W-:Y:S04]  /*9180*/  STL [R1+0x2c8], R0 ;  /* 0x0002c80001007387 */ /* 0x0041e80000100800 */
[----:B0-----:R0:W5:Y:S02]  /*9190*/  LDL.LU R0, [R1+0x3f0] ;  /* 0x0003f00001007983 */ /* 0x0011640000300800 */
.L_x_124:
[----:B------:R-:W-:Y:S05]  /*91a0*/  BSYNC B1 ;  /* 0x0000000000017941 */ /* 0x000fea0003800000 */
.L_x_123:
[----:B-----5:R-:W-:Y:S04]  /*91b0*/  STL [R1+0x414], R11 ;  /* 0x0004140b01007387 */ /* 0x020fe80000100800 */
[----:B------:R2:W-:Y:S04]  /*91c0*/  STL [R1+0x410], R10 ;  /* 0x0004100a01007387 */ /* 0x0005e80000100800 */
[----:B--2---:R-:W2:Y:S04]  /*91d0*/  LDL.LU R10, [R1+0x2cc] ;  /* 0x0002cc00010a7983 */ /* 0x004ea80000300800 */
[----:B------:R-:W-:Y:S04]  /*91e0*/  STL [R1+0x40c], R9 ;  /* 0x00040c0901007387 */ /* 0x000fe80000100800 */
[----:B------:R-:W-:Y:S04]  /*91f0*/  STL [R1+0x408], R8 ;  /* 0x0004080801007387 */ /* 0x000fe80000100800 */
[----:B------:R4:W-:Y:S04]  /*9200*/  STL.64 [R1+0x400], R6 ;  /* 0x0004000601007387 */ /* 0x0009e80000100a00 */
[----:B----4-:R-:W4:Y:S04]  /*9210*/  LDL.64 R6, [R1+0x2c0] ;  /* 0x0002c00001067983 */ /* 0x010f280000100a00 */
[----:B------:R-:W-:Y:S04]  /*9220*/  STL [R1+0x3f8], R5 ;  /* 0x0003f80501007387 */ /* 0x000fe80000100800 */
[----:B------:R1:W-:Y:S04]  /*9230*/  STL [R1+0x3f4], R4 ;  /* 0x0003f40401007387 */ /* 0x0003e80000100800 */
[----:B-1----:R-:W3:Y:S01]  /*9240*/  LDL.LU R4, [R1+0x2c8] ;  /* 0x0002c80001047983 */ /* 0x002ee20000300800 */
[----:B------:R-:W-:-:S03]  /*9250*/  LOP3.LUT P5, RZ, R17, 0x2, RZ, 0xc0, !PT ;  /* 0x0000000211ff7812 */ /* 0x000fc600078ac0ff */
[----:B------:R1:W-:Y:S01]  /*9260*/  STL [R1+0x3f0], R3 ;  /* 0x0003f00301007387 */ /* 0x0003e20000100800 */
[----:B---3--:R-:W-:-:S05]  /*9270*/  HADD2.F32 R11, -RZ, R4.H0_H0 ;  /* 0x20000004ff0b7230 */ /* 0x008fca0000004100 */
[----:B------:R-:W-:-:S04]  /*9280*/  FMUL R11, R11, R16 ;  /* 0x000000100b0b7220 */ /* 0x000fc80000400000 */
[----:B--2---:R-:W-:Y:S02]  /*9290*/  FFMA R10, R10, R2, R11 ;  /* 0x000000020a0a7223 */ /* 0x004fe4000000000b */
[----:B------:R2:W5:Y:S03]  /*92a0*/  LDL.LU R11, [R1+0x414] ;  /* 0x00041400010b7983 */ /* 0x0005660000300800 */
[----:B------:R-:W-:Y:S02]  /*92b0*/  F2FP.F16.F32.PACK_AB R9, RZ, R10 ;  /* 0x0000000aff09723e */ /* 0x000fe400000000ff */
[----:B------:R2:W5:Y:S02]  /*92c0*/  LDL.LU R10, [R1+0x410] ;  /* 0x00041000010a7983 */ /* 0x0005640000300800 */
[----:B------:R-:W-:Y:S02]  /*92d0*/  PRMT R8, R9, 0x7610, R8 ;  /* 0x0000761009087816 */ /* 0x000fe40000000008 */
[----:B------:R2:W5:Y:S02]  /*92e0*/  LDL.LU R9, [R1+0x40c] ;  /* 0x00040c0001097983 */ /* 0x0005640000300800 */
[----:B------:R-:W-:-:S02]  /*92f0*/  PRMT R5, R8, 0x7610, R5 ;  /* 0x0000761008057816 */ /* 0x000fc40000000005 */
[----:B-1----:R-:W-:Y:S01]  /*9300*/  PRMT R3, R4, 0x7610, R3 ;  /* 0x0000761004037816 */ /* 0x002fe20000000003 */
[----:B------:R2:W5:Y:S04]  /*9310*/  LDL.LU R8, [R1+0x408] ;  /* 0x0004080001087983 */ /* 0x0005680000300800 */
[----:B----4-:R1:W-:Y:S04]  /*9320*/  @P4 STG.E.U16 desc[UR46][R6.64+0x2], R5 ;  /* 0x0000020506004986 */ /* 0x0103e8000c10152e */
[----:B-1----:R2:W5:Y:S04]  /*9330*/  LDL.LU.64 R6, [R1+0x400] ;  /* 0x0004000001067983 */ /* 0x0025680000300a00 */
[----:B------:R2:W5:Y:S01]  /*9340*/  LDL.LU R5, [R1+0x3f8] ;  /* 0x0003f80001057983 */ /* 0x0005620000300800 */
[----:B------:R-:W-:-:S03]  /*9350*/  ISETP.GT.AND P4, PT, R0, 0x180, P5 ;  /* 0x000001800000780c */ /* 0x000fc60002f84270 */
[----:B------:R2:W5:Y:S04]  /*9360*/  LDL.LU R4, [R1+0x3f4] ;  /* 0x0003f40001047983 */ /* 0x0005680000300800 */
[----:B------:R1:W-:Y:S04]  /*9370*/  STL.S16 [R1+0x2c8], R3 ;  /* 0x0002c80301007387 */ /* 0x0003e80000100600 */
[----:B-1----:R2:W5:Y:S01]  /*9380*/  LDL.LU R3, [R1+0x3f0] ;  /* 0x0003f00001037983 */ /* 0x0025620000300800 */
[----:B------:R-:W-:Y:S04]  /*9390*/  BSSY B1, `(.L_x_125) ;  /* 0x0000006000017945 */ /* 0x000fe80003800000 */
[----:B------:R-:W-:Y:S05]  /*93a0*/  @!P4 BRA `(.L_x_126) ;  /* 0x000000000010c947 */ /* 0x000fea0003800000 */
[----:B------:R1:W-:Y:S04]  /*93b0*/  STL [R1+0x3f0], R0 ;  /* 0x0003f00001007387 */ /* 0x0003e80000100800 */
[----:B-1----:R-:W3:Y:S04]  /*93c0*/  LDG.E.LTC128B.U16 R0, desc[UR46][R12.64+0x10] ;  /* 0x0000102e0c007981 */ /* 0x002ee8000c1e1520 */
[----:B---3--:R1:W-:Y:S04]  /*93d0*/  STL [R1+0x2c8], R0 ;  /* 0x0002c80001007387 */ /* 0x0083e80000100800 */
[----:B-1----:R1:W5:Y:S02]  /*93e0*/  LDL.LU R0, [R1+0x3f0] ;  /* 0x0003f00001007983 */ /* 0x0023640000300800 */
.L_x_126:
[----:B------:R-:W-:Y:S05]  /*93f0*/  BSYNC B1 ;  /* 0x0000000000017941 */ /* 0x000fea0003800000 */
.L_x_125:
[----:B------:R-:W-:Y:S04]  /*9400*/  STL [R1+0x40c], R13 ;  /* 0x00040c0d01007387 */ /* 0x000fe80000100800 */
[----:B------:R3:W-:Y:S04]  /*9410*/  STL [R1+0x408], R12 ;  /* 0x0004080c01007387 */ /* 0x0007e80000100800 */
[----:B---3--:R-:W3:Y:S04]  /*9420*/  LDL.LU R12, [R1+0x2d0] ;  /* 0x0002d000010c7983 */ /* 0x008ee80000300800 */
[----:B-----5:R-:W-:Y:S04]  /*9430*/  STL.64 [R1+0x400], R10 ;  /* 0x0004000a01007387 */ /* 0x020fe80000100a00 */
        /* <DEDUP_REMOVED lines=17> */
[----:B------:R0:W5:Y:S01]  /*9550*/  LDL.LU R5, [R1+0x3f8] ;  /* 0x0003f80001057983 */ /* 0x0001620000300800 */
[----:B------:R-:W-:-:S03]  /*9560*/  ISETP.GT.AND P4, PT, R0, 0x180, P6 ;  /* 0x000001800000780c */ /* 0x000fc60003784270 */
[----:B------:R0:W5:Y:S04]  /*9570*/  LDL.LU R4, [R1+0x3f4] ;  /* 0x0003f40001047983 */ /* 0x0001680000300800 */
[----:B------:R3:W-:Y:S04]  /*9580*/  STL.S16 [R1+0x2c8], R3 ;  /* 0x0002c80301007387 */ /* 0x0007e80000100600 */
[----:B---3--:R0:W5:Y:S01]  /*9590*/  LDL.LU R3, [R1+0x3f0] ;  /* 0x0003f00001037983 */ /* 0x0081620000300800 */
[----:B------:R-:W-:Y:S04]  /*95a0*/  BSSY B1, `(.L_x_127) ;  /* 0x0000006000017945 */ /* 0x000fe80003800000 */
[----:B------:R-:W-:Y:S05]  /*95b0*/  @!P4 BRA `(.L_x_128) ;  /* 0x000000000010c947 */ /* 0x000fea0003800000 */
[----:B------:R3:W-:Y:S04]  /*95c0*/  STL [R1+0x3f0], R0 ;  /* 0x0003f00001007387 */ /* 0x0007e80000100800 */
[----:B---3-5:R-:W3:Y:S04]  /*95d0*/  LDG.E.LTC128B.U16 R0, desc[UR46][R12.64+0x12] ;  /* 0x0000122e0c007981 */ /* 0x028ee8000c1e1520 */
[----:B---3--:R3:W-:Y:S04]  /*95e0*/  STL [R1+0x2c8], R0 ;  /* 0x0002c80001007387 */ /* 0x0087e80000100800 */
[----:B---3--:R3:W5:Y:S02]  /*95f0*/  LDL.LU R0, [R1+0x3f0] ;  /* 0x0003f00001007983 */ /* 0x0087640000300800 */
.L_x_128:
[----:B------:R-:W-:Y:S05]  /*9600*/  BSYNC B1 ;  /* 0x0000000000017941 */ /* 0x000fea0003800000 */
.L_x_127:
[----:B-----5:R-:W-:Y:S04]  /*9610*/  STL [R1+0x40c], R13 ;  /* 0x00040c0d01007387 */ /* 0x020fe80000100800 */
[----:B------:R4:W-:Y:S04]  /*9620*/  STL [R1+0x408], R12 ;  /* 0x0004080c01007387 */ /* 0x0009e80000100800 */
[----:B----4-:R-:W4:Y:S04]  /*9630*/  LDL.LU R12, [R1+0x2d4] ;  /* 0x0002d400010c7983 */ /* 0x010f280000300800 */
[----:B------:R0:W-:Y:S04]  /*9640*/  STL [R1+0x404], R11 ;  /* 0x0004040b01007387 */ /* 0x0001e80000100800 */
[----:B0-----:R-:W2:Y:S04]  /*9650*/  LDL.LU R11, [R1+0x2c8] ;  /* 0x0002c800010b7983 */ /* 0x001ea80000300800 */
[----:B------:R0:W-:Y:S04]  /*9660*/  STL [R1+0x400], R10 ;  /* 0x0004000a01007387 */ /* 0x0001e80000100800 */
[----:B------:R1:W-:Y:S04]  /*9670*/  STL.64 [R1+0x3f8], R4 ;  /* 0x0003f80401007387 */ /* 0x0003e80000100a00 */
[----:B------:R3:W-:Y:S01]  /*9680*/  STL [R1+0x3f0], R3 ;  /* 0x0003f00301007387 */ /* 0x0007e20000100800 */
[----:B--2---:R-:W-:-:S05]  /*9690*/  HADD2.F32 R13, -RZ, R11.H0_H0 ;  /* 0x2000000bff0d7230 */ /* 0x004fca0000004100 */
[----:B------:R-:W-:-:S04]  /*96a0*/  FMUL R13, R13, R16 ;  /* 0x000000100d0d7220 */ /* 0x000fc80000400000 */
[----:B----4-:R-:W-:Y:S01]  /*96b0*/  FFMA R12, R12, R2, R13 ;  /* 0x000000020c0c7223 */ /* 0x010fe2000000000d */
[----:B0-----:R-:W-:Y:S01]  /*96c0*/  PRMT R10, R11, 0x7610, R10 ;  /* 0x000076100b0a7816 */ /* 0x001fe2000000000a */
[----:B------:R0:W5:Y:S03]  /*96d0*/  LDL.LU R13, [R1+0x40c] ;  /* 0x00040c00010d7983 */ /* 0x0001660000300800 */
[----:B-1----:R-:W-:Y:S02]  /*96e0*/  F2FP.F16.F32.PACK_AB R5, RZ, R12 ;  /* 0x0000000cff05723e */ /* 0x002fe400000000ff */
[----:B------:R0:W5:Y:S01]  /*96f0*/  LDL.LU R12, [R1+0x408] ;  /* 0x00040800010c7983 */ /* 0x0001620000300800 */
[----:B------:R-:W-:Y:S02]  /*9700*/  ISETP.GT.AND P5, PT, R0, 0x188, P5 ;  /* 0x000001880000780c */ /* 0x000fe40002fa4270 */
[----:B------:R-:W-:Y:S01]  /*9710*/  PRMT R4, R5, 0x7610, R4 ;  /* 0x0000761005047816 */ /* 0x000fe20000000004 */
[----:B------:R-:W-:Y:S01]  /*9720*/  @P4 IMAD.MOV.U32 R5, RZ, RZ, R9 ;  /* 0x000000ffff054224 */ /* 0x000fe200078e0009 */
[----:B------:R0:W5:Y:S02]  /*9730*/  LDL.LU R11, [R1+0x404] ;  /* 0x00040400010b7983 */ /* 0x0001640000300800 */
[----:B---3--:R-:W-:Y:S01]  /*9740*/  PRMT R3, R4, 0x7610, R3 ;  /* 0x0000761004037816 */ /* 0x008fe20000000003 */
[----:B------:R-:W-:Y:S01]  /*9750*/  @P4 IMAD.MOV.U32 R4, RZ, RZ, R6 ;  /* 0x000000ffff044224 */ /* 0x000fe200078e0006 */
[----:B------:R1:W-:Y:S04]  /*9760*/  STL.S16 [R1+0x2c8], R10 ;  /* 0x0002c80a01007387 */ /* 0x0003e80000100600 */
[----:B------:R2:W-:Y:S04]  /*9770*/  @P4 STG.E.U16 desc[UR46][R4.64+0x12], R3 ;  /* 0x0000120304004986 */ /* 0x0005e8000c10152e */
[----:B-1----:R0:W5:Y:S04]  /*9780*/  LDL.LU R10, [R1+0x400] ;  /* 0x00040000010a7983 */ /* 0x0021680000300800 */
[----:B--2---:R0:W5:Y:S04]  /*9790*/  LDL.LU.64 R4, [R1+0x3f8] ;  /* 0x0003f80001047983 */ /* 0x0041680000300a00 */
[----:B------:R0:W5:Y:S01]  /*97a0*/  LDL.LU R3, [R1+0x3f0] ;  /* 0x0003f00001037983 */ /* 0x0001620000300800 */
[----:B------:R-:W-:Y:S04]  /*97b0*/  BSSY B1, `(.L_x_129) ;  /* 0x0000006000017945 */ /* 0x000fe80003800000 */
[----:B------:R-:W-:Y:S05]  /*97c0*/  @!P5 BRA `(.L_x_130) ;  /* 0x000000000010d947 */ /* 0x000fea0003800000 */
[----:B------:R1:W-:Y:S04]  /*97d0*/  STL [R1+0x3f0], R0 ;  /* 0x0003f00001007387 */ /* 0x0003e80000100800 */
[----:B-1---5:R-:W2:Y:S04]  /*97e0*/  LDG.E.LTC128B.U16 R0, desc[UR46][R10.64+0x10] ;  /* 0x0000102e0a007981 */ /* 0x022ea8000c1e1520 */
[----:B--2---:R1:W-:Y:S04]  /*97f0*/  STL [R1+0x2c8], R0 ;  /* 0x0002c80001007387 */ /* 0x0043e80000100800 */
[----:B-1----:R1:W5:Y:S02]  /*9800*/  LDL.LU R0, [R1+0x3f0] ;  /* 0x0003f00001007983 */ /* 0x0023640000300800 */
.L_x_130:
[----:B------:R-:W-:Y:S05]  /*9810*/  BSYNC B1 ;  /* 0x0000000000017941 */ /* 0x000fea0003800000 */
.L_x_129:
[----:B-----5:R-:W-:Y:S04]  /*9820*/  STL [R1+0x414], R11 ;  /* 0x0004140b01007387 */ /* 0x020fe80000100800 */
[----:B------:R2:W-:Y:S04]  /*9830*/  STL [R1+0x410], R10 ;  /* 0x0004100a01007387 */ /* 0x0005e80000100800 */
[----:B--2---:R-:W2:Y:S04]  /*9840*/  LDL.LU R10, [R1+0x2d8] ;  /* 0x0002d800010a7983 */ /* 0x004ea80000300800 */
[----:B------:R-:W-:Y:S04]  /*9850*/  STL [R1+0x40c], R9 ;  /* 0x00040c0901007387 */ /* 0x000fe80000100800 */
[----:B------:R-:W-:Y:S04]  /*9860*/  STL [R1+0x408], R8 ;  /* 0x0004080801007387 */ /* 0x000fe80000100800 */
[----:B------:R3:W-:Y:S04]  /*9870*/  STL [R1+0x404], R7 ;  /* 0x0004040701007387 */ /* 0x0007e80000100800 */
[----:B---3--:R-:W3:Y:S04]  /*9880*/  LDL.LU R7, [R1+0x2c8] ;  /* 0x0002c80001077983 */ /* 0x008ee80000300800 */
[----:B------:R-:W-:Y:S04]  /*9890*/  STL [R1+0x400], R6 ;  /* 0x0004000601007387 */ /* 0x000fe80000100800 */
[----:B------:R4:W-:Y:S04]  /*98a0*/  STL.64 [R1+0x3f8], R4 ;  /* 0x0003f80401007387 */ /* 0x0009e80000100a00 */
[----:B----4-:R-:W4:Y:S04]  /*98b0*/  LDL.64 R4, [R1+0x2c0] ;  /* 0x0002c00001047983 */ /* 0x010f280000100a00 */
[----:B------:R0:W-:Y:S01]  /*98c0*/  STL [R1+0x3f0], R3 ;  /* 0x0003f00301007387 */ /* 0x0001e20000100800 */
[----:B---3--:R-:W-:-:S05]  /*98d0*/  HADD2.F32 R11, -RZ, R7.H0_H0 ;  /* 0x20000007ff0b7230 */ /* 0x008fca0000004100 */
[----:B------:R-:W-:-:S04]  /*98e0*/  FMUL R11, R11, R16 ;  /* 0x000000100b0b7220 */ /* 0x000fc80000400000 */
[----:B--2---:R-:W-:Y:S01]  /*98f0*/  FFMA R10, R10, R2, R11 ;  /* 0x000000020a0a7223 */ /* 0x004fe2000000000b */
[----:B------:R-:W-:Y:S01]  /*9900*/  PRMT R6, R7, 0x7610, R6 ;  /* 0x0000761007067816 */ /* 0x000fe20000000006 */
[----:B------:R2:W5:Y:S03]  /*9910*/  LDL.LU R11, [R1+0x414] ;  /* 0x00041400010b7983 */ /* 0x0005660000300800 */
[----:B------:R-:W-:Y:S02]  /*9920*/  F2FP.F16.F32.PACK_AB R9, RZ, R10 ;  /* 0x0000000aff09723e */ /* 0x000fe400000000ff */
[----:B------:R2:W5:Y:S02]  /*9930*/  LDL.LU R10, [R1+0x410] ;  /* 0x00041000010a7983 */ /* 0x0005640000300800 */
[----:B------:R-:W-:Y:S02]  /*9940*/  PRMT R8, R9, 0x7610, R8 ;  /* 0x0000761009087816 */ /* 0x000fe40000000008 */
[----:B------:R2:W5:Y:S01]  /*9950*/  LDL.LU R9, [R1+0x40c] ;  /* 0x00040c0001097983 */ /* 0x0005620000300800 */
[----:B------:R-:W-:-:S02]  /*9960*/  ISETP.GT.AND P4, PT, R0, 0x188, P6 ;  /* 0x000001880000780c */ /* 0x000fc40003784270 */
[----:B0-----:R-:W-:Y:S02]  /*9970*/  PRMT R3, R8, 0x7610, R3 ;  /* 0x0000761008037816 */ /* 0x001fe40000000003 */
[----:B------:R2:W5:Y:S04]  /*9980*/  LDL.LU R8, [R1+0x408] ;  /* 0x0004080001087983 */ /* 0x0005680000300800 */
[----:B------:R2:W5:Y:S04]  /*9990*/  LDL.LU R7, [R1+0x404] ;  /* 0x0004040001077983 */ /* 0x0005680000300800 */
[----:B------:R0:W-:Y:S04]  /*99a0*/  STL.S16 [R1+0x2c8], R6 ;  /* 0x0002c80601007387 */ /* 0x0001e80000100600 */
[----:B----4-:R3:W-:Y:S04]  /*99b0*/  @P5 STG.E.U16 desc[UR46][R4.64+0x10], R3 ;  /* 0x0000100304005986 */ /* 0x0107e8000c10152e */
[----:B0-----:R2:W5:Y:S04]  /*99c0*/  LDL.LU R6, [R1+0x400] ;  /* 0x0004000001067983 */ /* 0x0015680000300800 */
[----:B---3--:R2:W5:Y:S04]  /*99d0*/  LDL.LU.64 R4, [R1+0x3f8] ;  /* 0x0003f80001047983 */ /* 0x0085680000300a00 */
[----:B------:R2:W5:Y:S01]  /*99e0*/  LDL.LU R3, [R1+0x3f0] ;  /* 0x0003f00001037983 */ /* 0x0005620000300800 */
[----:B------:R-:W-:Y:S04]  /*99f0*/  BSSY B1, `(.L_x_131) ;  /* 0x0000006000017945 */ /* 0x000fe80003800000 */
[----:B------:R-:W-:Y:S05]  /*9a00*/  @!P4 BRA `(.L_x_132) ;  /* 0x000000000010c947 */ /* 0x000fea0003800000 */
[----:B------:R0:W-:Y:S04]  /*9a10*/  STL [R1+0x3f0], R0 ;  /* 0x0003f00001007387 */ /* 0x0001e80000100800 */
[----:B0----5:R-:W3:Y:S04]  /*9a20*/  LDG.E.LTC128B.U16 R0, desc[UR46][R10.64+0x12] ;  /* 0x0000122e0a007981 */ /* 0x021ee8000c1e1520 */
[----:B---3--:R0:W-:Y:S04]  /*9a30*/  STL [R1+0x2c8], R0 ;  /* 0x0002c80001007387 */ /* 0x0081e80000100800 */
[----:B0-----:R0:W5:Y:S02]  /*9a40*/  LDL.LU R0, [R1+0x3f0] ;  /* 0x0003f00001007983 */ /* 0x0011640000300800 */
.L_x_132:
[----:B------:R-:W-:Y:S05]  /*9a50*/  BSYNC B1 ;  /* 0x0000000000017941 */ /* 0x000fea0003800000 */
.L_x_131:
[----:B-----5:R-:W-:Y:S04]  /*9a60*/  STL [R1+0x414], R11 ;  /* 0x0004140b01007387 */ /* 0x020fe80000100800 */
[----:B------:R3:W-:Y:S04]  /*9a70*/  STL [R1+0x410], R10 ;  /* 0x0004100a01007387 */ /* 0x0007e80000100800 */
[----:B---3--:R-:W3:Y:S04]  /*9a80*/  LDL.LU R10, [R1+0x2dc] ;  /* 0x0002dc00010a7983 */ /* 0x008ee80000300800 */
[----:B------:R-:W-:Y:S04]  /*9a90*/  STL [R1+0x40c], R9 ;  /* 0x00040c0901007387 */ /* 0x000fe80000100800 */
[----:B------:R-:W-:Y:S04]  /*9aa0*/  STL [R1+0x408], R8 ;  /* 0x0004080801007387 */ /* 0x000fe80000100800 */
[----:B------:R4:W-:Y:S04]  /*9ab0*/  STL [R1+0x404], R7 ;  /* 0x0004040701007387 */ /* 0x0009e80000100800 */
[----:B----4-:R-:W4:Y:S04]  /*9ac0*/  LDL.LU R7, [R1+0x2c8] ;  /* 0x0002c80001077983 */ /* 0x010f280000300800 */
[----:B------:R-:W-:Y:S04]  /*9ad0*/  STL [R1+0x400], R6 ;  /* 0x0004000601007387 */ /* 0x000fe80000100800 */
[----:B------:R1:W-:Y:S04]  /*9ae0*/  STL.64 [R1+0x3f8], R4 ;  /* 0x0003f80401007387 */ /* 0x0003e80000100a00 */
[----:B-1----:R-:W2:Y:S04]  /*9af0*/  LDL.64 R4, [R1+0x2c0] ;  /* 0x0002c00001047983 */ /* 0x002ea80000100a00 */
[----:B------:R1:W-:Y:S01]  /*9b00*/  STL [R1+0x3f0], R3 ;  /* 0x0003f00301007387 */ /* 0x0003e20000100800 */
[----:B----4-:R-:W-:-:S05]  /*9b10*/  HADD2.F32 R11, -RZ, R7.H0_H0 ;  /* 0x20000007ff0b7230 */ /* 0x010fca0000004100 */
[----:B------:R-:W-:-:S04]  /*9b20*/  FMUL R11, R11, R16 ;  /* 0x000000100b0b7220 */ /* 0x000fc80000400000 */
[----:B---3--:R-:W-:Y:S01]  /*9b30*/  FFMA R10, R10, R2, R11 ;  /* 0x000000020a0a7223 */ /* 0x008fe2000000000b */
[----:B------:R-:W-:Y:S01]  /*9b40*/  PRMT R6, R7, 0x7610, R6 ;  /* 0x0000761007067816 */ /* 0x000fe20000000006 */
[----:B------:R3:W5:Y:S03]  /*9b50*/  LDL.LU R11, [R1+0x414] ;  /* 0x00041400010b7983 */ /* 0x0007660000300800 */
[----:B------:R-:W-:Y:S02]  /*9b60*/  F2FP.F16.F32.PACK_AB R9, RZ, R10 ;  /* 0x0000000aff09723e */ /* 0x000fe400000000ff */
[----:B------:R3:W5:Y:S02]  /*9b70*/  LDL.LU R10, [R1+0x410] ;  /* 0x00041000010a7983 */ /* 0x0007640000300800 */
[----:B------:R-:W-:Y:S02]  /*9b80*/  PRMT R8, R9, 0x7610, R8 ;  /* 0x0000761009087816 */ /* 0x000fe40000000008 */
[----:B------:R3:W5:Y:S01]  /*9b90*/  LDL.LU R9, [R1+0x40c] ;  /* 0x00040c0001097983 */ /* 0x0007620000300800 */
[----:B------:R-:W-:-:S02]  /*9ba0*/  ISETP.GT.AND P5, PT, R0, 0x180, P3 ;  /* 0x000001800000780c */ /* 0x000fc40001fa4270 */
[----:B-1----:R-:W-:Y:S02]  /*9bb0*/  PRMT R3, R8, 0x7610, R3 ;  /* 0x0000761008037816 */ /* 0x002fe40000000003 */
[----:B------:R3:W5:Y:S04]  /*9bc0*/  LDL.LU R8, [R1+0x408] ;  /* 0x0004080001087983 */ /* 0x0007680000300800 */
[----:B------:R3:W5:Y:S04]  /*9bd0*/  LDL.LU R7, [R1+0x404] ;  /* 0x0004040001077983 */ /* 0x0007680000300800 */
[----:B------:R1:W-:Y:S04]  /*9be0*/  STL.S16 [R1+0x2c8], R6 ;  /* 0x0002c80601007387 */ /* 0x0003e80000100600 */
[----:B--2---:R2:W-:Y:S04]  /*9bf0*/  @P4 STG.E.U16 desc[UR46][R4.64+0x12], R3 ;  /* 0x0000120304004986 */ /* 0x0045e8000c10152e */
[----:B-1----:R3:W5:Y:S04]  /*9c00*/  LDL.LU R6, [R1+0x400] ;  /* 0x0004000001067983 */ /* 0x0027680000300800 */
[----:B--2---:R3:W5:Y:S04]  /*9c10*/  LDL.LU.64 R4, [R1+0x3f8] ;  /* 0x0003f80001047983 */ /* 0x0047680000300a00 */
[----:B------:R3:W5:Y:S01]  /*9c20*/  LDL.LU R3, [R1+0x3f0] ;  /* 0x0003f00001037983 */ /* 0x0007620000300800 */
[----:B------:R-:W-:Y:S04]  /*9c30*/  BSSY B1, `(.L_x_133) ;  /* 0x0000006000017945 */ /* 0x000fe80003800000 */
[----:B------:R-:W-:Y:S05]  /*9c40*/  @!P5 BRA `(.L_x_134) ;  /* 0x000000000010d947 */ /* 0x000fea0003800000 */
[----:B------:R1:W-:Y:S04]  /*9c50*/  STL [R1+0x3f0], R0 ;  /* 0x0003f00001007387 */ /* 0x0003e80000100800 */
[----:B-1----:R-:W2:Y:S04]  /*9c60*/  LDG.E.LTC128B.U16 R0, desc[UR46][R12.64+0x20] ;  /* 0x0000202e0c007981 */ /* 0x002ea8000c1e1520 */
[----:B--2---:R1:W-:Y:S04]  /*9c70*/  STL [R1+0x2c8], R0 ;  /* 0x0002c80001007387 */ /* 0x0043e80000100800 */
[----:B-1----:R1:W5:Y:S02]  /*9c80*/  LDL.LU R0, [R1+0x3f0] ;  /* 0x0003f00001007983 */ /* 0x0023640000300800 */
.L_x_134:
[----:B------:R-:W-:Y:S05]  /*9c90*/  BSYNC B1 ;  /* 0x0000000000017941 */ /* 0x000fea0003800000 */
.L_x_133:
[----:B------:R-:W-:Y:S04]  /*9ca0*/  STL [R1+0x40c], R13 ;  /* 0x00040c0d01007387 */ /* 0x000fe80000100800 */
[----:B------:R2:W-:Y:S04]  /*9cb0*/  STL [R1+0x408], R12 ;  /* 0x0004080c01007387 */ /* 0x0005e80000100800 */
[----:B--2---:R-:W2:Y:S04]  /*9cc0*/  LDL.LU R12, [R1+0x2e0] ;  /* 0x0002e000010c7983 */ /* 0x004ea80000300800 */
[----:B-----5:R4:W-:Y:S04]  /*9cd0*/  STL [R1+0x404], R11 ;  /* 0x0004040b01007387 */ /* 0x0209e80000100800 */
[----:B----4-:R-:W4:Y:S04]  /*9ce0*/  LDL.LU R11, [R1+0x2c8] ;  /* 0x0002c800010b7983 */ /* 0x010f280000300800 */
[----:B------:R0:W-:Y:S04]  /*9cf0*/  STL [R1+0x400], R10 ;  /* 0x0004000a01007387 */ /* 0x0001e80000100800 */
[----:B------:R3:W-:Y:S04]  /*9d00*/  STL.64 [R1+0x3f8], R4 ;  /* 0x0003f80401007387 */ /* 0x0007e80000100a00 */
[----:B------:R1:W-:Y:S01]  /*9d10*/  STL [R1+0x3f0], R3 ;  /* 0x0003f00301007387 */ /* 0x0003e20000100800 */
[----:B----4-:R-:W-:-:S05]  /*9d20*/  HADD2.F32 R13, -RZ, R11.H0_H0 ;  /* 0x2000000bff0d7230 */ /* 0x010fca0000004100 */
[----:B------:R-:W-:-:S04]  /*9d30*/  FMUL R13, R13, R16 ;  /* 0x000000100d0d7220 */ /* 0x000fc80000400000 */
[----:B--2---:R-:W-:Y:S01]  /*9d40*/  FFMA R12, R12, R2, R13 ;  /* 0x000000020c0c7223 */ /* 0x004fe2000000000d */
[----:B0-----:R-:W-:Y:S01]  /*9d50*/  PRMT R10, R11, 0x7610, R10 ;  /* 0x000076100b0a7816 */ /* 0x001fe2000000000a */
[----:B------:R0:W5:Y:S03]  /*9d60*/  LDL.LU R13, [R1+0x40c] ;  /* 0x00040c00010d7983 */ /* 0x0001660000300800 */
[----:B---3--:R-:W-:Y:S02]  /*9d70*/  F2FP.F16.F32.PACK_AB R5, RZ, R12 ;  /* 0x0000000cff05723e */ /* 0x008fe400000000ff */
[----:B------:R0:W5:Y:S01]  /*9d80*/  LDL.LU R12, [R1+0x408] ;  /* 0x00040800010c7983 */ /* 0x0001620000300800 */
[----:B------:R-:W-:Y:S02]  /*9d90*/  ISETP.GT.AND P4, PT, R0, 0x180, P2 ;  /* 0x000001800000780c */ /* 0x000fe40001784270 */
[----:B------:R-:W-:Y:S01]  /*9da0*/  PRMT R4, R5, 0x7610, R4 ;  /* 0x0000761005047816 */ /* 0x000fe20000000004 */
[----:B------:R-:W-:Y:S01]  /*9db0*/  @P5 IMAD.MOV.U32 R5, RZ, RZ, R9 ;  /* 0x000000ffff055224 */ /* 0x000fe200078e0009 */
[----:B------:R0:W5:Y:S02]  /*9dc0*/  LDL.LU R11, [R1+0x404] ;  /* 0x00040400010b7983 */ /* 0x0001640000300800 */
[----:B-1----:R-:W-:Y:S01]  /*9dd0*/  PRMT R3, R4, 0x7610, R3 ;  /* 0x0000761004037816 */ /* 0x002fe20000000003 */
        /* <DEDUP_REMOVED lines=12> */
.L_x_136:
[----:B------:R-:W-:Y:S05]  /*9ea0*/  BSYNC B1 ;  /* 0x0000000000017941 */ /* 0x000fea0003800000 */
.L_x_135:
[----:B-----5:R-:W-:Y:S04]  /*9eb0*/  STL [R1+0x40c], R13 ;  /* 0x00040c0d01007387 */ /* 0x020fe80000100800 */
[----:B------:R2:W-:Y:S04]  /*9ec0*/  STL [R1+0x408], R12 ;  /* 0x0004080c01007387 */ /* 0x0005e80000100800 */
[----:B--2---:R-:W2:Y:S04]  /*9ed0*/  LDL.LU R12, [R1+0x2e4] ;  /* 0x0002e400010c7983 */ /* 0x004ea80000300800 */
[----:B------:R3:W-:Y:S04]  /*9ee0*/  STL [R1+0x404], R11 ;  /* 0x0004040b01007387 */ /* 0x0007e80000100800 */
[----:B---3--:R-:W3:Y:S04]  /*9ef0*/  LDL.LU R11, [R1+0x2c8] ;  /* 0x0002c800010b7983 */ /* 0x008ee80000300800 */
[----:B------:R4:W-:Y:S04]  /*9f00*/  STL [R1+0x400], R10 ;  /* 0x0004000a01007387 */ /* 0x0009e80000100800 */
[----:B------:R0:W-:Y:S04]  /*9f10*/  STL.64 [R1+0x3f8], R4 ;  /* 0x0003f80401007387 */ /* 0x0001e80000100a00 */
[----:B------:R1:W-:Y:S01]  /*9f20*/  STL [R1+0x3f0], R3 ;  /* 0x0003f00301007387 */ /* 0x0003e20000100800 */
[----:B---3--:R-:W-:-:S05]  /*9f30*/  HADD2.F32 R13, -RZ, R11.H0_H0 ;  /* 0x2000000bff0d7230 */ /* 0x008fca0000004100 */
[----:B------:R-:W-:-:S04]  /*9f40*/  FMUL R13, R13, R16 ;  /* 0x000000100d0d7220 */ /* 0x000fc80000400000 */
[----:B--2---:R-:W-:Y:S01]  /*9f50*/  FFMA R12, R12, R2, R13 ;  /* 0x000000020c0c7223 */ /* 0x004fe2000000000d */
[----:B----4-:R-:W-:Y:S01]  /*9f60*/  PRMT R10, R11, 0x7610, R10 ;  /* 0x000076100b0a7816 */ /* 0x010fe2000000000a */
[----:B------:R2:W5:Y:S03]  /*9f70*/  LDL.LU R13, [R1+0x40c] ;  /* 0x00040c00010d7983 */ /* 0x0005660000300800 */
[----:B0-----:R-:W-:Y:S02]  /*9f80*/  F2FP.F16.F32.PACK_AB R5, RZ, R12 ;  /* 0x0000000cff05723e */ /* 0x001fe400000000ff */
        /* <DEDUP_REMOVED lines=9> */
[----:B0-----:R2:W5:Y:S04]  /*a020*/  LDL.LU R10, [R1+0x400] ;  /* 0x00040000010a7983 */ /* 0x0015680000300800 */
[----:B-1----:R2:W5:Y:S04]  /*a030*/  LDL.LU.64 R4, [R1+0x3f8] ;  /* 0x0003f80001047983 */ /* 0x0025680000300a00 */
[----:B------:R2:W5:Y:S01]  /*a040*/  LDL.LU R3, [R1+0x3f0] ;  /* 0x0003f00001037983 */ /* 0x0005620000300800 */
[----:B------:R-:W-:Y:S04]  /*a050*/  BSSY B1, `(.L_x_137) ;  /* 0x0000006000017945 */ /* 0x000fe80003800000 */
[----:B------:R-:W-:Y:S05]  /*a060*/  @!P3 BRA `(.L_x_138) ;  /* 0x000000000010b947 */ /* 0x000fea0003800000 */
[----:B------:R0:W-:Y:S04]  /*a070*/  STL [R1+0x3f0], R0 ;  /* 0x0003f00001007387 */ /* 0x0001e80000100800 */
[----:B0----5:R-:W3:Y:S04]  /*a080*/  LDG.E.LTC128B.U16 R0, desc[UR46][R10.64+0x20] ;  /* 0x0000202e0a007981 */ /* 0x021ee8000c1e1520 */
[----:B---3--:R0:W-:Y:S04]  /*a090*/  STL [R1+0x2c8], R0 ;  /* 0x0002c80001007387 */ /* 0x0081e80000100800 */
[----:B0-----:R0:W5:Y:S02]  /*a0a0*/  LDL.LU R0, [R1+0x3f0] ;  /* 0x0003f00001007983 */ /* 0x0011640000300800 */
.L_x_138:
[----:B------:R-:W-:Y:S05]  /*a0b0*/  BSYNC B1 ;  /* 0x0000000000017941 */ /* 0x000fea0003800000 */
.L_x_137:
[----:B-----5:R-:W-:Y:S04]  /*a0c0*/  STL [R1+0x414], R11 ;  /* 0x0004140b01007387 */ /* 0x020fe80000100800 */
[----:B------:R1:W-:Y:S04]  /*a0d0*/  STL [R1+0x410], R10 ;  /* 0x0004100a01007387 */ /* 0x0003e80000100800 */
[----:B-1----:R-:W3:Y:S04]  /*a0e0*/  LDL.LU R10, [R1+0x2e8] ;  /* 0x0002e800010a7983 */ /* 0x002ee80000300800 */
[----:B------:R-:W-:Y:S04]  /*a0f0*/  STL [R1+0x40c], R9 ;  /* 0x00040c0901007387 */ /* 0x000fe80000100800 */
[----:B------:R-:W-:Y:S04]  /*a100*/  STL [R1+0x408], R8 ;  /* 0x0004080801007387 */ /* 0x000fe80000100800 */
[----:B------:R1:W-:Y:S04]  /*a110*/  STL [R1+0x404], R7 ;  /* 0x0004040701007387 */ /* 0x0003e80000100800 */
[----:B-1----:R-:W4:Y:S04]  /*a120*/  LDL.LU R7, [R1+0x2c8] ;  /* 0x0002c80001077983 */ /* 0x002f280000300800 */
        /* <DEDUP_REMOVED lines=28> */
.L_x_140:
[----:B------:R-:W-:Y:S05]  /*a2f0*/  BSYNC B1 ;  /* 0x0000000000017941 */ /* 0x000fea0003800000 */
.L_x_139:
[----:B-----5:R-:W-:Y:S04]  /*a300*/  STL [R1+0x414], R11 ;  /* 0x0004140b01007387 */ /* 0x020fe80000100800 */
[----:B------:R2:W-:Y:S04]  /*a310*/  STL [R1+0x410], R10 ;  /* 0x0004100a01007387 */ /* 0x0005e80000100800 */
[----:B--2---:R-:W2:Y:S04]  /*a320*/  LDL.LU R10, [R1+0x2ec] ;  /* 0x0002ec00010a7983 */ /* 0x004ea80000300800 */
[----:B------:R-:W-:Y:S04]  /*a330*/  STL [R1+0x40c], R9 ;  /* 0x00040c0901007387 */ /* 0x000fe80000100800 */
[----:B------:R-:W-:Y:S04]  /*a340*/  STL [R1+0x408], R8 ;  /* 0x0004080801007387 */ /* 0x000fe80000100800 */
[----:B------:R4:W-:Y:S04]  /*a350*/  STL [R1+0x404], R7 ;  /* 0x0004040701007387 */ /* 0x0009e80000100800 */
[----:B----4-:R-:W4:Y:S04]  /*a360*/  LDL.LU R7, [R1+0x2c8] ;  /* 0x0002c80001077983 */ /* 0x010f280000300800 */
[----:B------:R-:W-:Y:S04]  /*a370*/  STL [R1+0x400], R6 ;  /* 0x0004000601007387 */ /* 0x000fe80000100800 */
[----:B------:R0:W-:Y:S04]  /*a380*/  STL.64 [R1+0x3f8], R4 ;  /* 0x0003f80401007387 */ /* 0x0001e80000100a00 */
[----:B0-----:R-:W3:Y:S04]  /*a390*/  LDL.64 R4, [R1+0x2c0] ;  /* 0x0002c00001047983 */ /* 0x001ee80000100a00 */
[----:B------:R0:W-:Y:S01]  /*a3a0*/  STL [R1+0x3f0], R3 ;  /* 0x0003f00301007387 */ /* 0x0001e20000100800 */
[----:B----4-:R-:W-:-:S05]  /*a3b0*/  HADD2.F32 R11, -RZ, R7.H0_H0 ;  /* 0x20000007ff0b7230 */ /* 0x010fca0000004100 */
        /* <DEDUP_REMOVED lines=13> */
[----:B---3--:R3:W-:Y:S04]  /*a490*/  @P2 STG.E.U16 desc[UR46][R4.64+0x22], R3 ;  /* 0x0000220304002986 */ /* 0x0087e8000c10152e */
[----:B0-----:R2:W5:Y:S04]  /*a4a0*/  LDL.LU R6, [R1+0x400] ;  /* 0x0004000001067983 */ /* 0x0015680000300800 */
[----:B---3--:R2:W5:Y:S04]  /*a4b0*/  LDL.LU.64 R4, [R1+0x3f8] ;  /* 0x0003f80001047983 */ /* 0x0085680000300a00 */
[----:B------:R2:W5:Y:S01]  /*a4c0*/  LDL.LU R3, [R1+0x3f0] ;  /* 0x0003f00001037983 */ /* 0x0005620000300800 */
[----:B------:R-:W-:Y:S04]  /*a4d0*/  BSSY B1, `(.L_x_141) ;  /* 0x0000006000017945 */ /* 0x000fe80003800000 */
[----:B------:R-:W-:Y:S05]  /*a4e0*/  @!P3 BRA `(.L_x_142) ;  /* 0x000000000010b947 */ /* 0x000fea0003800000 */
[----:B------:R0:W-:Y:S04]  /*a4f0*/  STL [R1+0x3f0], R0 ;  /* 0x0003f00001007387 */ /* 0x0001e80000100800 */
[----:B0-----:R-:W3:Y:S04]  /*a500*/  LDG.E.LTC128B.U16 R0, desc[UR46][R12.64+0x30] ;  /* 0x0000302e0c007981 */ /* 0x001ee8000c1e1520 */
[----:B---3--:R0:W-:Y:S04]  /*a510*/  STL [R1+0x2c8], R0 ;  /* 0x0002c80001007387 */ /* 0x0081e80000100800 */
[----:B0-----:R0:W5:Y:S02]  /*a520*/  LDL.LU R0, [R1+0x3f0] ;  /* 0x0003f00001007983 */ /* 0x0011640000300800 */
.L_x_142:
[----:B------:R-:W-:Y:S05]  /*a530*/  BSYNC B1 ;  /* 0x0000000000017941 */ /* 0x000fea0003800000 */
.L_x_141:
[----:B------:R-:W-:Y:S04]  /*a540*/  STL [R1+0x40c], R13 ;  /* 0x00040c0d01007387 */ /* 0x000fe80000100800 */
[----:B------:R3:W-:Y:S04]  /*a550*/  STL [R1+0x408], R12 ;  /* 0x0004080c01007387 */ /* 0x0007e80000100800 */
[----:B---3--:R-:W3:Y:S04]  /*a560*/  LDL.LU R12, [R1+0x2f0] ;  /* 0x0002f000010c7983 */ /* 0x008ee80000300800 */
[----:B-----5:R4:W-:Y:S04]  /*a570*/  STL [R1+0x404], R11 ;  /* 0x0004040b01007387 */ /* 0x0209e80000100800 */
[----:B----4-:R-:W4:Y:S04]  /*a580*/  LDL.LU R11, [R1+0x2c8] ;  /* 0x0002c800010b7983 */ /* 0x010f280000300800 */
[----:B------:R1:W-:Y:S04]  /*a590*/  STL [R1+0x400], R10 ;  /* 0x0004000a01007387 */ /* 0x0003e80000100800 */
[----:B------:R2:W-:Y:S04]  /*a5a0*/  STL.64 [R1+0x3f8], R4 ;  /* 0x0003f80401007387 */ /* 0x0005e80000100a00 */
[----:B------:R0:W-:Y:S01]  /*a5b0*/  STL [R1+0x3f0], R3 ;  /* 0x0003f00301007387 */ /* 0x0001e20000100800 */
[----:B----4-:R-:W-:-:S05]  /*a5c0*/  HADD2.F32 R13, -RZ, R11.H0_H0 ;  /* 0x2000000bff0d7230 */ /* 0x010fca0000004100 */
[----:B------:R-:W-:-:S04]  /*a5d0*/  FMUL R13, R13, R16 ;  /* 0x000000100d0d7220 */ /* 0x000fc80000400000 */
[----:B---3--:R-:W-:Y:S01]  /*a5e0*/  FFMA R12, R12, R2, R13 ;  /* 0x000000020c0c7223 */ /* 0x008fe2000000000d */
[----:B-1----:R-:W-:Y:S01]  /*a5f0*/  PRMT R10, R11, 0x7610, R10 ;  /* 0x000076100b0a7816 */ /* 0x002fe2000000000a */
[----:B------:R1:W5:Y:S03]  /*a600*/  LDL.LU R13, [R1+0x40c] ;  /* 0x00040c00010d7983 */ /* 0x0003660000300800 */
[----:B--2---:R-:W-:Y:S02]  /*a610*/  F2FP.F16.F32.PACK_AB R5, RZ, R12 ;  /* 0x0000000cff05723e */ /* 0x004fe400000000ff */
[----:B------:R1:W5:Y:S01]  /*a620*/  LDL.LU R12, [R1+0x408] ;  /* 0x00040800010c7983 */ /* 0x0003620000300800 */
[----:B------:R-:W-:Y:S02]  /*a630*/  ISETP.GT.AND P2, PT, R0, 0x180, P0 ;  /* 0x000001800000780c */ /* 0x000fe40000744270 */
[----:B------:R-:W-:Y:S01]  /*a640*/  PRMT R4, R5, 0x7610, R4 ;  /* 0x0000761005047816 */ /* 0x000fe20000000004 */
[----:B------:R-:W-:Y:S01]  /*a650*/  @P3 IMAD.MOV.U32 R5, RZ, RZ, R9 ;  /* 0x000000ffff053224 */ /* 0x000fe200078e0009 */
[----:B------:R1:W5:Y:S02]  /*a660*/  LDL.LU R11, [R1+0x404] ;  /* 0x00040400010b7983 */ /* 0x0003640000300800 */
[----:B0-----:R-:W-:Y:S01]  /*a670*/  PRMT R3, R4, 0x7610, R3 ;  /* 0x0000761004037816 */ /* 0x001fe20000000003 */
[----:B------:R-:W-:Y:S01]  /*a680*/  @P3 IMAD.MOV.U32 R4, RZ, RZ, R6 ;  /* 0x000000ffff043224 */ /* 0x000fe200078e0006 */
[----:B------:R0:W-:Y:S04]  /*a690*/  STL.S16 [R1+0x2c8], R10 ;  /* 0x0002c80a01007387 */ /* 0x0001e80000100600 */
[----:B------:R2:W-:Y:S04]  /*a6a0*/  @P3 STG.E.U16 desc[UR46][R4.64+0x30], R3 ;  /* 0x0000300304003986 */ /* 0x0005e8000c10152e */
[----:B0-----:R1:W5:Y:S04]  /*a6b0*/  LDL.LU R10, [R1+0x400] ;  /* 0x00040000010a7983 */ /* 0x0013680000300800 */
[----:B--2---:R1:W5:Y:S04]  /*a6c0*/  LDL.LU.64 R4, [R1+0x3f8] ;  /* 0x0003f80001047983 */ /* 0x0043680000300a00 */
[----:B------:R1:W5:Y:S01]  /*a6d0*/  LDL.LU R3, [R1+0x3f0] ;  /* 0x0003f00001037983 */ /* 0x0003620000300800 */
[----:B------:R-:W-:Y:S04]  /*a6e0*/  BSSY B1, `(.L_x_143) ;  /* 0x0000006000017945 */ /* 0x000fe80003800000 */
[----:B------:R-:W-:Y:S05]  /*a6f0*/  @!P2 BRA `(.L_x_144) ;  /* 0x000000000010a947 */ /* 0x000fea0003800000 */
[----:B------:R0:W-:Y:S04]  /*a700*/  STL [R1+0x3f0], R0 ;  /* 0x0003f00001007387 */ /* 0x0001e80000100800 */
[----:B0----5:R-:W2:Y:S04]  /*a710*/  LDG.E.LTC128B.U16 R0, desc[UR46][R12.64+0x32] ;  /* 0x0000322e0c007981 */ /* 0x021ea8000c1e1520 */
[----:B--2---:R0:W-:Y:S04]  /*a720*/  STL [R1+0x2c8], R0 ;  /* 0x0002c80001007387 */ /* 0x0041e80000100800 */
[----:B0-----:R0:W5:Y:S02]  /*a730*/  LDL.LU R0, [R1+0x3f0] ;  /* 0x0003f00001007983 */ /* 0x0011640000300800 */
.L_x_144:
[----:B------:R-:W-:Y:S05]  /*a740*/  BSYNC B1 ;  /* 0x0000000000017941 */ /* 0x000fea0003800000 */
.L_x_143:
[----:B------:R-:W2:Y:S04]  /*a750*/  LDL R8, [R1+0x2c8] ;  /* 0x0002c80001087983 */ /* 0x000ea80000100800 */
[----:B-----5:R3:W-:Y:S04]  /*a760*/  STL.64 [R1+0x3f8], R4 ;  /* 0x0003f80401007387 */ /* 0x0207e80000100a00 */
[----:B---3--:R-:W3:Y:S01]  /*a770*/  LDL.LU R5, [R1+0x2f4] ;  /* 0x0002f40001057983 */ /* 0x008ee20000300800 */
[----:B------:R-:W-:Y:S01]  /*a780*/  @P2 IMAD.MOV.U32 R4, RZ, RZ, R6 ;  /* 0x000000ffff042224 */ /* 0x000fe200078e0006 */
[----:B------:R-:W-:-:S02]  /*a790*/  ISETP.GT.AND P1, PT, R0, 0x188, P1 ;  /* 0x000001880000780c */ /* 0x000fc40000f24270 */
[----:B------:R4:W-:Y:S01]  /*a7a0*/  STL [R1+0x3f0], R3 ;  /* 0x0003f00301007387 */ /* 0x0009e20000100800 */
[----:B--2---:R-:W-:-:S05]  /*a7b0*/  HADD2.F32 R8, -RZ, R8.H0_H0 ;  /* 0x20000008ff087230 */ /* 0x004fca0000004100 */
[----:B------:R-:W-:-:S04]  /*a7c0*/  FMUL R8, R8, R16 ;  /* 0x0000001008087220 */ /* 0x000fc80000400000 */
[----:B---3--:R-:W-:Y:S01]  /*a7d0*/  FFMA R8, R5, R2, R8 ;  /* 0x0000000205087223 */ /* 0x008fe20000000008 */
[----:B------:R-:W-:Y:S02]  /*a7e0*/  @P2 IMAD.MOV.U32 R5, RZ, RZ, R9 ;  /* 0x000000ffff052224 */ /* 0x000fe400078e0009 */
[----:B------:R-:W2:Y:S02]  /*a7f0*/  LDL.LU R9, [R1+0x2c8] ;  /* 0x0002c80001097983 */ /* 0x000ea40000300800 */
[----:B------:R-:W-:-:S04]  /*a800*/  F2FP.F16.F32.PACK_AB R8, RZ, R8 ;  /* 0x00000008ff08723e */ /* 0x000fc800000000ff */
[----:B----4-:R-:W-:-:S05]  /*a810*/  PRMT R3, R8, 0x7610, R3 ;  /* 0x0000761008037816 */ /* 0x010fca0000000003 */
[----:B------:R3:W-:Y:S04]  /*a820*/  @P2 STG.E.U16 desc[UR46][R4.64+0x32], R3 ;  /* 0x0000320304002986 */ /* 0x0007e8000c10152e */
[----:B---3--:R3:W5:Y:S04]  /*a830*/  LDL.LU.64 R4, [R1+0x3f8] ;  /* 0x0003f80001047983 */ /* 0x0087680000300a00 */
[----:B------:R3:W5:Y:S01]  /*a840*/  LDL.LU R3, [R1+0x3f0] ;  /* 0x0003f00001037983 */ /* 0x0007620000300800 */
[----:B------:R-:W-:Y:S01]  /*a850*/  BSSY B1, `(.L_x_145) ;  /* 0x0000004000017945 */ /* 0x000fe20003800000 */
[----:B--2---:R-:W-:-:S03]  /*a860*/  PRMT R8, R9, 0x7610, R8 ;  /* 0x0000761009087816 */ /* 0x004fc60000000008 */
[----:B---3--:R-:W-:Y:S05]  /*a870*/  @!P1 BRA `(.L_x_146) ;  /* 0x0000000000049947 */ /* 0x008fea0003800000 */
[----:B------:R2:W5:Y:S02]  /*a880*/  LDG.E.LTC128B.U16 R8, desc[UR46][R10.64+0x30] ;  /* 0x0000302e0a087981 */ /* 0x000564000c1e1520 */
.L_x_146:
[----:B------:R-:W-:Y:S05]  /*a890*/  BSYNC B1 ;  /* 0x0000000000017941 */ /* 0x000fea0003800000 */
.L_x_145:
[----:B-----5:R3:W-:Y:S04]  /*a8a0*/  STL [R1+0x3f8], R3 ;  /* 0x0003f80301007387 */ /* 0x0207e80000100800 */
[----:B---3--:R-:W3:Y:S04]  /*a8b0*/  LDL.LU R3, [R1+0x2f8] ;  /* 0x0002f80001037983 */ /* 0x008ee80000300800 */
[----:B------:R4:W-:Y:S04]  /*a8c0*/  STL.64 [R1+0x3f0], R4 ;  /* 0x0003f00401007387 */ /* 0x0009e80000100a00 */
[----:B----4-:R-:W4:Y:S01]  /*a8d0*/  LDL.64 R4, [R1+0x2c0] ;  /* 0x0002c00001047983 */ /* 0x010f220000100a00 */
[----:B------:R-:W-:-:S05]  /*a8e0*/  HADD2.F32 R9, -RZ, R8.H0_H0 ;  /* 0x20000008ff097230 */ /* 0x000fca0000004100 */
[----:B------:R-:W-:-:S04]  /*a8f0*/  FMUL R9, R9, R16 ;  /* 0x0000001009097220 */ /* 0x000fc80000400000 */
[----:B---3--:R-:W-:Y:S02]  /*a900*/  FFMA R9, R3, R2, R9 ;  /* 0x0000000203097223 */ /* 0x008fe40000000009 */
[----:B------:R3:W5:Y:S01]  /*a910*/  LDL.LU R3, [R1+0x3f8] ;  /* 0x0003f80001037983 */ /* 0x0007620000300800 */
[----:B------:R-:W-:Y:S02]  /*a920*/  ISETP.GT.AND P0, PT, R0, 0x188, P0 ;  /* 0x000001880000780c */ /* 0x000fe40000704270 */
[----:B------:R-:W-:-:S05]  /*a930*/  F2FP.F16.F32.PACK_AB R9, RZ, R9 ;  /* 0x00000009ff09723e */ /* 0x000fca00000000ff */
[----:B----4-:R4:W-:Y:S04]  /*a940*/  @P1 STG.E.U16 desc[UR46][R4.64+0x30], R9 ;  /* 0x0000300904001986 */ /* 0x0109e8000c10152e */
[----:B----4-:R3:W5:Y:S01]  /*a950*/  LDL.LU.64 R4, [R1+0x3f0] ;  /* 0x0003f00001047983 */ /* 0x0107620000300a00 */
[----:B------:R-:W-:Y:S04]  /*a960*/  BSSY B1, `(.L_x_147) ;  /* 0x0000003000017945 */ /* 0x000fe80003800000 */
[----:B------:R-:W-:Y:S05]  /*a970*/  @!P0 BRA `(.L_x_148) ;  /* 0x0000000000048947 */ /* 0x000fea0003800000 */
[----:B------:R4:W5:Y:S02]  /*a980*/  LDG.E.LTC128B.U16 R8, desc[UR46][R10.64+0x32] ;  /* 0x0000322e0a087981 */ /* 0x000964000c1e1520 */
.L_x_148:
[----:B------:R-:W-:Y:S05]  /*a990*/  BSYNC B1 ;  /* 0x0000000000017941 */ /* 0x000fea0003800000 */
.L_x_147:
[----:B------:R0:W-:Y:S04]  /*a9a0*/  STL [R1+0x3f8], R6 ;  /* 0x0003f80601007387 */ /* 0x0001e80000100800 */
[----:B0-----:R-:W2:Y:S04]  /*a9b0*/  LDL.LU R6, [R1+0x2fc] ;  /* 0x0002fc0001067983 */ /* 0x001ea80000300800 */
[----:B-----5:R0:W-:Y:S04]  /*a9c0*/  STL.64 [R1+0x3f0], R4 ;  /* 0x0003f00401007387 */ /* 0x0201e80000100a00 */
[----:B0-----:R-:W3:Y:S01]  /*a9d0*/  LDL.LU.64 R4, [R1+0x2c0] ;  /* 0x0002c00001047983 */ /* 0x001ee20000300a00 */
[----:B------:R-:W-:-:S05]  /*a9e0*/  HADD2.F32 R9, -RZ, R8.H0_H0 ;  /* 0x20000008ff097230 */ /* 0x000fca0000004100 */
[----:B------:R-:W-:-:S04]  /*a9f0*/  FMUL R9, R9, R16 ;  /* 0x0000001009097220 */ /* 0x000fc80000400000 */
[----:B--2---:R-:W-:Y:S02]  /*aa00*/  FFMA R9, R6, R2, R9 ;  /* 0x0000000206097223 */ /* 0x004fe40000000009 */
[----:B------:R0:W5:Y:S01]  /*aa10*/  LDL.LU R6, [R1+0x3f8] ;  /* 0x0003f80001067983 */ /* 0x0001620000300800 */
[----:B------:R-:W-:Y:S02]  /*aa20*/  ISETP.GT.AND P3, PT, R3, 0x20, PT ;  /* 0x000000200300780c */ /* 0x000fe40003f64270 */
[----:B------:R-:W-:Y:S02]  /*aa30*/  F2FP.F16.F32.PACK_AB R9, RZ, R9 ;  /* 0x00000009ff09723e */ /* 0x000fe400000000ff */
[----:B------:R-:W-:Y:S02]  /*aa40*/  ISETP.GT.AND P1, PT, R0, RZ, P3 ;  /* 0x000000ff0000720c */ /* 0x000fe40001f24270 */
[----:B------:R-:W-:Y:S01]  /*aa50*/  LOP3.LUT R17, R17, 0xfffffffe, RZ, 0xc0, !PT ;  /* 0xfffffffe11117812 */ /* 0x000fe200078ec0ff */
[----:B---3--:R2:W-:Y:S01]  /*aa60*/  @P0 STG.E.U16 desc[UR46][R4.64+0x32], R9 ;  /* 0x0000320904000986 */ /* 0x0085e2000c10152e */
[----:B------:R-:W-:Y:S05]  /*aa70*/  BSSY B1, `(.L_x_149) ;  /* 0x0000005000017945 */ /* 0x000fea0003800000 */
[----:B------:R-:W-:Y:S01]  /*aa80*/  @P3 LOP3.LUT R17, R17, 0x1, RZ, 0xfc, !PT ;  /* 0x0000000111113812 */ /* 0x000fe200078efcff */
[----:B--2---:R0:W5:Y:S03]  /*aa90*/  LDL.LU.64 R4, [R1+0x3f0] ;  /* 0x0003f00001047983 */ /* 0x0041660000300a00 */
[----:B------:R-:W-:Y:S05]  /*aaa0*/  @!P1 BRA `(.L_x_150) ;  /* 0x0000000000049947 */ /* 0x000fea0003800000 */
[----:B------:R2:W5:Y:S02]  /*aab0*/  LDG.E.LTC128B.U16 R8, desc[UR46][R236.64+0x40] ;  /* 0x0000402eec087981 */ /* 0x000564000c1e1520 */
.L_x_150:
[----:B------:R-:W-:Y:S05]  /*aac0*/  BSYNC B1 ;  /* 0x0000000000017941 */ /* 0x000fea0003800000 */
.L_x_149:
[----:B-----5:R3:W-:Y:S04]  /*aad0*/  STL [R1+0x3f8], R6 ;  /* 0x0003f80601007387 */ /* 0x0207e80000100800 */
[----:B---3--:R-:W3:Y:S04]  /*aae0*/  LDL.LU R6, [R1+0x280] ;  /* 0x0002800001067983 */ /* 0x008ee80000300800 */
[----:B------:R0:W-:Y:S04]  /*aaf0*/  STL.64 [R1+0x3f0], R4 ;  /* 0x0003f00401007387 */ /* 0x0001e80000100a00 */
[----:B0-----:R-:W4:Y:S01]  /*ab00*/  LDL.64 R4, [R1+0x308] ;  /* 0x0003080001047983 */ /* 0x001f220000100a00 */
[----:B------:R-:W-:-:S05]  /*ab10*/  HADD2.F32 R9, -RZ, R8.H0_H0 ;  /* 0x20000008ff097230 */ /* 0x000fca0000004100 */
[----:B------:R-:W-:-:S04]  /*ab20*/  FMUL R9, R9, R16 ;  /* 0x0000001009097220 */ /* 0x000fc80000400000 */
[----:B---3--:R-:W-:Y:S02]  /*ab30*/  FFMA R9, R6, R2, R9 ;  /* 0x0000000206097223 */ /* 0x008fe40000000009 */
[----:B------:R0:W5:Y:S01]  /*ab40*/  LDL.LU R6, [R1+0x3f8] ;  /* 0x0003f80001067983 */ /* 0x0001620000300800 */
[----:B------:R-:W-:Y:S02]  /*ab50*/  ISETP.GT.AND P2, PT, R3, 0x21, PT ;  /* 0x000000210300780c */ /* 0x000fe40003f44270 */
[----:B------:R-:W-:Y:S02]  /*ab60*/  F2FP.F16.F32.PACK_AB R9, RZ, R9 ;  /* 0x00000009ff09723e */ /* 0x000fe400000000ff */
[----:B------:R-:W-:Y:S02]  /*ab70*/  ISETP.GT.AND P0, PT, R0, RZ, P2 ;  /* 0x000000ff0000720c */ /* 0x000fe40001704270 */
[----:B------:R-:W-:Y:S01]  /*ab80*/  LOP3.LUT R17, R17, 0xfffffffb, RZ, 0xc0, !PT ;  /* 0xfffffffb11117812 */ /* 0x000fe200078ec0ff */
[----:B----4-:R3:W-:Y:S01]  /*ab90*/  @P1 STG.E.U16 desc[UR46][R4.64+0x40], R9 ;  /* 0x0000400904001986 */ /* 0x0107e2000c10152e */
[----:B------:R-:W-:Y:S05]  /*aba0*/  BSSY B1, `(.L_x_151) ;  /* 0x0000005000017945 */ /* 0x000fea0003800000 */
[----:B------:R-:W-:Y:S01]  /*abb0*/  @P2 LOP3.LUT R17, R17, 0x4, RZ, 0xfc, !PT ;  /* 0x0000000411112812 */ /* 0x000fe200078efcff */
[----:B---3--:R0:W5:Y:S03]  /*abc0*/  LDL.LU.64 R4, [R1+0x3f0] ;  /* 0x0003f00001047983 */ /* 0x0081660000300a00 */
[----:B------:R-:W-:Y:S05]  /*abd0*/  @!P0 BRA `(.L_x_152) ;  /* 0x0000000000048947 */ /* 0x000fea0003800000 */
[----:B------:R3:W5:Y:S02]  /*abe0*/  LDG.E.LTC128B.U16 R8, desc[UR46][R236.64+0x42] ;  /* 0x0000422eec087981 */ /* 0x000764000c1e1520 */
.L_x_152:
[----:B------:R-:W-:Y:S05]  /*abf0*/  BSYNC B1 ;  /* 0x0000000000017941 */ /* 0x000fea0003800000 */
.L_x_151:
[----:B------:R4:W-:Y:S04]  /*ac00*/  STL [R1+0x3f8], R3 ;  /* 0x0003f80301007387 */ /* 0x0009e80000100800 */
[----:B----4-:R-:W4:Y:S04]  /*ac10*/  LDL.LU R3, [R1+0x284] ;  /* 0x0002840001037983 */ /* 0x010f280000300800 */
[----:B-----5:R0:W-:Y:S04]  /*ac20*/  STL.64 [R1+0x3f0], R4 ;  /* 0x0003f00401007387 */ /* 0x0201e80000100a00 */
[----:B0-----:R-:W2:Y:S01]  /*ac30*/  LDL.64 R4, [R1+0x308] ;  /* 0x0003080001047983 */ /* 0x001ea20000100a00 */
[----:B------:R-:W-:-:S05]  /*ac40*/  HADD2.F32 R9, -RZ, R8.H0_H0 ;  /* 0x20000008ff097230 */ /* 0x000fca0000004100 */
[----:B------:R-:W-:-:S04]  /*ac50*/  FMUL R9, R9, R16 ;  /* 0x0000001009097220 */ /* 0x000fc80000400000 */
[----:B----4-:R-:W-:Y:S02]  /*ac60*/  FFMA R9, R3, R2, R9 ;  /* 0x0000000203097223 */ /* 0x010fe40000000009 */
[----:B------:R0:W5:Y:S01]  /*ac70*/  LDL.LU R3, [R1+0x3f8] ;  /* 0x0003f80001037983 */ /* 0x0001620000300800 */
[----:B------:R-:W-:Y:S02]  /*ac80*/  ISETP.GT.AND P1, PT, R0, 0x8, P3 ;  /* 0x000000080000780c */ /* 0x000fe40001f24270 */
[----:B------:R-:W-:-:S05]  /*ac90*/  F2FP.F16.F32.PACK_AB R9, RZ, R9 ;  /* 0x00000009ff09723e */ /* 0x000fca00000000ff */
[----:B--2---:R2:W-:Y:S04]  /*aca0*/  @P0 STG.E.U16 desc[UR46][R4.64+0x42], R9 ;  /* 0x0000420904000986 */ /* 0x0045e8000c10152e */
[----:B--2---:R0:W5:Y:S01]  /*acb0*/  LDL.LU.64 R4, [R1+0x3f0] ;  /* 0x0003f00001047983 */ /* 0x0041620000300a00 */
[----:B------:R-:W-:Y:S04]  /*acc0*/  BSSY B1, `(.L_x_153) ;  /* 0x0000003000017945 */ /* 0x000fe80003800000 */
[----:B------:R-:W-:Y:S05]  /*acd0*/  @!P1 BRA `(.L_x_154) ;  /* 0x0000000000049947 */ /* 0x000fea0003800000 */
[----:B------:R2:W5:Y:S02]  /*ace0*/  LDG.E.LTC128B.U16 R8, desc[UR46][R232.64+0x40] ;  /* 0x0000402ee8087981 */ /* 0x000564000c1e1520 */
.L_x_154:
[----:B------:R-:W-:Y:S05]  /*acf0*/  BSYNC B1 ;  /* 0x0000000000017941 */ /* 0x000fea0003800000 */
.L_x_153:
[----:B-----5:R4:W-:Y:S04]  /*ad00*/  STL [R1+0x3f0], R3 ;  /* 0x0003f00301007387 */ /* 0x0209e80000100800 */
[----:B----4-:R-:W4:Y:S01]  /*ad10*/  LDL.LU R3, [R1+0x288] ;  /* 0x0002880001037983 */ /* 0x010f220000300800 */
[----:B------:R-:W-:-:S05]  /*ad20*/  HADD2.F32 R9, -RZ, R8.H0_H0 ;  /* 0x20000008ff097230 */ /* 0x000fca0000004100 */
[----:B------:R-:W-:Y:S01]  /*ad30*/  FMUL R9, R9, R16 ;  /* 0x0000001009097220 */ /* 0x000fe20000400000 */
[----:B------:R-:W-:-:S03]  /*ad40*/  ISETP.GT.AND P0, PT, R0, 0x8, P2 ;  /* 0x000000080000780c */ /* 0x000fc60001704270 */
[----:B----4-:R-:W-:Y:S02]  /*ad50*/  FFMA R9, R3, R2, R9 ;  /* 0x0000000203097223 */ /* 0x010fe40000000009 */
[----:B------:R4:W5:Y:S01]  /*ad60*/  LDL.LU R3, [R1+0x3f0] ;  /* 0x0003f00001037983 */ /* 0x0009620000300800 */
[----:B------:R-:W-:Y:S02]  /*ad70*/  BSSY B1, `(.L_x_155) ;  /* 0x0000005000017945 */ /* 0x000fe40003800000 */
[----:B------:R-:W-:-:S05]  /*ad80*/  F2FP.F16.F32.PACK_AB R9, RZ, R9 ;  /* 0x00000009ff09723e */ /* 0x000fca00000000ff */
[----:B------:R4:W-:Y:S01]  /*ad90*/  @P1 STG.E.U16 desc[UR46][R4.64+0x40], R9 ;  /* 0x0000400904001986 */ /* 0x0009e2000c10152e */
[----:B------:R-:W-:Y:S05]  /*ada0*/  @!P0 BRA `(.L_x_156) ;  /* 0x0000000000048947 */ /* 0x000fea0003800000 */
[----:B------:R0:W5:Y:S02]  /*adb0*/  LDG.E.LTC128B.U16 R8, desc[UR46][R232.64+0x42] ;  /* 0x0000422ee8087981 */ /* 0x000164000c1e1520 */
.L_x_156:
[----:B------:R-:W-:Y:S05]  /*adc0*/  BSYNC B1 ;  /* 0x0000000000017941 */ /* 0x000fea0003800000 */
.L_x_155:
[----:B------:R1:W-:Y:S04]  /*add0*/  STL [R1+0x3f0], R6 ;  /* 0x0003f00601007387 */ /* 0x0003e80000100800 */
[----:B-1----:R-:W2:Y:S01]  /*ade0*/  LDL.LU R6, [R1+0x28c] ;  /* 0x00028c0001067983 */ /* 0x002ea20000300800 */
[----:B----45:R-:W-:-:S05]  /*adf0*/  HADD2.F32 R9, -RZ, R8.H0_H0 ;  /* 0x20000008ff097230 */ /* 0x030fca0000004100 */
[----:B------:R-:W-:Y:S01]  /*ae00*/  FMUL R9, R9, R16 ;  /* 0x0000001009097220 */ /* 0x000fe20000400000 */
[----:B------:R-:W-:-:S04]  /*ae10*/  ISETP.GT.AND P6, PT, R3, 0x28, PT ;  /* 0x000000280300780c */ /* 0x000fc80003fc4270 */
[----:B------:R-:W-:Y:S01]  /*ae20*/  ISETP.GT.AND P1, PT, R0, RZ, P6 ;  /* 0x000000ff0000720c */ /* 0x000fe20003724270 */
[----:B--2---:R-:W-:Y:S02]  /*ae30*/  FFMA R9, R6, R2, R9 ;  /* 0x0000000206097223 */ /* 0x004fe40000000009 */
[----:B------:R1:W5:Y:S01]  /*ae40*/  LDL.LU R6, [R1+0x3f0] ;  /* 0x0003f00001067983 */ /* 0x0003620000300800 */
[----:B------:R-:W-:Y:S01]  /*ae50*/  LOP3.LUT R17, R17, 0xfffffffd, RZ, 0xc0, !PT ;  /* 0xfffffffd11117812 */ /* 0x000fe200078ec0ff */
[----:B------:R-:W-:Y:S01]  /*ae60*/  BSSY B1, `(.L_x_157) ;  /* 0x0000006000017945 */ /* 0x000fe20003800000 */
[----:B------:R-:W-:-:S03]  /*ae70*/  F2FP.F16.F32.PACK_AB R9, RZ, R9 ;  /* 0x00000009ff09723e */ /* 0x000fc600000000ff */
[----:B------:R-:W-:Y:S02]  /*ae80*/  @P6 LOP3.LUT R17, R17, 0x2, RZ, 0xfc, !PT ;  /* 0x0000000211116812 */ /* 0x000fe400078efcff */
[----:B------:R1:W-:Y:S02]  /*ae90*/  @P0 STG.E.U16 desc[UR46][R4.64+0x42], R9 ;  /* 0x0000420904000986 */ /* 0x0003e4000c10152e */
[----:B------:R-:W-:Y:S05]  /*aea0*/  @!P1 BRA `(.L_x_158) ;  /* 0x0000000000049947 */ /* 0x000fea0003800000 */
[----:B------:R2:W5:Y:S02]  /*aeb0*/  LDG.E.LTC128B.U16 R8, desc[UR46][R236.64+0x50] ;  /* 0x0000502eec087981 */ /* 0x000564000c1e1520 */
.L_x_158:
[----:B------:R-:W-:Y:S05]  /*aec0*/  BSYNC B1 ;  /* 0x0000000000017941 */ /* 0x000fea0003800000 */
.L_x_157:
[----:B-----5:R4:W-:Y:S04]  /*aed0*/  STL [R1+0x3f8], R6 ;  /* 0x0003f80601007387 */ /* 0x0209e80000100800 */
[----:B----4-:R-:W4:Y:S04]  /*aee0*/  LDL.LU R6, [R1+0x290] ;  /* 0x0002900001067983 */ /* 0x010f280000300800 */
[----:B------:R1:W-:Y:S04]  /*aef0*/  STL.64 [R1+0x3f0], R4 ;  /* 0x0003f00401007387 */ /* 0x0003e80000100a00 */
[----:B-1----:R-:W3:Y:S01]  /*af00*/  LDL.64 R4, [R1+0x308] ;  /* 0x0003080001047983 */ /* 0x002ee20000100a00 */
[----:B------:R-:W-:-:S05]  /*af10*/  HADD2.F32 R9, -RZ, R8.H0_H0 ;  /* 0x20000008ff097230 */ /* 0x000fca0000004100 */
[----:B------:R-:W-:-:S04]  /*af20*/  FMUL R9, R9, R16 ;  /* 0x0000001009097220 */ /* 0x000fc80000400000 */
[----:B----4-:R-:W-:Y:S02]  /*af30*/  FFMA R9, R6, R2, R9 ;  /* 0x0000000206097223 */ /* 0x010fe40000000009 */
[----:B------:R1:W5:Y:S01]  /*af40*/  LDL.LU R6, [R1+0x3f8] ;  /* 0x0003f80001067983 */ /* 0x0003620000300800 */
[----:B------:R-:W-:Y:S02]  /*af50*/  ISETP.GT.AND P4, PT, R3, 0x29, PT ;  /* 0x000000290300780c */ /* 0x000fe40003f84270 */
[----:B------:R-:W-:Y:S02]  /*af60*/  F2FP.F16.F32.PACK_AB R9, RZ, R9 ;  /* 0x00000009ff09723e */ /* 0x000fe400000000ff */
[----:B------:R-:W-:-:S03]  /*af70*/  ISETP.GT.AND P0, PT, R0, RZ, P4 ;  /* 0x000000ff0000720c */ /* 0x000fc60002704270 */
[----:B---3--:R3:W-:Y:S04]  /*af80*/  @P1 STG.E.U16 desc[UR46][R4.64+0x50], R9 ;  /* 0x0000500904001986 */ /* 0x0087e8000c10152e */
[----:B---3--:R1:W5:Y:S01]  /*af90*/  LDL.LU.64 R4, [R1+0x3f0] ;  /* 0x0003f00001047983 */ /* 0x0083620000300a00 */
[----:B------:R-:W-:Y:S05]  /*afa0*/  BSSY B1, `(.L_x_159) ;  /* 0x0000003000017945 */ /* 0x000fea0003800000 */
[----:B------:R-:W-:Y:S05]  /*afb0*/  @!P0 BRA `(.L_x_160) ;  /* 0x0000000000048947 */ /* 0x000fea0003800000 */
[----:B------:R3:W5:Y:S02]  /*afc0*/  LDG.E.LTC128B.U16 R8, desc[UR46][R236.64+0x52] ;  /* 0x0000522eec087981 */ /* 0x000764000c1e1520 */
.L_x_160:
[----:B------:R-:W-:Y:S05]  /*afd0*/  BSYNC B1 ;  /* 0x0000000000017941 */ /* 0x000fea0003800000 */
.L_x_159:
        /* <DEDUP_REMOVED lines=15> */
.L_x_162:
[----:B------:R-:W-:Y:S05]  /*b0d0*/  BSYNC B1 ;  /* 0x0000000000017941 */ /* 0x000fea0003800000 */
.L_x_161:
        /* <DEDUP_REMOVED lines=12> */
.L_x_164:
[----:B------:R-:W-:Y:S05]  /*b1a0*/  BSYNC B1 ;  /* 0x0000000000017941 */ /* 0x000fea0003800000 */
.L_x_163:
        /* <DEDUP_REMOVED lines=8> */
[----:B------:R-:W-:Y:S02]  /*b230*/  BSSY B1, `(.L_x_165) ;  /* 0x0000005000017945 */ /* 0x000fe40003800000 */
[----:B------:R-:W-:-:S05]  /*b240*/  F2FP.F16.F32.PACK_AB R9, RZ, R9 ;  /* 0x00000009ff09723e */ /* 0x000fca00000000ff */
[----:B------:R1:W-:Y:S02]  /*b250*/  @P1 STG.E.U16 desc[UR46][R4.64+0x52], R9 ;  /* 0x0000520904001986 */ /* 0x0003e4000c10152e */
[----:B------:R-:W-:Y:S05]  /*b260*/  @!P0 BRA `(.L_x_166) ;  /* 0x0000000000048947 */ /* 0x000fea0003800000 */
[----:B------:R2:W5:Y:S02]  /*b270*/  LDG.E.LTC128B.U16 R8, desc[UR46][R236.64+0x60] ;  /* 0x0000602eec087981 */ /* 0x000564000c1e1520 */
.L_x_166:
[----:B------:R-:W-:Y:S05]  /*b280*/  BSYNC B1 ;  /* 0x0000000000017941 */ /* 0x000fea0003800000 */
.L_x_165:
        /* <DEDUP_REMOVED lines=9> */
[----:B------:R-:W-:-:S05]  /*b320*/  F2FP.F16.F32.PACK_AB R9, RZ, R9 ;  /* 0x00000009ff09723e */ /* 0x000fca00000000ff */
[----:B---3--:R3:W-:Y:S04]  /*b330*/  @P0 STG.E.U16 desc[UR46][R4.64+0x60], R9 ;  /* 0x0000600904000986 */ /* 0x0087e8000c10152e */
[----:B---3--:R1:W5:Y:S01]  /*b340*/  LDL.LU.64 R4, [R1+0x3f0] ;  /* 0x0003f00001047983 */ /* 0x0083620000300a00 */
[----:B------:R-:W-:Y:S01]  /*b350*/  ISETP.GT.AND P0, PT, R0, RZ, P2 ;  /* 0x000000ff0000720c */ /* 0x000fe20001704270 */
[----:B------:R-:W-:-:S12]  /*b360*/  BSSY B1, `(.L_x_167) ;  /* 0x0000003000017945 */ /* 0x000fd80003800000 */
[----:B-1----:R-:W-:Y:S05]  /*b370*/  @!P0 BRA `(.L_x_168) ;  /* 0x0000000000048947 */ /* 0x002fea0003800000 */
[----:B------:R1:W5:Y:S02]  /*b380*/  LDG.E.LTC128B.U16 R8, desc[UR46][R236.64+0x62] ;  /* 0x0000622eec087981 */ /* 0x000364000c1e1520 */
.L_x_168:
[----:B------:R-:W-:Y:S05]  /*b390*/  BSYNC B1 ;  /* 0x0000000000017941 */ /* 0x000fea0003800000 */
.L_x_167:
[----:B------:R3:W-:Y:S04]  /*b3a0*/  STL [R1+0x3f8], R3 ;  /* 0x0003f80301007387 */ /* 0x0007e80000100800 */
[----:B---3--:R-:W3:Y:S04]  /*b3b0*/  LDL.LU R3, [R1+0x2a4] ;  /* 0x0002a40001037983 */ /* 0x008ee80000300800 */
[----:B-----5:R4:W-:Y:S04]  /*b3c0*/  STL.64 [R1+0x3f0], R4 ;  /* 0x0003f00401007387 */ /* 0x0209e80000100a00 */
[----:B----4-:R-:W4:Y:S01]  /*b3d0*/  LDL.64 R4, [R1+0x308] ;  /* 0x0003080001047983 */ /* 0x010f220000100a00 */
[----:B------:R-:W-:-:S05]  /*b3e0*/  HADD2.F32 R9, -RZ, R8.H0_H0 ;  /* 0x20000008ff097230 */ /* 0x000fca0000004100 */
[----:B------:R-:W-:-:S04]  /*b3f0*/  FMUL R9, R9, R16 ;  /* 0x0000001009097220 */ /* 0x000fc80000400000 */
[----:B---3--:R-:W-:Y:S02]  /*b400*/  FFMA R9, R3, R2, R9 ;  /* 0x0000000203097223 */ /* 0x008fe40000000009 */
[----:B------:R3:W5:Y:S03]  /*b410*/  LDL.LU R3, [R1+0x3f8] ;  /* 0x0003f80001037983 */ /* 0x0007660000300800 */
[----:B------:R-:W-:-:S05]  /*b420*/  F2FP.F16.F32.PACK_AB R9, RZ, R9 ;  /* 0x00000009ff09723e */ /* 0x000fca00000000ff */
[----:B----4-:R4:W-:Y:S04]  /*b430*/  @P0 STG.E.U16 desc[UR46][R4.64+0x62], R9 ;  /* 0x0000620904000986 */ /* 0x0109e8000c10152e */
[----:B----4-:R3:W5:Y:S01]  /*b440*/  LDL.LU.64 R4, [R1+0x3f0] ;  /* 0x0003f00001047983 */ /* 0x0107620000300a00 */
[----:B------:R-:W-:Y:S01]  /*b450*/  ISETP.GT.AND P0, PT, R0, 0x8, P3 ;  /* 0x000000080000780c */ /* 0x000fe20001f04270 */
[----:B------:R-:W-:-:S12]  /*b460*/  BSSY B1, `(.L_x_169) ;  /* 0x0000003000017945 */ /* 0x000fd80003800000 */
[----:B---3--:R-:W-:Y:S05]  /*b470*/  @!P0 BRA `(.L_x_170) ;  /* 0x0000000000048947 */ /* 0x008fea0003800000 */
[----:B------:R3:W5:Y:S02]  /*b480*/  LDG.E.LTC128B.U16 R8, desc[UR46][R232.64+0x60] ;  /* 0x0000602ee8087981 */ /* 0x000764000c1e1520 */
.L_x_170:
[----:B------:R-:W-:Y:S05]  /*b490*/  BSYNC B1 ;  /* 0x0000000000017941 */ /* 0x000fea0003800000 */
.L_x_169:
[----:B-----5:R4:W-:Y:S04]  /*b4a0*/  STL [R1+0x3f0], R3 ;  /* 0x0003f00301007387 */ /* 0x0209e80000100800 */
[----:B----4-:R-:W4:Y:S01]  /*b4b0*/  LDL.LU R3, [R1+0x2a8] ;  /* 0x0002a80001037983 */ /* 0x010f220000300800 */
[----:B------:R-:W-:-:S05]  /*b4c0*/  HADD2.F32 R9, -RZ, R8.H0_H0 ;  /* 0x20000008ff097230 */ /* 0x000fca0000004100 */
[----:B------:R-:W-:Y:S01]  /*b4d0*/  FMUL R9, R9, R16 ;  /* 0x0000001009097220 */ /* 0x000fe20000400000 */
[----:B------:R-:W-:Y:S03]  /*b4e0*/  BSSY B1, `(.L_x_171) ;  /* 0x000000a000017945 */ /* 0x000fe60003800000 */
[----:B----4-:R-:W-:Y:S02]  /*b4f0*/  FFMA R9, R3, R2, R9 ;  /* 0x0000000203097223 */ /* 0x010fe40000000009 */
[----:B------:R4:W5:Y:S03]  /*b500*/  LDL.LU R3, [R1+0x3f0] ;  /* 0x0003f00001037983 */ /* 0x0009660000300800 */
[----:B------:R-:W-:Y:S01]  /*b510*/  F2FP.F16.F32.PACK_AB R9, RZ, R9 ;  /* 0x00000009ff09723e */ /* 0x000fe200000000ff */
[----:B------:R4:W-:Y:S04]  /*b520*/  STL.S16 [R1+0x280], R8 ;  /* 0x0002800801007387 */ /* 0x0009e80000100600 */
[----:B------:R4:W-:Y:S01]  /*b530*/  @P0 STG.E.U16 desc[UR46][R4.64+0x60], R9 ;  /* 0x0000600904000986 */ /* 0x0009e2000c10152e */
[----:B------:R-:W-:-:S13]  /*b540*/  ISETP.GT.AND P0, PT, R0, 0x8, P2 ;  /* 0x000000080000780c */ /* 0x000fda0001704270 */
[----:B----4-:R-:W-:Y:S05]  /*b550*/  @!P0 BRA `(.L_x_172) ;  /* 0x0000000000088947 */ /* 0x010fea0003800000 */
[----:B------:R-:W4:Y:S04]  /*b560*/  LDG.E.LTC128B.U16 R8, desc[UR46][R232.64+0x62] ;  /* 0x0000622ee8087981 */ /* 0x000f28000c1e1520 */
[----:B----4-:R4:W-:Y:S02]  /*b570*/  STL [R1+0x280], R8 ;  /* 0x0002800801007387 */ /* 0x0109e40000100800 */
.L_x_172:
[----:B------:R-:W-:Y:S05]  /*b580*/  BSYNC B1 ;  /* 0x0000000000017941 */ /* 0x000fea0003800000 */
.L_x_171:
[----:B------:R-:W2:Y:S04]  /*b590*/  LDL.LU R9, [R1+0x2ac] ;  /* 0x0002ac0001097983 */ /* 0x000ea80000300800 */
[----:B------:R-:W-:Y:S04]  /*b5a0*/  STL [R1+0x3f8], R12 ;  /* 0x0003f80c01007387 */ /* 0x000fe80000100800 */
[----:B------:R0:W-:Y:S04]  /*b5b0*/  STL [R1+0x3f4], R11 ;  /* 0x0003f40b01007387 */ /* 0x0001e80000100800 */
[----:B0-----:R-:W4:Y:S01]  /*b5c0*/  LDL.LU R11, [R1+0x280] ;  /* 0x00028000010b7983 */ /* 0x001f220000300800 */
[----:B------:R-:W-:-:S03]  /*b5d0*/  IMAD.U32 R12, RZ, RZ, UR9 ;  /* 0x00000009ff0c7e24 */ /* 0x000fc6000f8e00ff */
[----:B------:R-:W-:Y:S01]  /*b5e0*/  STL [R1+0x3f0], R10 ;  /* 0x0003f00a01007387 */ /* 0x000fe20000100800 */
[----:B------:R-:W-:-:S04]  /*b5f0*/  IMAD R12, R12, 0x300, RZ ;  /* 0x000003000c0c7824 */ /* 0x000fc800078e02ff */
[----:B------:R-:W-:Y:S02]  /*b600*/  IMAD.IADD R12, R12, 0x1, R7 ;  /* 0x000000010c0c7824 */ /* 0x000fe400078e0207 */
[----:B----4-:R-:W-:-:S05]  /*b610*/  HADD2.F32 R8, -RZ, R11.H0_H0 ;  /* 0x2000000bff087230 */ /* 0x010fca0000004100 */
[----:B------:R-:W-:-:S04]  /*b620*/  FMUL R8, R8, R16 ;  /* 0x0000001008087220 */ /* 0x000fc80000400000 */
[----:B--2---:R-:W-:Y:S01]  /*b630*/  FFMA R8, R9, R2, R8 ;  /* 0x0000000209087223 */ /* 0x004fe20000000008 */
[----:B------:R-:W-:-:S04]  /*b640*/  IMAD.U32 R9, RZ, RZ, UR8 ;  /* 0x00000008ff097e24 */ /* 0x000fc8000f8e00ff */
[----:B------:R-:W-:Y:S01]  /*b650*/  F2FP.F16.F32.PACK_AB R8, RZ, R8 ;  /* 0x00000008ff08723e */ /* 0x000fe200000000ff */
[----:B------:R-:W-:-:S04]  /*b660*/  IMAD.SHL.U32 R9, R9, 0x10, RZ ;  /* 0x0000001009097824 */ /* 0x000fc800078e00ff */
[----:B------:R0:W-:Y:S02]  /*b670*/  @P0 STG.E.U16 desc[UR46][R4.64+0x62], R8 ;  /* 0x0000620804000986 */ /* 0x0001e4000c10152e */
[----:B0-----:R-:W-:Y:S02]  /*b680*/  IADD3 R8, P0, R9, R6, RZ ;  /* 0x0000000609087210 */ /* 0x001fe40007f1e0ff */
[----:B------:R-:W2:Y:S01]  /*b690*/  LDL.LU R9, [R1+0x3e4] ;  /* 0x0003e40001097983 */ /* 0x000ea20000300800 */
[----:B------:R-:W-:-:S03]  /*b6a0*/  PRMT R10, R11, 0x7610, R10 ;  /* 0x000076100b0a7816 */ /* 0x000fc6000000000a */
[----:B------:R0:W-:Y:S01]  /*b6b0*/  STL [R1+0x284], R12 ;  /* 0x0002840c01007387 */ /* 0x0001e20000100800 */
[----:B-----5:R-:W-:Y:S01]  /*b6c0*/  ISETP.GT.AND P1, PT, R3, 0x38, PT ;  /* 0x000000380300780c */ /* 0x020fe20003f24270 */
[----:B--2---:R-:W-:Y:S02]  /*b6d0*/  IMAD.X R9, R9, 0x1, R12, P0 ;  /* 0x0000000109097824 */ /* 0x004fe400000e060c */
[----:B0-----:R0:W5:Y:S04]  /*b6e0*/  LDL.LU R12, [R1+0x3f8] ;  /* 0x0003f800010c7983 */ /* 0x0011680000300800 */
[----:B------:R0:W5:Y:S04]  /*b6f0*/  LDL.LU R11, [R1+0x3f4] ;  /* 0x0003f400010b7983 */ /* 0x0001680000300800 */
[----:B------:R2:W-:Y:S04]  /*b700*/  STL.S16 [R1+0x280], R10 ;  /* 0x0002800a01007387 */ /* 0x0005e80000100600 */
[----:B--2---:R0:W5:Y:S01]  /*b710*/  LDL.LU R10, [R1+0x3f0] ;  /* 0x0003f000010a7983 */ /* 0x0041620000300800 */
[----:B------:R-:W-:Y:S01]  /*b720*/  ISETP.GT.AND P0, PT, R0, RZ, P1 ;  /* 0x000000ff0000720c */ /* 0x000fe20000f04270 */
[----:B------:R-:W-:-:S12]  /*b730*/  BSSY B1, `(.L_x_173) ;  /* 0x0000006000017945 */ /* 0x000fd80003800000 */
[----:B0-----:R-:W-:Y:S05]  /*b740*/  @!P0 BRA `(.L_x_174) ;  /* 0x0000000000108947 */ /* 0x001fea0003800000 */
[----:B------:R0:W-:Y:S04]  /*b750*/  STL [R1+0x3f0], R0 ;  /* 0x0003f00001007387 */ /* 0x0001e80000100800 */
[----:B0-----:R-:W2:Y:S04]  /*b760*/  LDG.E.LTC128B.U16 R0, desc[UR46][R236.64+0x70] ;  /* 0x0000702eec007981 */ /* 0x001ea8000c1e1520 */
[----:B--2---:R0:W-:Y:S04]  /*b770*/  STL [R1+0x280], R0 ;  /* 0x0002800001007387 */ /* 0x0041e80000100800 */
[----:B0-----:R0:W5:Y:S02]  /*b780*/  LDL.LU R0, [R1+0x3f0] ;  /* 0x0003f00001007983 */ /* 0x0011640000300800 */
.L_x_174:
[----:B------:R-:W-:Y:S05]  /*b790*/  BSYNC B1 ;  /* 0x0000000000017941 */ /* 0x000fea0003800000 */
.L_x_173:
        /* <DEDUP_REMOVED lines=9> */
[----:B-1----:R-:W3:Y:S04]  /*b830*/  LDL.LU R5, [R1+0x280] ;  /* 0x0002800001057983 */ /* 0x002ee80000300800 */
        /* <DEDUP_REMOVED lines=14> */
[----:B------:R2:W5:Y:S04]  /*b920*/  LDL.LU R6, [R1+0x3f8] ;  /* 0x0003f80001067983 */ /* 0x0005680000300800 */
[----:B------:R2:W5:Y:S04]  /*b930*/  LDL.LU R5, [R1+0x3f4] ;  /* 0x0003f40001057983 */ /* 0x0005680000300800 */
[----:B------:R1:W-:Y:S04]  /*b940*/  STL.S16 [R1+0x280], R4 ;  /* 0x0002800401007387 */ /* 0x0003e80000100600 */
[----:B-1----:R2:W5:Y:S01]  /*b950*/  LDL.LU R4, [R1+0x3f0] ;  /* 0x0003f00001047983 */ /* 0x0025620000300800 */
[----:B------:R-:W-:Y:S01]  /*b960*/  ISETP.GT.AND P0, PT, R3, 0x39, PT ;  /* 0x000000390300780c */ /* 0x000fe20003f04270 */
[----:B------:R-:W-:Y:S03]  /*b970*/  BSSY B1, `(.L_x_175) ;  /* 0x0000007000017945 */ /* 0x000fe60003800000 */
[----:B------:R-:W-:-:S13]  /*b980*/  ISETP.GT.AND P5, PT, R0, RZ, P0 ;  /* 0x000000ff0000720c */ /* 0x000fda00007a4270 */
[----:B--2---:R-:W-:Y:S05]  /*b990*/  @!P5 BRA `(.L_x_176) ;  /* 0x000000000010d947 */ /* 0x004fea0003800000 */
[----:B------:R1:W-:Y:S04]  /*b9a0*/  STL [R1+0x3f0], R0 ;  /* 0x0003f00001007387 */ /* 0x0003e80000100800 */
[----:B-1----:R-:W2:Y:S04]  /*b9b0*/  LDG.E.LTC128B.U16 R0, desc[UR46][R236.64+0x72] ;  /* 0x0000722eec007981 */ /* 0x002ea8000c1e1520 */
[----:B--2---:R1:W-:Y:S04]  /*b9c0*/  STL [R1+0x280], R0 ;  /* 0x0002800001007387 */ /* 0x0043e80000100800 */
[----:B-1----:R1:W5:Y:S02]  /*b9d0*/  LDL.LU R0, [R1+0x3f0] ;  /* 0x0003f00001007983 */ /* 0x0023640000300800 */
.L_x_176:
[----:B------:R-:W-:Y:S05]  /*b9e0*/  BSYNC B1 ;  /* 0x0000000000017941 */ /* 0x000fea0003800000 */
.L_x_175:
[----:B-----5:R-:W-:Y:S04]  /*b9f0*/  STL [R1+0x414], R11 ;  /* 0x0004140b01007387 */ /* 0x020fe80000100800 */
[----:B------:R2:W-:Y:S04]  /*ba00*/  STL [R1+0x410], R10 ;  /* 0x0004100a01007387 */ /* 0x0005e80000100800 */
[----:B--2---:R-:W2:Y:S04]  /*ba10*/  LDL.LU R10, [R1+0x2b4] ;  /* 0x0002b400010a7983 */ /* 0x004ea80000300800 */
[----:B------:R-:W-:Y:S04]  /*ba20*/  STL [R1+0x40c], R9 ;  /* 0x00040c0901007387 */ /* 0x000fe80000100800 */
[----:B------:R-:W-:Y:S04]  /*ba30*/  STL [R1+0x408], R8 ;  /* 0x0004080801007387 */ /* 0x000fe80000100800 */
[----:B------:R3:W-:Y:S04]  /*ba40*/  STL.64 [R1+0x400], R6 ;  /* 0x0004000601007387 */ /* 0x0007e80000100a00 */
[----:B---3--:R-:W3:Y:S04]  /*ba50*/  LDL.64 R6, [R1+0x308] ;  /* 0x0003080001067983 */ /* 0x008ee80000100a00 */
[----:B------:R-:W-:Y:S04]  /*ba60*/  STL [R1+0x3f8], R5 ;  /* 0x0003f80501007387 */ /* 0x000fe80000100800 */
[----:B------:R4:W-:Y:S04]  /*ba70*/  STL [R1+0x3f4], R4 ;  /* 0x0003f40401007387 */ /* 0x0009e80000100800 */
[----:B----4-:R-:W4:Y:S04]  /*ba80*/  LDL.LU R4, [R1+0x280] ;  /* 0x0002800001047983 */ /* 0x010f280000300800 */
[----:B------:R0:W-:Y:S01]  /*ba90*/  STL [R1+0x3f0], R3 ;  /* 0x0003f00301007387 */ /* 0x0001e20000100800 */
[----:B----4-:R-:W-:-:S05]  /*baa0*/  HADD2.F32 R11, -RZ, R4.H0_H0 ;  /* 0x20000004ff0b7230 */ /* 0x010fca0000004100 */
        /* <DEDUP_REMOVED lines=10> */
[----:B---3--:R0:W-:Y:S04]  /*bb50*/  @P5 STG.E.U16 desc[UR46][R6.64+0x72], R5 ;  /* 0x0000720506005986 */ /* 0x0081e8000c10152e */
        /* <DEDUP_REMOVED lines=12> */
.L_x_178:
[----:B------:R-:W-:Y:S05]  /*bc20*/  BSYNC B1 ;  /* 0x0000000000017941 */ /* 0x000fea0003800000 */
.L_x_177:
        /* <DEDUP_REMOVED lines=21> */
[----:B---3--:R2:W5:Y:S04]  /*bd80*/  LDL.LU R7, [R1+0x3f8] ;  /* 0x0003f80001077983 */ /* 0x0085680000300800 */
        /* <DEDUP_REMOVED lines=10> */
.L_x_180:
[----:B------:R-:W-:Y:S05]  /*be30*/  BSYNC B1 ;  /* 0x0000000000017941 */ /* 0x000fea0003800000 */
.L_x_179:
        /* <DEDUP_REMOVED lines=33> */
.L_x_182:
[----:B------:R-:W-:Y:S05]  /*c050*/  BSYNC B1 ;  /* 0x0000000000017941 */ /* 0x000fea0003800000 */
.L_x_181:
[----:B-----5:R-:W-:Y:S04]  /*c060*/  STL [R1+0x414], R11 ;  /* 0x0004140b01007387 */ /* 0x020fe80000100800 */
[----:B------:R3:W-:Y:S04]  /*c070*/  STL [R1+0x410], R10 ;  /* 0x0004100a01007387 */ /* 0x0007e80000100800 */
[----:B---3--:R-:W3:Y:S04]  /*c080*/  LDL.LU R10, [R1+0x240] ;  /* 0x00024000010a7983 */ /* 0x008ee80000300800 */
[----:B------:R-:W-:Y:S04]  /*c090*/  STL [R1+0x40c], R9 ;  /* 0x00040c0901007387 */ /* 0x000fe80000100800 */
[----:B------:R-:W-:Y:S04]  /*c0a0*/  STL [R1+0x408], R8 ;  /* 0x0004080801007387 */ /* 0x000fe80000100800 */
[----:B------:R4:W-:Y:S04]  /*c0b0*/  STL.64 [R1+0x400], R6 ;  /* 0x0004000601007387 */ /* 0x0009e80000100a00 */
[----:B----4-:R-:W4:Y:S04]  /*c0c0*/  LDL.64 R6, [R1+0x340] ;  /* 0x0003400001067983 */ /* 0x010f280000100a00 */
[----:B------:R-:W-:Y:S04]  /*c0d0*/  STL [R1+0x3f8], R5 ;  /* 0x0003f80501007387 */ /* 0x000fe80000100800 */
[----:B------:R1:W-:Y:S04]  /*c0e0*/  STL [R1+0x3f4], R4 ;  /* 0x0003f40401007387 */ /* 0x0003e80000100800 */
[----:B-1----:R-:W2:Y:S04]  /*c0f0*/  LDL.LU R4, [R1+0x280] ;  /* 0x0002800001047983 */ /* 0x002ea80000300800 */
        /* <DEDUP_REMOVED lines=15> */
[----:B------:R-:W-:-:S03]  /*c1f0*/  LOP3.LUT P5, RZ, R17, 0x4, RZ, 0xc0, !PT ;  /* 0x0000000411ff7812 */ /* 0x000fc600078ac0ff */
[----:B------:R2:W5:Y:S04]  /*c200*/  LDL.LU R4, [R1+0x3f4] ;  /* 0x0003f40001047983 */ /* 0x0005680000300800 */
[----:B------:R1:W-:Y:S04]  /*c210*/  STL.S16 [R1+0x240], R3 ;  /* 0x0002400301007387 */ /* 0x0003e80000100600 */
[----:B-1----:R2:W5:Y:S01]  /*c220*/  LDL.LU R3, [R1+0x3f0] ;  /* 0x0003f00001037983 */ /* 0x0025620000300800 */
[----:B------:R-:W-:Y:S01]  /*c230*/  ISETP.GT.AND P5, PT, R0, 0x80, P5 ;  /* 0x000000800000780c */ /* 0x000fe20002fa4270 */
[----:B------:R-:W-:-:S12]  /*c240*/  BSSY B1, `(.L_x_183) ;  /* 0x0000006000017945 */ /* 0x000fd80003800000 */
[----:B--2---:R-:W-:Y:S05]  /*c250*/  @!P5 BRA `(.L_x_184) ;  /* 0x000000000010d947 */ /* 0x004fea0003800000 */
[----:B------:R1:W-:Y:S04]  /*c260*/  STL [R1+0x3f0], R0 ;  /* 0x0003f00001007387 */ /* 0x0003e80000100800 */
[----:B-1----:R-:W2:Y:S04]  /*c270*/  LDG.E.LTC128B.U16 R0, desc[UR46][R22.64+0x42] ;  /* 0x0000422e16007981 */ /* 0x002ea8000c1e1520 */
[----:B--2---:R1:W-:Y:S04]  /*c280*/  STL [R1+0x240], R0 ;  /* 0x0002400001007387 */ /* 0x0043e80000100800 */
[----:B-1----:R1:W5:Y:S02]  /*c290*/  LDL.LU R0, [R1+0x3f0] ;  /* 0x0003f00001007983 */ /* 0x0023640000300800 */
.L_x_184:
[----:B------:R-:W-:Y:S05]  /*c2a0*/  BSYNC B1 ;  /* 0x0000000000017941 */ /* 0x000fea0003800000 */
.L_x_183:
        /* <DEDUP_REMOVED lines=24> */
[----:B------:R2:W5:Y:S01]  /*c430*/  LDL.LU R5, [R1+0x3f8] ;  /* 0x0003f80001057983 */ /* 0x0005620000300800 */
[----:B------:R-:W-:-:S03]  /*c440*/  LOP3.LUT P5, RZ, R17, 0x1, RZ, 0xc0, !PT ;  /* 0x0000000111ff7812 */ /* 0x000fc600078ac0ff */
        /* <DEDUP_REMOVED lines=10> */
.L_x_186:
[----:B------:R-:W-:Y:S05]  /*c4f0*/  BSYNC B1 ;  /* 0x0000000000017941 */ /* 0x000fea0003800000 */
.L_x_185:
        /* <DEDUP_REMOVED lines=22> */
[----:B---3--:R1:W-:Y:S04]  /*c660*/  @P5 STG.E.U16 desc[UR46][R6.64+0x40], R5 ;  /* 0x0000400506005986 */ /* 0x0083e8000c10152e */
        /* <DEDUP_REMOVED lines=13> */
.L_x_188:
[----:B------:R-:W-:Y:S05]  /*c740*/  BSYNC B1 ;  /* 0x0000000000017941 */ /* 0x000fea0003800000 */
.L_x_187:
        /* <DEDUP_REMOVED lines=35> */
.L_x_190:
[----:B------:R-:W-:Y:S05]  /*c980*/  BSYNC B1 ;  /* 0x0000000000017941 */ /* 0x000fea0003800000 */
.L_x_189:
        /* <DEDUP_REMOVED lines=24> */
[----:B------:R2:W5:Y:S04]  /*cb10*/  LDL.LU R5, [R1+0x3f8] ;  /* 0x0003f80001057983 */ /* 0x0005680000300800 */
        /* <DEDUP_REMOVED lines=10> */
.L_x_192:
[----:B------:R-:W-:Y:S05]  /*cbc0*/  BSYNC B1 ;  /* 0x0000000000017941 */ /* 0x000fea0003800000 */
.L_x_191:
        /* <DEDUP_REMOVED lines=35> */
.L_x_194:
[----:B------:R-:W-:Y:S05]  /*ce00*/  BSYNC B1 ;  /* 0x0000000000017941 */ /* 0x000fea0003800000 */
.L_x_193:
        /* <DEDUP_REMOVED lines=35> */
.L_x_196:
[----:B------:R-:W-:Y:S05]  /*d040*/  BSYNC B1 ;  /* 0x0000000000017941 */ /* 0x000fea0003800000 */
.L_x_195:
        /* <DEDUP_REMOVED lines=35> */
.L_x_198:
[----:B------:R-:W-:Y:S05]  /*d280*/  BSYNC B1 ;  /* 0x0000000000017941 */ /* 0x000fea0003800000 */
.L_x_197:
        /* <DEDUP_REMOVED lines=35> */
.L_x_200:
[----:B------:R-:W-:Y:S05]  /*d4c0*/  BSYNC B1 ;  /* 0x0000000000017941 */ /* 0x000fea0003800000 */
.L_x_199:
        /* <DEDUP_REMOVED lines=35> */
.L_x_202:
[----:B------:R-:W-:Y:S05]  /*d700*/  BSYNC B1 ;  /* 0x0000000000017941 */ /* 0x000fea0003800000 */
.L_x_201:
        /* <DEDUP_REMOVED lines=35> */
.L_x_204:
[----:B------:R-:W-:Y:S05]  /*d940*/  BSYNC B1 ;  /* 0x0000000000017941 */ /* 0x000fea0003800000 */
.L_x_203:
        /* <DEDUP_REMOVED lines=35> */
.L_x_206:
[----:B------:R-:W-:Y:S05]  /*db80*/  BSYNC B1 ;  /* 0x0000000000017941 */ /* 0x000fea0003800000 */
.L_x_205:
        /* <DEDUP_REMOVED lines=35> */
.L_x_208:
[----:B------:R-:W-:Y:S05]  /*ddc0*/  BSYNC B1 ;  /* 0x0000000000017941 */ /* 0x000fea0003800000 */
.L_x_207:
        /* <DEDUP_REMOVED lines=35> */
.L_x_210:
[----:B------:R-:W-:Y:S05]  /*e000*/  BSYNC B1 ;  /* 0x0000000000017941 */ /* 0x000fea0003800000 */
.L_x_209:
        /* <DEDUP_REMOVED lines=35> */
.L_x_212:
[----:B------:R-:W-:Y:S05]  /*e240*/  BSYNC B1 ;  /* 0x0000000000017941 */ /* 0x000fea0003800000 */
.L_x_211:
        /* <DEDUP_REMOVED lines=36> */
.L_x_214:
[----:B------:R-:W-:Y:S05]  /*e490*/  BSYNC B1 ;  /* 0x0000000000017941 */ /* 0x000fea0003800000 */
.L_x_213:
        /* <DEDUP_REMOVED lines=33> */
.L_x_216:
[----:B------:R-:W-:Y:S05]  /*e6b0*/  BSYNC B1 ;  /* 0x0000000000017941 */ /* 0x000fea0003800000 */
.L_x_215:
        /* <DEDUP_REMOVED lines=33> */
.L_x_218:
[----:B------:R-:W-:Y:S05]  /*e8d0*/  BSYNC B1 ;  /* 0x0000000000017941 */ /* 0x000fea0003800000 */
.L_x_217:
        /* <DEDUP_REMOVED lines=36> */
.L_x_220:
[----:B------:R-:W-:Y:S05]  /*eb20*/  BSYNC B1 ;  /* 0x0000000000017941 */ /* 0x000fea0003800000 */
.L_x_219:
        /* <DEDUP_REMOVED lines=35> */
.L_x_222:
[----:B------:R-:W-:Y:S05]  /*ed60*/  BSYNC B1 ;  /* 0x0000000000017941 */ /* 0x000fea0003800000 */
.L_x_221:
        /* <DEDUP_REMOVED lines=32> */
.L_x_224:
[----:B------:R-:W-:Y:S05]  /*ef70*/  BSYNC B1 ;  /* 0x0000000000017941 */ /* 0x000fea0003800000 */
.L_x_223:
        /* <DEDUP_REMOVED lines=32> */
.L_x_226:
[----:B------:R-:W-:Y:S05]  /*f180*/  BSYNC B1 ;  /* 0x0000000000017941 */ /* 0x000fea0003800000 */
.L_x_225:
        /* <DEDUP_REMOVED lines=35> */
.L_x_228:
[----:B------:R-:W-:Y:S05]  /*f3c0*/  BSYNC B1 ;  /* 0x0000000000017941 */ /* 0x000fea0003800000 */
.L_x_227:
        /* <DEDUP_REMOVED lines=35> */
.L_x_230:
[----:B------:R-:W-:Y:S05]  /*f600*/  BSYNC B1 ;  /* 0x0000000000017941 */ /* 0x000fea0003800000 */
.L_x_229:
        /* <DEDUP_REMOVED lines=32> */
.L_x_232:
[----:B------:R-:W-:Y:S05]  /*f810*/  BSYNC B1 ;  /* 0x0000000000017941 */ /* 0x000fea0003800000 */
.L_x_231:
        /* <DEDUP_REMOVED lines=32> */
.L_x_234:
[----:B------:R-:W-:Y:S05]  /*fa20*/  BSYNC B1 ;  /* 0x0000000000017941 */ /* 0x000fea0003800000 */
.L_x_233:
        /* <DEDUP_REMOVED lines=35> */
.L_x_236:
[----:B------:R-:W-:Y:S05]  /*fc60*/  BSYNC B1 ;  /* 0x0000000000017941 */ /* 0x000fea0003800000 */
.L_x_235:
        /* <DEDUP_REMOVED lines=35> */
.L_x_238:
[----:B------:R-:W-:Y:S05]  /*fea0*/  BSYNC B1 ;  /* 0x0000000000017941 */ /* 0x000fea0003800000 */
.L_x_237:
        /* <DEDUP_REMOVED lines=32> */
.L_x_240:
[----:B------:R-:W-:Y:S05]  /*100b0*/  BSYNC B1 ;  /* 0x0000000000017941 */ /* 0x000fea0003800000 */
.L_x_239:
        /* <DEDUP_REMOVED lines=32> */
.L_x_242:
[----:B------:R-:W-:Y:S05]  /*102c0*/  BSYNC B1 ;  /* 0x0000000000017941 */ /* 0x000fea0003800000 */
.L_x_241:
        /* <DEDUP_REMOVED lines=35> */
.L_x_244:
[----:B------:R-:W-:Y:S05]  /*10500*/  BSYNC B1 ;  /* 0x0000000000017941 */ /* 0x000fea0003800000 */
.L_x_243:
        /* <DEDUP_REMOVED lines=36> */
.L_x_246:
[----:B------:R-:W-:Y:S05]  /*10750*/  BSYNC B1 ;  /* 0x0000000000017941 */ /* 0x000fea0003800000 */
.L_x_245:
[----:B-----5:R2:W-:Y:S04]  /*10760*/  STL [R1+0x400], R9 ;  /* 0x0004000901007387 */ /* 0x0205e80000100800 */
[----:B--2---:R-:W2:Y:S04]  /*10770*/  LDL.LU R9, [R1+0x1c0] ;  /* 0x0001c00001097983 */ /* 0x004ea80000300800 */
[----:B------:R3:W-:Y:S04]  /*10780*/  STL [R1+0x3fc], R8 ;  /* 0x0003fc0801007387 */ /* 0x0007e80000100800 */
[----:B---3--:R-:W3:Y:S04]  /*10790*/  LDL.LU R8, [R1+0x284] ;  /* 0x0002840001087983 */ /* 0x008ee80000300800 */
[----:B------:R-:W-:Y:S04]  /*107a0*/  STL [R1+0x3f8], R5 ;  /* 0x0003f80501007387 */ /* 0x000fe80000100800 */
[----:B------:R4:W-:Y:S04]  /*107b0*/  STL [R1+0x3f4], R4 ;  /* 0x0003f40401007387 */ /* 0x0009e80000100800 */
[----:B----4-:R-:W4:Y:S04]  /*107c0*/  LDL.LU R4, [R1+0x200] ;  /* 0x0002000001047983 */ /* 0x010f280000300800 */
[----:B------:R1:W-:Y:S01]  /*107d0*/  STL [R1+0x3f0], R3 ;  /* 0x0003f00301007387 */ /* 0x0003e20000100800 */
[----:B----4-:R-:W-:-:S05]  /*107e0*/  HADD2.F32 R7, -RZ, R4.H0_H0 ;  /* 0x20000004ff077230 */ /* 0x010fca0000004100 */
[----:B------:R-:W-:-:S04]  /*107f0*/  FMUL R7, R7, R16 ;  /* 0x0000001007077220 */ /* 0x000fc80000400000 */
[----:B--2---:R-:W-:Y:S01]  /*10800*/  FFMA R7, R9, R2, R7 ;  /* 0x0000000209077223 */ /* 0x004fe20000000007 */
[----:B-1----:R-:W-:Y:S01]  /*10810*/  PRMT R3, R4, 0x7610, R3 ;  /* 0x0000761004037816 */ /* 0x002fe20000000003 */
[----:B------:R1:W5:Y:S03]  /*10820*/  LDL.LU R9, [R1+0x400] ;  /* 0x0004000001097983 */ /* 0x0003660000300800 */
[----:B------:R-:W-:-:S04]  /*10830*/  F2FP.F16.F32.PACK_AB R7, RZ, R7 ;  /* 0x00000007ff07723e */ /* 0x000fc800000000ff */
[----:B------:R-:W-:Y:S01]  /*10840*/  PRMT R5, R7, 0x7610, R5 ;  /* 0x0000761007057816 */ /* 0x000fe20000000005 */
[----:B---3--:R-:W-:Y:S02]  /*10850*/  IMAD.MOV.U32 R7, RZ, RZ, R8 ;  /* 0x000000ffff077224 */ /* 0x008fe400078e0008 */
[----:B------:R1:W5:Y:S04]  /*10860*/  LDL.LU R8, [R1+0x3fc] ;  /* 0x0003fc0001087983 */ /* 0x0003680000300800 */
[----:B------:R2:W-:Y:S04]  /*10870*/  @P5 STG.E.U16 desc[UR46][R6.64+0x40], R5 ;  /* 0x0000400506005986 */ /* 0x0005e8000c10152e */
[----:B--2---:R1:W5:Y:S01]  /*10880*/  LDL.LU R5, [R1+0x3f8] ;  /* 0x0003f80001057983 */ /* 0x0043620000300800 */
[----:B------:R-:W-:-:S03]  /*10890*/  LOP3.LUT P5, RZ, R17, 0x4, RZ, 0xc0, !PT ;  /* 0x0000000411ff7812 */ /* 0x000fc600078ac0ff */
[----:B------:R1:W5:Y:S04]  /*108a0*/  LDL.LU R4, [R1+0x3f4] ;  /* 0x0003f40001047983 */ /* 0x0003680000300800 */
[----:B------:R2:W-:Y:S04]  /*108b0*/  STL.S16 [R1+0x1c0], R3 ;  /* 0x0001c00301007387 */ /* 0x0005e80000100600 */
[----:B--2---:R1:W5:Y:S01]  /*108c0*/  LDL.LU R3, [R1+0x3f0] ;  /* 0x0003f00001037983 */ /* 0x0043620000300800 */
[----:B------:R-:W-:Y:S01]  /*108d0*/  ISETP.GT.AND P5, PT, R0, 0x180, P5 ;  /* 0x000001800000780c */ /* 0x000fe20002fa4270 */
[----:B------:R-:W-:-:S12]  /*108e0*/  BSSY B1, `(.L_x_247) ;  /* 0x0000006000017945 */ /* 0x000fd80003800000 */
[----:B-1----:R-:W-:Y:S05]  /*108f0*/  @!P5 BRA `(.L_x_248) ;  /* 0x000000000010d947 */ /* 0x002fea0003800000 */
[----:B------:R1:W-:Y:S04]  /*10900*/  STL [R1+0x3f0], R0 ;  /* 0x0003f00001007387 */ /* 0x0003e80000100800 */
[----:B-1----:R-:W2:Y:S04]  /*10910*/  LDG.E.LTC128B.U16 R0, desc[UR46][R12.64+0x42] ;  /* 0x0000422e0c007981 */ /* 0x002ea8000c1e1520 */
[----:B--2---:R1:W-:Y:S04]  /*10920*/  STL [R1+0x1c0], R0 ;  /* 0x0001c00001007387 */ /* 0x0043e80000100800 */
[----:B-1----:R1:W5:Y:S02]  /*10930*/  LDL.LU R0, [R1+0x3f0] ;  /* 0x0003f00001007983 */ /* 0x0023640000300800 */
.L_x_248:
[----:B------:R-:W-:Y:S05]  /*10940*/  BSYNC B1 ;  /* 0x0000000000017941 */ /* 0x000fea0003800000 */
.L_x_247:
[----:B------:R-:W-:Y:S04]  /*10950*/  STL [R1+0x408], R11 ;  /* 0x0004080b01007387 */ /* 0x000fe80000100800 */
[----:B------:R2:W-:Y:S04]  /*10960*/  STL [R1+0x404], R10 ;  /* 0x0004040a01007387 */ /* 0x0005e80000100800 */
[----:B--2---:R-:W2:Y:S04]  /*10970*/  LDL.LU R10, [R1+0x1c4] ;  /* 0x0001c400010a7983 */ /* 0x004ea80000300800 */
[----:B-----5:R-:W-:Y:S04]  /*10980*/  STL [R1+0x400], R9 ;  /* 0x0004000901007387 */ /* 0x020fe80000100800 */
        /* <DEDUP_REMOVED lines=19> */
[----:B------:R2:W5:Y:S01]  /*10ac0*/  LDL.LU R4, [R1+0x3f4] ;  /* 0x0003f40001047983 */ /* 0x0005620000300800 */
[----:B------:R-:W-:-:S03]  /*10ad0*/  ISETP.GT.AND P5, PT, R0, 0x188, P5 ;  /* 0x000001880000780c */ /* 0x000fc60002fa4270 */
[----:B------:R3:W-:Y:S04]  /*10ae0*/  STL.S16 [R1+0x1c0], R3 ;  /* 0x0001c00301007387 */ /* 0x0007e80000100600 */
[----:B---3--:R2:W5:Y:S01]  /*10af0*/  LDL.LU R3, [R1+0x3f0] ;  /* 0x0003f00001037983 */ /* 0x0085620000300800 */
[----:B------:R-:W-:Y:S05]  /*10b00*/  BSSY B1, `(.L_x_249) ;  /* 0x0000006000017945 */ /* 0x000fea0003800000 */
[----:B------:R-:W-:Y:S05]  /*10b10*/  @!P5 BRA `(.L_x_250) ;  /* 0x000000000010d947 */ /* 0x000fea0003800000 */
[----:B------:R3:W-:Y:S04]  /*10b20*/  STL [R1+0x3f0], R0 ;  /* 0x0003f00001007387 */ /* 0x0007e80000100800 */
[----:B---3-5:R-:W3:Y:S04]  /*10b30*/  LDG.E.LTC128B.U16 R0, desc[UR46][R10.64+0x40] ;  /* 0x0000402e0a007981 */ /* 0x028ee8000c1e1520 */
[----:B---3--:R3:W-:Y:S04]  /*10b40*/  STL [R1+0x1c0], R0 ;  /* 0x0001c00001007387 */ /* 0x0087e80000100800 */
[----:B---3--:R3:W5:Y:S02]  /*10b50*/  LDL.LU R0, [R1+0x3f0] ;  /* 0x0003f00001007983 */ /* 0x0087640000300800 */
.L_x_250:
[----:B------:R-:W-:Y:S05]  /*10b60*/  BSYNC B1 ;  /* 0x0000000000017941 */ /* 0x000fea0003800000 */
.L_x_249:
[----:B-----5:R-:W-:Y:S04]  /*10b70*/  STL [R1+0x408], R11 ;  /* 0x0004080b01007387 */ /* 0x020fe80000100800 */
[----:B------:R4:W-:Y:S04]  /*10b80*/  STL [R1+0x404], R10 ;  /* 0x0004040a01007387 */ /* 0x0009e80000100800 */
[----:B----4-:R-:W4:Y:S04]  /*10b90*/  LDL.LU R10, [R1+0x1c8] ;  /* 0x0001c800010a7983 */ /* 0x010f280000300800 */
[----:B------:R-:W-:Y:S04]  /*10ba0*/  STL [R1+0x400], R7 ;  /* 0x0004000701007387 */ /* 0x000fe80000100800 */
[----:B------:R-:W-:Y:S04]  /*10bb0*/  STL [R1+0x3fc], R6 ;  /* 0x0003fc0601007387 */ /* 0x000fe80000100800 */
[----:B------:R-:W-:Y:S04]  /*10bc0*/  STL [R1+0x3f8], R5 ;  /* 0x0003f80501007387 */ /* 0x000fe80000100800 */
[----:B------:R0:W-:Y:S04]  /*10bd0*/  STL [R1+0x3f4], R4 ;  /* 0x0003f40401007387 */ /* 0x0001e80000100800 */
[----:B0-----:R-:W2:Y:S04]  /*10be0*/  LDL.LU R4, [R1+0x1c0] ;  /* 0x0001c00001047983 */ /* 0x001ea80000300800 */
[----:B------:R0:W-:Y:S01]  /*10bf0*/  STL [R1+0x3f0], R3 ;  /* 0x0003f00301007387 */ /* 0x0001e20000100800 */
[----:B--2---:R-:W-:-:S05]  /*10c00*/  HADD2.F32 R11, -RZ, R4.H0_H0 ;  /* 0x20000004ff0b7230 */ /* 0x004fca0000004100 */
[----:B------:R-:W-:-:S04]  /*10c10*/  FMUL R11, R11, R16 ;  /* 0x000000100b0b7220 */ /* 0x000fc80000400000 */
[----:B----4-:R-:W-:Y:S01]  /*10c20*/  FFMA R10, R10, R2, R11 ;  /* 0x000000020a0a7223 */ /* 0x010fe2000000000b */
        /* <DEDUP_REMOVED lines=9> */
[----:B--2---:R0:W5:Y:S01]  /*10cc0*/  LDL.LU R5, [R1+0x3f8] ;  /* 0x0003f80001057983 */ /* 0x0041620000300800 */
[----:B------:R-:W-:-:S03]  /*10cd0*/  LOP3.LUT P5, RZ, R17, 0x4, RZ, 0xc0, !PT ;  /* 0x0000000411ff7812 */ /* 0x000fc600078ac0ff */
[----:B------:R0:W5:Y:S01]  /*10ce0*/  LDL.LU R4, [R1+0x3f4] ;  /* 0x0003f40001047983 */ /* 0x0001620000300800 */
[----:B------:R-:W-:-:S03]  /*10cf0*/  ISETP.GT.AND P5, PT, R0, 0x188, P5 ;  /* 0x000001880000780c */ /* 0x000fc60002fa4270 */
[----:B------:R2:W-:Y:S04]  /*10d00*/  STL.S16 [R1+0x1c0], R3 ;  /* 0x0001c00301007387 */ /* 0x0005e80000100600 */
[----:B--2---:R0:W5:Y:S01]  /*10d10*/  LDL.LU R3, [R1+0x3f0] ;  /* 0x0003f00001037983 */ /* 0x0041620000300800 */
[----:B------:R-:W-:Y:S05]  /*10d20*/  BSSY B1, `(.L_x_251) ;  /* 0x0000006000017945 */ /* 0x000fea0003800000 */
[----:B------:R-:W-:Y:S05]  /*10d30*/  @!P5 BRA `(.L_x_252) ;  /* 0x000000000010d947 */ /* 0x000fea0003800000 */
[----:B------:R2:W-:Y:S04]  /*10d40*/  STL [R1+0x3f0], R0 ;  /* 0x0003f00001007387 */ /* 0x0005e80000100800 */
[----:B--2--5:R-:W2:Y:S04]  /*10d50*/  LDG.E.LTC128B.U16 R0, desc[UR46][R10.64+0x42] ;  /* 0x0000422e0a007981 */ /* 0x024ea8000c1e1520 */
[----:B--2---:R2:W-:Y:S04]  /*10d60*/  STL [R1+0x1c0], R0 ;  /* 0x0001c00001007387 */ /* 0x0045e80000100800 */
[----:B--2---:R2:W5:Y:S02]  /*10d70*/  LDL.LU R0, [R1+0x3f0] ;  /* 0x0003f00001007983 */ /* 0x0045640000300800 */
.L_x_252:
[----:B------:R-:W-:Y:S05]  /*10d80*/  BSYNC B1 ;  /* 0x0000000000017941 */ /* 0x000fea0003800000 */
.L_x_251:
[----:B-----5:R-:W-:Y:S04]  /*10d90*/  STL [R1+0x408], R11 ;  /* 0x0004080b01007387 */ /* 0x020fe80000100800 */
[----:B------:R4:W-:Y:S04]  /*10da0*/  STL [R1+0x404], R10 ;  /* 0x0004040a01007387 */ /* 0x0009e80000100800 */
[----:B----4-:R-:W4:Y:S04]  /*10db0*/  LDL.LU R10, [R1+0x1cc] ;  /* 0x0001cc00010a7983 */ /* 0x010f280000300800 */
[----:B------:R-:W-:Y:S04]  /*10dc0*/  STL [R1+0x400], R7 ;  /* 0x0004000701007387 */ /* 0x000fe80000100800 */
[----:B------:R-:W-:Y:S04]  /*10dd0*/  STL [R1+0x3fc], R6 ;  /* 0x0003fc0601007387 */ /* 0x000fe80000100800 */
[----:B------:R-:W-:Y:S04]  /*10de0*/  STL [R1+0x3f8], R5 ;  /* 0x0003f80501007387 */ /* 0x000fe80000100800 */
[----:B------:R0:W-:Y:S04]  /*10df0*/  STL [R1+0x3f4], R4 ;  /* 0x0003f40401007387 */ /* 0x0001e80000100800 */
[----:B0-----:R-:W3:Y:S04]  /*10e00*/  LDL.LU R4, [R1+0x1c0] ;  /* 0x0001c00001047983 */ /* 0x001ee80000300800 */
[----:B------:R0:W-:Y:S01]  /*10e10*/  STL [R1+0x3f0], R3 ;  /* 0x0003f00301007387 */ /* 0x0001e20000100800 */
[----:B---3--:R-:W-:-:S05]  /*10e20*/  HADD2.F32 R11, -RZ, R4.H0_H0 ;  /* 0x20000004ff0b7230 */ /* 0x008fca0000004100 */
        /* <DEDUP_REMOVED lines=12> */
[----:B------:R-:W-:-:S03]  /*10ef0*/  ISETP.GT.AND P5, PT, R0, 0x180, P6 ;  /* 0x000001800000780c */ /* 0x000fc600037a4270 */
[----:B------:R0:W5:Y:S04]  /*10f00*/  LDL.LU R4, [R1+0x3f4] ;  /* 0x0003f40001047983 */ /* 0x0001680000300800 */
[----:B------:R3:W-:Y:S04]  /*10f10*/  STL.S16 [R1+0x1c0], R3 ;  /* 0x0001c00301007387 */ /* 0x0007e80000100600 */
[----:B---3--:R0:W5:Y:S01]  /*10f20*/  LDL.LU R3, [R1+0x3f0] ;  /* 0x0003f00001037983 */ /* 0x0081620000300800 */
[----:B------:R-:W-:Y:S04]  /*10f30*/  BSSY B1, `(.L_x_253) ;  /* 0x0000006000017945 */ /* 0x000fe80003800000 */
[----:B------:R-:W-:Y:S05]  /*10f40*/  @!P5 BRA `(.L_x_254) ;  /* 0x000000000010d947 */ /* 0x000fea0003800000 */
[----:B------:R3:W-:Y:S04]  /*10f50*/  STL [R1+0x3f0], R0 ;  /* 0x0003f00001007387 */ /* 0x0007e80000100800 */
[----:B---3--:R-:W3:Y:S04]  /*10f60*/  LDG.E.LTC128B.U16 R0, desc[UR46][R12.64+0x50] ;  /* 0x0000502e0c007981 */ /* 0x008ee8000c1e1520 */
[----:B---3--:R3:W-:Y:S04]  /*10f70*/  STL [R1+0x1c0], R0 ;  /* 0x0001c00001007387 */ /* 0x0087e80000100800 */
[----:B---3--:R3:W5:Y:S02]  /*10f80*/  LDL.LU R0, [R1+0x3f0] ;  /* 0x0003f00001007983 */ /* 0x0087640000300800 */
.L_x_254:
[----:B------:R-:W-:Y:S05]  /*10f90*/  BSYNC B1 ;  /* 0x0000000000017941 */ /* 0x000fea0003800000 */
.L_x_253:
        /* <DEDUP_REMOVED lines=22> */
[----:B------:R-:W-:-:S03]  /*11100*/  ISETP.GT.AND P5, PT, R0, 0x180, P4 ;  /* 0x000001800000780c */ /* 0x000fc600027a4270 */
[----:B------:R0:W5:Y:S04]  /*11110*/  LDL.LU R4, [R1+0x3f4] ;  /* 0x0003f40001047983 */ /* 0x0001680000300800 */
[----:B------:R2:W-:Y:S04]  /*11120*/  STL.S16 [R1+0x1c0], R3 ;  /* 0x0001c00301007387 */ /* 0x0005e80000100600 */
[----:B--2---:R0:W5:Y:S01]  /*11130*/  LDL.LU R3, [R1+0x3f0] ;  /* 0x0003f00001037983 */ /* 0x0041620000300800 */
[----:B------:R-:W-:Y:S04]  /*11140*/  BSSY B1, `(.L_x_255) ;  /* 0x0000006000017945 */ /* 0x000fe80003800000 */
[----:B------:R-:W-:Y:S05]  /*11150*/  @!P5 BRA `(.L_x_256) ;  /* 0x000000000010d947 */ /* 0x000fea0003800000 */
[----:B------:R2:W-:Y:S04]  /*11160*/  STL [R1+0x3f0], R0 ;  /* 0x0003f00001007387 */ /* 0x0005e80000100800 */
[----:B--2---:R-:W2:Y:S04]  /*11170*/  LDG.E.LTC128B.U16 R0, desc[UR46][R12.64+0x52] ;  /* 0x0000522e0c007981 */ /* 0x004ea8000c1e1520 */
[----:B--2---:R2:W-:Y:S04]  /*11180*/  STL [R1+0x1c0], R0 ;  /* 0x0001c00001007387 */ /* 0x0045e80000100800 */
[----:B--2---:R2:W5:Y:S02]  /*11190*/  LDL.LU R0, [R1+0x3f0] ;  /* 0x0003f00001007983 */ /* 0x0045640000300800 */
.L_x_256:
[----:B------:R-:W-:Y:S05]  /*111a0*/  BSYNC B1 ;  /* 0x0000000000017941 */ /* 0x000fea0003800000 */
.L_x_255:
[----:B-----5:R-:W-:Y:S04]  /*111b0*/  STL [R1+0x408], R11 ;  /* 0x0004080b01007387 */ /* 0x020fe80000100800 */
[----:B------:R4:W-:Y:S04]  /*111c0*/  STL [R1+0x404], R10 ;  /* 0x0004040a01007387 */ /* 0x0009e80000100800 */
[----:B----4-:R-:W4:Y:S04]  /*111d0*/  LDL.LU R10, [R1+0x1d4] ;  /* 0x0001d400010a7983 */ /* 0x010f280000300800 */
[----:B------:R-:W-:Y:S04]  /*111e0*/  STL [R1+0x400], R9 ;  /* 0x0004000901007387 */ /* 0x000fe80000100800 */
[----:B------:R-:W-:Y:S04]  /*111f0*/  STL [R1+0x3fc], R8 ;  /* 0x0003fc0801007387 */ /* 0x000fe80000100800 */
[----:B------:R0:W-:Y:S04]  /*11200*/  STL [R1+0x3f8], R5 ;  /* 0x0003f80501007387 */ /* 0x0001e80000100800 */
[----:B0-----:R-:W3:Y:S04]  /*11210*/  LDL.LU R5, [R1+0x1c0] ;  /* 0x0001c00001057983 */ /* 0x001ee80000300800 */
[----:B------:R0:W-:Y:S04]  /*11220*/  STL [R1+0x3f4], R4 ;  /* 0x0003f40401007387 */ /* 0x0001e80000100800 */
        /* <DEDUP_REMOVED lines=15> */
[----:B------:R3:W-:Y:S04]  /*11320*/  @P5 STG.E.U16 desc[UR46][R6.64+0x52], R3 ;  /* 0x0000520306005986 */ /* 0x0007e8000c10152e */
[----:B-1----:R0:W5:Y:S04]  /*11330*/  LDL.LU R4, [R1+0x3f4] ;  /* 0x0003f40001047983 */ /* 0x0021680000300800 */
[----:B---3--:R0:W5:Y:S01]  /*11340*/  LDL.LU R3, [R1+0x3f0] ;  /* 0x0003f00001037983 */ /* 0x0081620000300800 */
[----:B------:R-:W-:Y:S04]  /*11350*/  BSSY B1, `(.L_x_257) ;  /* 0x0000006000017945 */ /* 0x000fe80003800000 */
[----:B------:R-:W-:Y:S05]  /*11360*/  @!P6 BRA `(.L_x_258) ;  /* 0x000000000010e947 */ /* 0x000fea0003800000 */
[----:B------:R1:W-:Y:S04]  /*11370*/  STL [R1+0x3f0], R0 ;  /* 0x0003f00001007387 */ /* 0x0003e80000100800 */
[----:B-1---5:R-:W3:Y:S04]  /*11380*/  LDG.E.LTC128B.U16 R0, desc[UR46][R10.64+0x50] ;  /* 0x0000502e0a007981 */ /* 0x022ee8000c1e1520 */
[----:B---3--:R1:W-:Y:S04]  /*11390*/  STL [R1+0x1c0], R0 ;  /* 0x0001c00001007387 */ /* 0x0083e80000100800 */
[----:B-1----:R1:W5:Y:S02]  /*113a0*/  LDL.LU R0, [R1+0x3f0] ;  /* 0x0003f00001007983 */ /* 0x0023640000300800 */
.L_x_258:
[----:B------:R-:W-:Y:S05]  /*113b0*/  BSYNC B1 ;  /* 0x0000000000017941 */ /* 0x000fea0003800000 */
.L_x_257:
[----:B-----5:R-:W-:Y:S04]  /*113c0*/  STL [R1+0x408], R11 ;  /* 0x0004080b01007387 */ /* 0x020fe80000100800 */
[----:B------:R3:W-:Y:S04]  /*113d0*/  STL [R1+0x404], R10 ;  /* 0x0004040a01007387 */ /* 0x0007e80000100800 */
[----:B---3--:R-:W3:Y:S04]  /*113e0*/  LDL.LU R10, [R1+0x1d8] ;  /* 0x0001d800010a7983 */ /* 0x008ee80000300800 */
[----:B------:R-:W-:Y:S04]  /*113f0*/  STL [R1+0x400], R7 ;  /* 0x0004000701007387 */ /* 0x000fe80000100800 */
[----:B------:R-:W-:Y:S04]  /*11400*/  STL [R1+0x3fc], R6 ;  /* 0x0003fc0601007387 */ /* 0x000fe80000100800 */
[----:B------:R4:W-:Y:S04]  /*11410*/  STL [R1+0x3f8], R5 ;  /* 0x0003f80501007387 */ /* 0x0009e80000100800 */
[----:B----4-:R-:W4:Y:S04]  /*11420*/  LDL.LU R5, [R1+0x1c0] ;  /* 0x0001c00001057983 */ /* 0x010f280000300800 */
[----:B------:R0:W-:Y:S04]  /*11430*/  STL [R1+0x3f4], R4 ;  /* 0x0003f40401007387 */ /* 0x0001e80000100800 */
        /* <DEDUP_REMOVED lines=9> */
[----:B------:R0:W5:Y:S01]  /*114d0*/  LDL.LU R7, [R1+0x400] ;  /* 0x0004000001077983 */ /* 0x0001620000300800 */
[----:B------:R-:W-:-:S02]  /*114e0*/  ISETP.GT.AND P4, PT, R0, 0x188, P4 ;  /* 0x000001880000780c */ /* 0x000fc40002784270 */
[----:B--2---:R-:W-:Y:S02]  /*114f0*/  PRMT R3, R6, 0x7610, R3 ;  /* 0x0000761006037816 */ /* 0x004fe40000000003 */
[----:B------:R0:W5:Y:S04]  /*11500*/  LDL.LU R6, [R1+0x3fc] ;  /* 0x0003fc0001067983 */ /* 0x0001680000300800 */
[----:B------:R0:W5:Y:S04]  /*11510*/  LDL.LU R5, [R1+0x3f8] ;  /* 0x0003f80001057983 */ /* 0x0001680000300800 */
[----:B------:R2:W-:Y:S04]  /*11520*/  STL.S16 [R1+0x1c0], R4 ;  /* 0x0001c00401007387 */ /* 0x0005e80000100600 */
[----:B------:R3:W-:Y:S04]  /*11530*/  @P6 STG.E.U16 desc[UR46][R8.64+0x50], R3 ;  /* 0x0000500308006986 */ /* 0x0007e8000c10152e */
[----:B--2---:R0:W5:Y:S04]  /*11540*/  LDL.LU R4, [R1+0x3f4] ;  /* 0x0003f40001047983 */ /* 0x0041680000300800 */
[----:B---3--:R0:W5:Y:S01]  /*11550*/  LDL.LU R3, [R1+0x3f0] ;  /* 0x0003f00001037983 */ /* 0x0081620000300800 */
[----:B------:R-:W-:Y:S04]  /*11560*/  BSSY B1, `(.L_x_259) ;  /* 0x0000006000017945 */ /* 0x000fe80003800000 */
[----:B------:R-:W-:Y:S05]  /*11570*/  @!P4 BRA `(.L_x_260) ;  /* 0x000000000010c947 */ /* 0x000fea0003800000 */
[----:B------:R2:W-:Y:S04]  /*11580*/  STL [R1+0x3f0], R0 ;  /* 0x0003f00001007387 */ /* 0x0005e80000100800 */
[----:B--2--5:R-:W2:Y:S04]  /*11590*/  LDG.E.LTC128B.U16 R0, desc[UR46][R10.64+0x52] ;  /* 0x0000522e0a007981 */ /* 0x024ea8000c1e1520 */
[----:B--2---:R2:W-:Y:S04]  /*115a0*/  STL [R1+0x1c0], R0 ;  /* 0x0001c00001007387 */ /* 0x0045e80000100800 */
[----:B--2---:R2:W5:Y:S02]  /*115b0*/  LDL.LU R0, [R1+0x3f0] ;  /* 0x0003f00001007983 */ /* 0x0045640000300800 */
.L_x_260:
[----:B------:R-:W-:Y:S05]  /*115c0*/  BSYNC B1 ;  /* 0x0000000000017941 */ /* 0x000fea0003800000 */
.L_x_259:
        /* <DEDUP_REMOVED lines=29> */
[----:B-1----:R-:W3:Y:S04]  /*117a0*/  LDG.E.LTC128B.U16 R0, desc[UR46][R12.64+0x60] ;  /* 0x0000602e0c007981 */ /* 0x002ee8000c1e1520 */
[----:B---3--:R1:W-:Y:S04]  /*117b0*/  STL [R1+0x1c0], R0 ;  /* 0x0001c00001007387 */ /* 0x0083e80000100800 */
[----:B-1----:R1:W5:Y:S02]  /*117c0*/  LDL.LU R0, [R1+0x3f0] ;  /* 0x0003f00001007983 */ /* 0x0023640000300800 */
.L_x_262:
[----:B------:R-:W-:Y:S05]  /*117d0*/  BSYNC B1 ;  /* 0x0000000000017941 */ /* 0x000fea0003800000 */
.L_x_261:
        /* <DEDUP_REMOVED lines=29> */
[----:B--2---:R-:W2:Y:S04]  /*119b0*/  LDG.E.LTC128B.U16 R0, desc[UR46][R12.64+0x62] ;  /* 0x0000622e0c007981 */ /* 0x004ea8000c1e1520 */
[----:B--2---:R2:W-:Y:S04]  /*119c0*/  STL [R1+0x1c0], R0 ;  /* 0x0001c00001007387 */ /* 0x0045e80000100800 */
[----:B--2---:R2:W5:Y:S02]  /*119d0*/  LDL.LU R0, [R1+0x3f0] ;  /* 0x0003f00001007983 */ /* 0x0045640000300800 */
.L_x_264:
[----:B------:R-:W-:Y:S05]  /*119e0*/  BSYNC B1 ;  /* 0x0000000000017941 */ /* 0x000fea0003800000 */
.L_x_263:
        /* <DEDUP_REMOVED lines=32> */
.L_x_266:
[----:B------:R-:W-:Y:S05]  /*11bf0*/  BSYNC B1 ;  /* 0x0000000000017941 */ /* 0x000fea0003800000 */
.L_x_265:
        /* <DEDUP_REMOVED lines=32> */
.L_x_268:
[----:B------:R-:W-:Y:S05]  /*11e00*/  BSYNC B1 ;  /* 0x0000000000017941 */ /* 0x000fea0003800000 */
.L_x_267:
        /* <DEDUP_REMOVED lines=32> */
.L_x_270:
[----:B------:R-:W-:Y:S05]  /*12010*/  BSYNC B1 ;  /* 0x0000000000017941 */ /* 0x000fea0003800000 */
.L_x_269:
        /* <DEDUP_REMOVED lines=32> */
.L_x_272:
[----:B------:R-:W-:Y:S05]  /*12220*/  BSYNC B1 ;  /* 0x0000000000017941 */ /* 0x000fea0003800000 */
.L_x_271:
        /* <DEDUP_REMOVED lines=32> */
.L_x_274:
[----:B------:R-:W-:Y:S05]  /*12430*/  BSYNC B1 ;  /* 0x0000000000017941 */ /* 0x000fea0003800000 */
.L_x_273:
        /* <DEDUP_REMOVED lines=32> */
.L_x_276:
[----:B------:R-:W-:Y:S05]  /*12640*/  BSYNC B1 ;  /* 0x0000000000017941 */ /* 0x000fea0003800000 */
.L_x_275:
[----:B------:R-:W-:Y:S04]  /*12650*/  STL [R1+0x408], R12 ;  /* 0x0004080c01007387 */ /* 0x000fe80000100800 */
[----:B-----5:R3:W-:Y:S04]  /*12660*/  STL [R1+0x404], R11 ;  /* 0x0004040b01007387 */ /* 0x0207e80000100800 */
        /* <DEDUP_REMOVED lines=11> */
[----:B------:R0:W5:Y:S01]  /*12720*/  LDL.LU R12, [R1+0x408] ;  /* 0x00040800010c7983 */ /* 0x0001620000300800 */
[----:B------:R-:W-:Y:S02]  /*12730*/  ISETP.GT.AND P3, PT, R3, 0x40, PT ;  /* 0x000000400300780c */ /* 0x000fe40003f64270 */
[----:B------:R-:W-:Y:S02]  /*12740*/  F2FP.F16.F32.PACK_AB R10, RZ, R11 ;  /* 0x0000000bff0a723e */ /* 0x000fe400000000ff */
[----:B------:R0:W5:Y:S02]  /*12750*/  LDL.LU R11, [R1+0x404] ;  /* 0x00040400010b7983 */ /* 0x0001640000300800 */
[----:B------:R-:W-:Y:S02]  /*12760*/  PRMT R7, R10, 0x7610, R7 ;  /* 0x000076100a077816 */ /* 0x000fe40000000007 */
[----:B------:R0:W5:Y:S01]  /*12770*/  LDL.LU R10, [R1+0x400] ;  /* 0x00040000010a7983 */ /* 0x0001620000300800 */
[----:B------:R-:W-:-:S02]  /*12780*/  ISETP.GT.AND P1, PT, R0, RZ, P3 ;  /* 0x000000ff0000720c */ /* 0x000fc40001f24270 */
[----:B-1----:R-:W-:Y:S02]  /*12790*/  PRMT R4, R7, 0x7610, R4 ;  /* 0x0000761007047816 */ /* 0x002fe40000000004 */
[----:B------:R0:W5:Y:S01]  /*127a0*/  LDL.LU R7, [R1+0x3fc] ;  /* 0x0003fc0001077983 */ /* 0x0001620000300800 */
[----:B------:R-:W-:-:S03]  /*127b0*/  LOP3.LUT R17, R17, 0xfffffffe, RZ, 0xc0, !PT ;  /* 0xfffffffe11117812 */ /* 0x000fc600078ec0ff */
[----:B------:R0:W5:Y:S01]  /*127c0*/  LDL.LU R6, [R1+0x3f8] ;  /* 0x0003f80001067983 */ /* 0x0001620000300800 */
[----:B------:R-:W-:Y:S01]  /*127d0*/  BSSY B1, `(.L_x_277) ;  /* 0x000000b000017945 */ /* 0x000fe20003800000 */
[----:B------:R-:W-:Y:S02]  /*127e0*/  @P3 LOP3.LUT R17, R17, 0x1, RZ, 0xfc, !PT ;  /* 0x0000000111113812 */ /* 0x000fe400078efcff */
[----:B------:R1:W-:Y:S04]  /*127f0*/  STL.S16 [R1+0x1c0], R5 ;  /* 0x0001c00501007387 */ /* 0x0003e80000100600 */
[----:B------:R3:W-:Y:S04]  /*12800*/  @P0 STG.E.U16 desc[UR46][R8.64+0x72], R4 ;  /* 0x0000720408000986 */ /* 0x0007e8000c10152e */
[----:B-1----:R0:W5:Y:S04]  /*12810*/  LDL.LU R5, [R1+0x3f4] ;  /* 0x0003f40001057983 */ /* 0x0021680000300800 */
[----:B---3--:R0:W5:Y:S01]  /*12820*/  LDL.LU R4, [R1+0x3f0] ;  /* 0x0003f00001047983 */ /* 0x0081620000300800 */
[----:B------:R-:W-:Y:S05]  /*12830*/  @!P1 BRA `(.L_x_278) ;  /* 0x0000000000109947 */ /* 0x000fea0003800000 */
[----:B------:R1:W-:Y:S04]  /*12840*/  STL [R1+0x3f0], R0 ;  /* 0x0003f00001007387 */ /* 0x0003e80000100800 */
[----:B-1----:R-:W3:Y:S04]  /*12850*/  LDG.E.LTC128B.U16 R0, desc[UR46][R236.64+0x80] ;  /* 0x0000802eec007981 */ /* 0x002ee8000c1e1520 */
[----:B---3--:R1:W-:Y:S04]  /*12860*/  STL [R1+0x1c0], R0 ;  /* 0x0001c00001007387 */ /* 0x0083e80000100800 */
[----:B-1----:R1:W5:Y:S02]  /*12870*/  LDL.LU R0, [R1+0x3f0] ;  /* 0x0003f00001007983 */ /* 0x0023640000300800 */
.L_x_278:
[----:B------:R-:W-:Y:S05]  /*12880*/  BSYNC B1 ;  /* 0x0000000000017941 */ /* 0x000fea0003800000 */
.L_x_277:
        /* <DEDUP_REMOVED lines=9> */
[----:B0-----:R-:W2:Y:S04]  /*12920*/  LDL.64 R6, [R1+0x308] ;  /* 0x0003080001067983 */ /* 0x001ea80000100a00 */
[----:B------:R0:W-:Y:S01]  /*12930*/  STL [R1+0x3f0], R4 ;  /* 0x0003f00401007387 */ /* 0x0001e20000100800 */
[----:B----4-:R-:W-:-:S05]  /*12940*/  HADD2.F32 R12, -RZ, R8.H0_H0 ;  /* 0x20000008ff0c7230 */ /* 0x010fca0000004100 */
[----:B------:R-:W-:-:S04]  /*12950*/  FMUL R12, R12, R16 ;  /* 0x000000100c0c7220 */ /* 0x000fc80000400000 */
[----:B---3--:R-:W-:Y:S01]  /*12960*/  FFMA R11, R11, R2, R12 ;  /* 0x000000020b0b7223 */ /* 0x008fe2000000000c */
[----:B------:R-:W-:Y:S01]  /*12970*/  PRMT R5, R8, 0x7610, R5 ;  /* 0x0000761008057816 */ /* 0x000fe20000000005 */
[----:B------:R3:W5:Y:S01]  /*12980*/  LDL.LU R12, [R1+0x414] ;  /* 0x00041400010c7983 */ /* 0x0007620000300800 */
[----:B------:R-:W-:Y:S02]  /*12990*/  ISETP.GT.AND P2, PT, R3, 0x41, PT ;  /* 0x000000410300780c */ /* 0x000fe40003f44270 */
[----:B------:R-:W-:Y:S02]  /*129a0*/  F2FP.F16.F32.PACK_AB R10, RZ, R11 ;  /* 0x0000000bff0a723e */ /* 0x000fe400000000ff */
[----:B------:R3:W5:Y:S02]  /*129b0*/  LDL.LU R11, [R1+0x410] ;  /* 0x00041000010b7983 */ /* 0x0007640000300800 */
[----:B------:R-:W-:Y:S02]  /*129c0*/  PRMT R9, R10, 0x7610, R9 ;  /* 0x000076100a097816 */ /* 0x000fe40000000009 */
[----:B------:R3:W5:Y:S01]  /*129d0*/  LDL.LU R10, [R1+0x40c] ;  /* 0x00040c00010a7983 */ /* 0x0007620000300800 */
[----:B------:R-:W-:-:S02]  /*129e0*/  ISETP.GT.AND P0, PT, R0, RZ, P2 ;  /* 0x000000ff0000720c */ /* 0x000fc40001704270 */
[----:B0-----:R-:W-:Y:S02]  /*129f0*/  PRMT R4, R9, 0x7610, R4 ;  /* 0x0000761009047816 */ /* 0x001fe40000000004 */
[----:B------:R3:W5:Y:S01]  /*12a00*/  LDL.LU R9, [R1+0x408] ;  /* 0x0004080001097983 */ /* 0x0007620000300800 */
[----:B------:R-:W-:-:S03]  /*12a10*/  LOP3.LUT R17, R17, 0xfffffffb, RZ, 0xc0, !PT ;  /* 0xfffffffb11117812 */ /* 0x000fc600078ec0ff */
[----:B------:R3:W5:Y:S01]  /*12a20*/  LDL.LU R8, [R1+0x404] ;  /* 0x0004040001087983 */ /* 0x0007620000300800 */
[----:B------:R-:W-:Y:S01]  /*12a30*/  BSSY B1, `(.L_x_279) ;  /* 0x000000c000017945 */ /* 0x000fe20003800000 */
[----:B------:R-:W-:Y:S02]  /*12a40*/  @P2 LOP3.LUT R17, R17, 0x4, RZ, 0xfc, !PT ;  /* 0x0000000411112812 */ /* 0x000fe400078efcff */
[----:B------:R0:W-:Y:S04]  /*12a50*/  STL.S16 [R1+0x180], R5 ;  /* 0x0001800501007387 */ /* 0x0001e80000100600 */
[----:B--2---:R2:W-:Y:S04]  /*12a60*/  @P1 STG.E.U16 desc[UR46][R6.64+0x80], R4 ;  /* 0x0000800406001986 */ /* 0x0045e8000c10152e */
[----:B0-----:R3:W5:Y:S04]  /*12a70*/  LDL.LU R5, [R1+0x400] ;  /* 0x0004000001057983 */ /* 0x0017680000300800 */
[----:B--2---:R3:W5:Y:S04]  /*12a80*/  LDL.LU.64 R6, [R1+0x3f8] ;  /* 0x0003f80001067983 */ /* 0x0047680000300a00 */
[----:B------:R3:W5:Y:S01]  /*12a90*/  LDL.LU R4, [R1+0x3f0] ;  /* 0x0003f00001047983 */ /* 0x0007620000300800 */
[----:B------:R-:W-:Y:S05]  /*12aa0*/  @!P0 BRA `(.L_x_280) ;  /* 0x0000000000108947 */ /* 0x000fea0003800000 */
[----:B------:R0:W-:Y:S04]  /*12ab0*/  STL [R1+0x3f0], R0 ;  /* 0x0003f00001007387 */ /* 0x0001e80000100800 */
[----:B0-----:R-:W2:Y:S04]  /*12ac0*/  LDG.E.LTC128B.U16 R0, desc[UR46][R236.64+0x82] ;  /* 0x0000822eec007981 */ /* 0x001ea8000c1e1520 */
[----:B--2---:R0:W-:Y:S04]  /*12ad0*/  STL [R1+0x180], R0 ;  /* 0x0001800001007387 */ /* 0x0041e80000100800 */
[----:B0-----:R0:W5:Y:S02]  /*12ae0*/  LDL.LU R0, [R1+0x3f0] ;  /* 0x0003f00001007983 */ /* 0x0011640000300800 */
.L_x_280:
[----:B------:R-:W-:Y:S05]  /*12af0*/  BSYNC B1 ;  /* 0x0000000000017941 */ /* 0x000fea0003800000 */
.L_x_279:
        /* <DEDUP_REMOVED lines=9> */
[----:B-1----:R-:W3:Y:S04]  /*12b90*/  LDL.64 R4, [R1+0x308] ;  /* 0x0003080001047983 */ /* 0x002ee80000100a00 */
        /* <DEDUP_REMOVED lines=15> */
[----:B---3--:R3:W-:Y:S04]  /*12c90*/  @P0 STG.E.U16 desc[UR46][R4.64+0x82], R3 ;  /* 0x0000820304000986 */ /* 0x0087e8000c10152e */
[----:B-1----:R2:W5:Y:S04]  /*12ca0*/  LDL.LU R6, [R1+0x400] ;  /* 0x0004000001067983 */ /* 0x0025680000300800 */
[----:B---3--:R2:W5:Y:S04]  /*12cb0*/  LDL.LU.64 R4, [R1+0x3f8] ;  /* 0x0003f80001047983 */ /* 0x0085680000300a00 */
[----:B------:R2:W5:Y:S01]  /*12cc0*/  LDL.LU R3, [R1+0x3f0] ;  /* 0x0003f00001037983 */ /* 0x0005620000300800 */
[----:B------:R-:W-:Y:S04]  /*12cd0*/  BSSY B1, `(.L_x_281) ;  /* 0x0000006000017945 */ /* 0x000fe80003800000 */
[----:B------:R-:W-:Y:S05]  /*12ce0*/  @!P1 BRA `(.L_x_282) ;  /* 0x0000000000109947 */ /* 0x000fea0003800000 */
[----:B------:R1:W-:Y:S04]  /*12cf0*/  STL [R1+0x3f0], R0 ;  /* 0x0003f00001007387 */ /* 0x0003e80000100800 */
[----:B-1----:R-:W3:Y:S04]  /*12d00*/  LDG.E.LTC128B.U16 R0, desc[UR46][R232.64+0x80] ;  /* 0x0000802ee8007981 */ /* 0x002ee8000c1e1520 */
[----:B---3--:R1:W-:Y:S04]  /*12d10*/  STL [R1+0x180], R0 ;  /* 0x0001800001007387 */ /* 0x0083e80000100800 */
[----:B-1----:R1:W5:Y:S02]  /*12d20*/  LDL.LU R0, [R1+0x3f0] ;  /* 0x0003f00001007983 */ /* 0x0023640000300800 */
.L_x_282:
[----:B------:R-:W-:Y:S05]  /*12d30*/  BSYNC B1 ;  /* 0x0000000000017941 */ /* 0x000fea0003800000 */
.L_x_281:
        /* <DEDUP_REMOVED lines=32> */
.L_x_284:
[----:B------:R-:W-:Y:S05]  /*12f40*/  BSYNC B1 ;  /* 0x0000000000017941 */ /* 0x000fea0003800000 */
.L_x_283:
        /* <DEDUP_REMOVED lines=35> */
.L_x_286:
[----:B------:R-:W-:Y:S05]  /*13180*/  BSYNC B1 ;  /* 0x0000000000017941 */ /* 0x000fea0003800000 */
.L_x_285:
        /* <DEDUP_REMOVED lines=23> */
[----:B------:R3:W5:Y:S04]  /*13300*/  LDL.LU R9, [R1+0x408] ;  /* 0x0004080001097983 */ /* 0x0007680000300800 */
[----:B------:R3:W5:Y:S04]  /*13310*/  LDL.LU R8, [R1+0x404] ;  /* 0x0004040001087983 */ /* 0x0007680000300800 */
[----:B------:R0:W-:Y:S04]  /*13320*/  STL.S16 [R1+0x180], R5 ;  /* 0x0001800501007387 */ /* 0x0001e80000100600 */
[----:B--2---:R2:W-:Y:S04]  /*13330*/  @P1 STG.E.U16 desc[UR46][R6.64+0x90], R4 ;  /* 0x0000900406001986 */ /* 0x0045e8000c10152e */
[----:B0-----:R3:W5:Y:S04]  /*13340*/  LDL.LU R5, [R1+0x400] ;  /* 0x0004000001057983 */ /* 0x0017680000300800 */
[----:B--2---:R3:W5:Y:S04]  /*13350*/  LDL.LU.64 R6, [R1+0x3f8] ;  /* 0x0003f80001067983 */ /* 0x0047680000300a00 */
[----:B------:R3:W5:Y:S01]  /*13360*/  LDL.LU R4, [R1+0x3f0] ;  /* 0x0003f00001047983 */ /* 0x0007620000300800 */
[----:B------:R-:W-:Y:S04]  /*13370*/  BSSY B1, `(.L_x_287) ;  /* 0x0000006000017945 */ /* 0x000fe80003800000 */
[----:B------:R-:W-:Y:S05]  /*13380*/  @!P0 BRA `(.L_x_288) ;  /* 0x0000000000108947 */ /* 0x000fea0003800000 */
[----:B------:R0:W-:Y:S04]  /*13390*/  STL [R1+0x3f0], R0 ;  /* 0x0003f00001007387 */ /* 0x0001e80000100800 */
[----:B0-----:R-:W2:Y:S04]  /*133a0*/  LDG.E.LTC128B.U16 R0, desc[UR46][R236.64+0x92] ;  /* 0x0000922eec007981 */ /* 0x001ea8000c1e1520 */
[----:B--2---:R0:W-:Y:S04]  /*133b0*/  STL [R1+0x180], R0 ;  /* 0x0001800001007387 */ /* 0x0041e80000100800 */
[----:B0-----:R0:W5:Y:S02]  /*133c0*/  LDL.LU R0, [R1+0x3f0] ;  /* 0x0003f00001007983 */ /* 0x0011640000300800 */
.L_x_288:
[----:B------:R-:W-:Y:S05]  /*133d0*/  BSYNC B1 ;  /* 0x0000000000017941 */ /* 0x000fea0003800000 */
.L_x_287:
        /* <DEDUP_REMOVED lines=35> */
.L_x_290:
[----:B------:R-:W-:Y:S05]  /*13610*/  BSYNC B1 ;  /* 0x0000000000017941 */ /* 0x000fea0003800000 */
.L_x_289:
        /* <DEDUP_REMOVED lines=32> */
.L_x_292:
[----:B------:R-:W-:Y:S05]  /*13820*/  BSYNC B1 ;  /* 0x0000000000017941 */ /* 0x000fea0003800000 */
.L_x_291:
        /* <DEDUP_REMOVED lines=33> */
.L_x_294:
[----:B------:R-:W-:Y:S05]  /*13a40*/  BSYNC B1 ;  /* 0x0000000000017941 */ /* 0x000fea0003800000 */
.L_x_293:
        /* <DEDUP_REMOVED lines=21> */
[----:B------:R2:W5:Y:S01]  /*13ba0*/  LDL.LU R7, [R1+0x408] ;  /* 0x0004080001077983 */ /* 0x0005620000300800 */
[----:B------:R-:W-:-:S03]  /*13bb0*/  ISETP.GT.AND P2, PT, R3, 0x51, PT ;  /* 0x000000510300780c */ /* 0x000fc60003f44270 */
[----:B----4-:R0:W-:Y:S04]  /*13bc0*/  @P0 STG.E.U16 desc[UR46][R8.64+0xa0], R6 ;  /* 0x0000a00608000986 */ /* 0x0101e8000c10152e */
[----:B0-----:R2:W5:Y:S04]  /*13bd0*/  LDL.LU.64 R8, [R1+0x400] ;  /* 0x0004000001087983 */ /* 0x0015680000300a00 */
[----:B------:R2:W5:Y:S01]  /*13be0*/  LDL.LU R6, [R1+0x3f8] ;  /* 0x0003f80001067983 */ /* 0x0005620000300800 */
[----:B------:R-:W-:-:S03]  /*13bf0*/  ISETP.GT.AND P0, PT, R0, RZ, P2 ;  /* 0x000000ff0000720c */ /* 0x000fc60001704270 */
[----:B------:R2:W5:Y:S04]  /*13c00*/  LDL.LU R5, [R1+0x3f4] ;  /* 0x0003f40001057983 */ /* 0x0005680000300800 */
[----:B------:R0:W-:Y:S04]  /*13c10*/  STL.S16 [R1+0x180], R4 ;  /* 0x0001800401007387 */ /* 0x0001e80000100600 */
[----:B0-----:R2:W5:Y:S01]  /*13c20*/  LDL.LU R4, [R1+0x3f0] ;  /* 0x0003f00001047983 */ /* 0x0015620000300800 */
[----:B------:R-:W-:Y:S04]  /*13c30*/  BSSY B1, `(.L_x_295) ;  /* 0x0000006000017945 */ /* 0x000fe80003800000 */
[----:B------:R-:W-:Y:S05]  /*13c40*/  @!P0 BRA `(.L_x_296) ;  /* 0x0000000000108947 */ /* 0x000fea0003800000 */
[----:B------:R0:W-:Y:S04]  /*13c50*/  STL [R1+0x3f0], R0 ;  /* 0x0003f00001007387 */ /* 0x0001e80000100800 */
[----:B0-----:R-:W3:Y:S04]  /*13c60*/  LDG.E.LTC128B.U16 R0, desc[UR46][R236.64+0xa2] ;  /* 0x0000a22eec007981 */ /* 0x001ee8000c1e1520 */
[----:B---3--:R0:W-:Y:S04]  /*13c70*/  STL [R1+0x180], R0 ;  /* 0x0001800001007387 */ /* 0x0081e80000100800 */
[----:B0-----:R0:W5:Y:S02]  /*13c80*/  LDL.LU R0, [R1+0x3f0] ;  /* 0x0003f00001007983 */ /* 0x0011640000300800 */
.L_x_296:
[----:B------:R-:W-:Y:S05]  /*13c90*/  BSYNC B1 ;  /* 0x0000000000017941 */ /* 0x000fea0003800000 */
.L_x_295:
        /* <DEDUP_REMOVED lines=35> */
.L_x_298:
[----:B------:R-:W-:Y:S05]  /*13ed0*/  BSYNC B1 ;  /* 0x0000000000017941 */ /* 0x000fea0003800000 */
.L_x_297:
        /* <DEDUP_REMOVED lines=32> */
.L_x_300:
[----:B------:R-:W-:Y:S05]  /*140e0*/  BSYNC B1 ;  /* 0x0000000000017941 */ /* 0x000fea0003800000 */
.L_x_299:
[----:B------:R-:W-:Y:S04]  /*140f0*/  STL [R1+0x408], R12 ;  /* 0x0004080c01007387 */ /* 0x000fe80000100800 */
[----:B-----5:R4:W-:Y:S04]  /*14100*/  STL [R1+0x404], R11 ;  /* 0x0004040b01007387 */ /* 0x0209e80000100800 */
        /* <DEDUP_REMOVED lines=20> */
[----:B------:R-:W-:-:S03]  /*14250*/  ISETP.GT.AND P1, PT, R3, 0x58, PT ;  /* 0x000000580300780c */ /* 0x000fc60003f24270 */
        /* <DEDUP_REMOVED lines=10> */
.L_x_302:
[----:B------:R-:W-:Y:S05]  /*14300*/  BSYNC B1 ;  /* 0x0000000000017941 */ /* 0x000fea0003800000 */
.L_x_301:
        /* <DEDUP_REMOVED lines=36> */
.L_x_304:
[----:B------:R-:W-:Y:S05]  /*14550*/  BSYNC B1 ;  /* 0x0000000000017941 */ /* 0x000fea0003800000 */
.L_x_303:
        /* <DEDUP_REMOVED lines=35> */
.L_x_306:
[----:B------:R-:W-:Y:S05]  /*14790*/  BSYNC B1 ;  /* 0x0000000000017941 */ /* 0x000fea0003800000 */
.L_x_305:
        /* <DEDUP_REMOVED lines=32> */
.L_x_308:
[----:B------:R-:W-:Y:S05]  /*149a0*/  BSYNC B1 ;  /* 0x0000000000017941 */ /* 0x000fea0003800000 */
.L_x_307:
        /* <DEDUP_REMOVED lines=33> */
.L_x_310:
[----:B------:R-:W-:Y:S05]  /*14bc0*/  BSYNC B1 ;  /* 0x0000000000017941 */ /* 0x000fea0003800000 */
.L_x_309:
        /* <DEDUP_REMOVED lines=36> */
.L_x_312:
[----:B------:R-:W-:Y:S05]  /*14e10*/  BSYNC B1 ;  /* 0x0000000000017941 */ /* 0x000fea0003800000 */
.L_x_311:
        /* <DEDUP_REMOVED lines=36> */
.L_x_314:
[----:B------:R-:W-:Y:S05]  /*15060*/  BSYNC B1 ;  /* 0x0000000000017941 */ /* 0x000fea0003800000 */
.L_x_313:
        /* <DEDUP_REMOVED lines=36> */
.L_x_316:
[----:B------:R-:W-:Y:S05]  /*152b0*/  BSYNC B1 ;  /* 0x0000000000017941 */ /* 0x000fea0003800000 */
.L_x_315:
        /* <DEDUP_REMOVED lines=35> */
.L_x_318:
[----:B------:R-:W-:Y:S05]  /*154f0*/  BSYNC B1 ;  /* 0x0000000000017941 */ /* 0x000fea0003800000 */
.L_x_317:
        /* <DEDUP_REMOVED lines=35> */
.L_x_320:
[----:B------:R-:W-:Y:S05]  /*15730*/  BSYNC B1 ;  /* 0x0000000000017941 */ /* 0x000fea0003800000 */
.L_x_319:
        /* <DEDUP_REMOVED lines=35> */
.L_x_322:
[----:B------:R-:W-:Y:S05]  /*15970*/  BSYNC B1 ;  /* 0x0000000000017941 */ /* 0x000fea0003800000 */
.L_x_321:
        /* <DEDUP_REMOVED lines=35> */
.L_x_324:
[----:B------:R-:W-:Y:S05]  /*15bb0*/  BSYNC B1 ;  /* 0x0000000000017941 */ /* 0x000fea0003800000 */
.L_x_323:
        /* <DEDUP_REMOVED lines=35> */
.L_x_326:
[----:B------:R-:W-:Y:S05]  /*15df0*/  BSYNC B1 ;  /* 0x0000000000017941 */ /* 0x000fea0003800000 */
.L_x_325:
        /* <DEDUP_REMOVED lines=35> */
.L_x_328:
[----:B------:R-:W-:Y:S05]  /*16030*/  BSYNC B1 ;  /* 0x0000000000017941 */ /* 0x000fea0003800000 */
.L_x_327:
        /* <DEDUP_REMOVED lines=35> */
.L_x_330:
[----:B------:R-:W-:Y:S05]  /*16270*/  BSYNC B1 ;  /* 0x0000000000017941 */ /* 0x000fea0003800000 */
.L_x_329:
        /* <DEDUP_REMOVED lines=35> */
.L_x_332:
[----:B------:R-:W-:Y:S05]  /*164b0*/  BSYNC B1 ;  /* 0x0000000000017941 */ /* 0x000fea0003800000 */
.L_x_331:
        /* <DEDUP_REMOVED lines=35> */
.L_x_334:
[----:B------:R-:W-:Y:S05]  /*166f0*/  BSYNC B1 ;  /* 0x0000000000017941 */ /* 0x000fea0003800000 */
.L_x_333:
        /* <DEDUP_REMOVED lines=35> */
.L_x_336:
[----:B------:R-:W-:Y:S05]  /*16930*/  BSYNC B1 ;  /* 0x0000000000017941 */ /* 0x000fea0003800000 */
.L_x_335:
        /* <DEDUP_REMOVED lines=35> */
.L_x_338:
[----:B------:R-:W-:Y:S05]  /*16b70*/  BSYNC B1 ;  /* 0x0000000000017941 */ /* 0x000fea0003800000 */
.L_x_337:
        /* <DEDUP_REMOVED lines=35> */
.L_x_340:
[----:B------:R-:W-:Y:S05]  /*16db0*/  BSYNC B1 ;  /* 0x0000000000017941 */ /* 0x000fea0003800000 */
.L_x_339:
        /* <DEDUP_REMOVED lines=36> */
.L_x_342:
[----:B------:R-:W-:Y:S05]  /*17000*/  BSYNC B1 ;  /* 0x0000000000017941 */ /* 0x000fea0003800000 */
.L_x_341:
        /* <DEDUP_REMOVED lines=33> */
.L_x_344:
[----:B------:R-:W-:Y:S05]  /*17220*/  BSYNC B1 ;  /* 0x0000000000017941 */ /* 0x000fea0003800000 */
.L_x_343:
        /* <DEDUP_REMOVED lines=33> */
.L_x_346:
[----:B------:R-:W-:Y:S05]  /*17440*/  BSYNC B1 ;  /* 0x0000000000017941 */ /* 0x000fea0003800000 */
.L_x_345:
        /* <DEDUP_REMOVED lines=36> */
.L_x_348:
[----:B------:R-:W-:Y:S05]  /*17690*/  BSYNC B1 ;  /* 0x0000000000017941 */ /* 0x000fea0003800000 */
.L_x_347:
        /* <DEDUP_REMOVED lines=35> */
.L_x_350:
[----:B------:R-:W-:Y:S05]  /*178d0*/  BSYNC B1 ;  /* 0x0000000000017941 */ /* 0x000fea0003800000 */
.L_x_349:
        /* <DEDUP_REMOVED lines=32> */
.L_x_352:
[----:B------:R-:W-:Y:S05]  /*17ae0*/  BSYNC B1 ;  /* 0x0000000000017941 */ /* 0x000fea0003800000 */
.L_x_351:
        /* <DEDUP_REMOVED lines=32> */
.L_x_354:
[----:B------:R-:W-:Y:S05]  /*17cf0*/  BSYNC B1 ;  /* 0x0000000000017941 */ /* 0x000fea0003800000 */
.L_x_353:
        /* <DEDUP_REMOVED lines=35> */
.L_x_356:
[----:B------:R-:W-:Y:S05]  /*17f30*/  BSYNC B1 ;  /* 0x0000000000017941 */ /* 0x000fea0003800000 */
.L_x_355:
        /* <DEDUP_REMOVED lines=35> */
.L_x_358:
[----:B------:R-:W-:Y:S05]  /*18170*/  BSYNC B1 ;  /* 0x0000000000017941 */ /* 0x000fea0003800000 */
.L_x_357:
        /* <DEDUP_REMOVED lines=32> */
.L_x_360:
[----:B------:R-:W-:Y:S05]  /*18380*/  BSYNC B1 ;  /* 0x0000000000017941 */ /* 0x000fea0003800000 */
.L_x_359:
        /* <DEDUP_REMOVED lines=32> */
.L_x_362:
[----:B------:R-:W-:Y:S05]  /*18590*/  BSYNC B1 ;  /* 0x0000000000017941 */ /* 0x000fea0003800000 */
.L_x_361:
        /* <DEDUP_REMOVED lines=35> */
.L_x_364:
[----:B------:R-:W-:Y:S05]  /*187d0*/  BSYNC B1 ;  /* 0x0000000000017941 */ /* 0x000fea0003800000 */
.L_x_363:
        /* <DEDUP_REMOVED lines=35> */
.L_x_366:
[----:B------:R-:W-:Y:S05]  /*18a10*/  BSYNC B1 ;  /* 0x0000000000017941 */ /* 0x000fea0003800000 */
.L_x_365:
        /* <DEDUP_REMOVED lines=32> */
.L_x_368:
[----:B------:R-:W-:Y:S05]  /*18c20*/  BSYNC B1 ;  /* 0x0000000000017941 */ /* 0x000fea0003800000 */
.L_x_367:
        /* <DEDUP_REMOVED lines=32> */
.L_x_370:
[----:B------:R-:W-:Y:S05]  /*18e30*/  BSYNC B1 ;  /* 0x0000000000017941 */ /* 0x000fea0003800000 */
.L_x_369:
        /* <DEDUP_REMOVED lines=35> */
.L_x_372:
[----:B------:R-:W-:Y:S05]  /*19070*/  BSYNC B1 ;  /* 0x0000000000017941 */ /* 0x000fea0003800000 */
.L_x_371:
        /* <DEDUP_REMOVED lines=36> */
.L_x_374:
[----:B------:R-:W-:Y:S05]  /*192c0*/  BSYNC B1 ;  /* 0x0000000000017941 */ /* 0x000fea0003800000 */
.L_x_373:
        /* <DEDUP_REMOVED lines=33> */
.L_x_376:
[----:B------:R-:W-:Y:S05]  /*194e0*/  BSYNC B1 ;  /* 0x0000000000017941 */ /* 0x000fea0003800000 */
.L_x_375:
        /* <DEDUP_REMOVED lines=33> */
.L_x_378:
[----:B------:R-:W-:Y:S05]  /*19700*/  BSYNC B1 ;  /* 0x0000000000017941 */ /* 0x000fea0003800000 */
.L_x_377:
        /* <DEDUP_REMOVED lines=33> */
.L_x_380:
[----:B------:R-:W-:Y:S05]  /*19920*/  BSYNC B1 ;  /* 0x0000000000017941 */ /* 0x000fea0003800000 */
.L_x_379:
        /* <DEDUP_REMOVED lines=32> */
.L_x_382:
[----:B------:R-:W-:Y:S05]  /*19b30*/  BSYNC B1 ;  /* 0x0000000000017941 */ /* 0x000fea0003800000 */
.L_x_381:
        /* <DEDUP_REMOVED lines=32> */
.L_x_384:
[----:B------:R-:W-:Y:S05]  /*19d40*/  BSYNC B1 ;  /* 0x0000000000017941 */ /* 0x000fea0003800000 */
.L_x_383:
        /* <DEDUP_REMOVED lines=32> */
.L_x_386:
[----:B------:R-:W-:Y:S05]  /*19f50*/  BSYNC B1 ;  /* 0x0000000000017941 */ /* 0x000fea0003800000 */
.L_x_385:
        /* <DEDUP_REMOVED lines=32> */
.L_x_388:
[----:B------:R-:W-:Y:S05]  /*1a160*/  BSYNC B1 ;  /* 0x0000000000017941 */ /* 0x000fea0003800000 */
.L_x_387:
        /* <DEDUP_REMOVED lines=32> */
.L_x_390:
[----:B------:R-:W-:Y:S05]  /*1a370*/  BSYNC B1 ;  /* 0x0000000000017941 */ /* 0x000fea0003800000 */
.L_x_389:
        /* <DEDUP_REMOVED lines=32> */
.L_x_392:
[----:B------:R-:W-:Y:S05]  /*1a580*/  BSYNC B1 ;  /* 0x0000000000017941 */ /* 0x000fea0003800000 */
.L_x_391:
        /* <DEDUP_REMOVED lines=32> */
.L_x_394:
[----:B------:R-:W-:Y:S05]  /*1a790*/  BSYNC B1 ;  /* 0x0000000000017941 */ /* 0x000fea0003800000 */
.L_x_393:
        /* <DEDUP_REMOVED lines=32> */
.L_x_396:
[----:B------:R-:W-:Y:S05]  /*1a9a0*/  BSYNC B1 ;  /* 0x0000000000017941 */ /* 0x000fea0003800000 */
.L_x_395:
        /* <DEDUP_REMOVED lines=32> */
.L_x_398:
[----:B------:R-:W-:Y:S05]  /*1abb0*/  BSYNC B1 ;  /* 0x0000000000017941 */ /* 0x000fea0003800000 */
.L_x_397:
        /* <DEDUP_REMOVED lines=32> */
.L_x_400:
[----:B------:R-:W-:Y:S05]  /*1adc0*/  BSYNC B1 ;  /* 0x0000000000017941 */ /* 0x000fea0003800000 */
.L_x_399:
        /* <DEDUP_REMOVED lines=32> */
.L_x_402:
[----:B------:R-:W-:Y:S05]  /*1afd0*/  BSYNC B1 ;  /* 0x0000000000017941 */ /* 0x000fea0003800000 */
.L_x_401:
        /* <DEDUP_REMOVED lines=32> */
.L_x_404:
[----:B------:R-:W-:Y:S05]  /*1b1e0*/  BSYNC B1 ;  /* 0x0000000000017941 */ /* 0x000fea0003800000 */
.L_x_403:
        /* <DEDUP_REMOVED lines=35> */
.L_x_406:
[----:B------:R-:W-:Y:S05]  /*1b420*/  BSYNC B1 ;  /* 0x0000000000017941 */ /* 0x000fea0003800000 */
.L_x_405:
        /* <DEDUP_REMOVED lines=38> */
.L_x_408:
[----:B------:R-:W-:Y:S05]  /*1b690*/  BSYNC B1 ;  /* 0x0000000000017941 */ /* 0x000fea0003800000 */
.L_x_407:
        /* <DEDUP_REMOVED lines=35> */
.L_x_410:
[----:B------:R-:W-:Y:S05]  /*1b8d0*/  BSYNC B1 ;  /* 0x0000000000017941 */ /* 0x000fea0003800000 */
.L_x_409:
        /* <DEDUP_REMOVED lines=32> */
.L_x_412:
[----:B------:R-:W-:Y:S05]  /*1bae0*/  BSYNC B1 ;  /* 0x0000000000017941 */ /* 0x000fea0003800000 */
.L_x_411:
        /* <DEDUP_REMOVED lines=35> */
.L_x_414:
[----:B------:R-:W-:Y:S05]  /*1bd20*/  BSYNC B1 ;  /* 0x0000000000017941 */ /* 0x000fea0003800000 */
.L_x_413:
        /* <DEDUP_REMOVED lines=36> */
.L_x_416:
[----:B------:R-:W-:Y:S05]  /*1bf70*/  BSYNC B1 ;  /* 0x0000000000017941 */ /* 0x000fea0003800000 */
.L_x_415:
        /* <DEDUP_REMOVED lines=35> */
.L_x_418:
[----:B------:R-:W-:Y:S05]  /*1c1b0*/  BSYNC B1 ;  /* 0x0000000000017941 */ /* 0x000fea0003800000 */
.L_x_417:
        /* <DEDUP_REMOVED lines=32> */
.L_x_420:
[----:B------:R-:W-:Y:S05]  /*1c3c0*/  BSYNC B1 ;  /* 0x0000000000017941 */ /* 0x000fea0003800000 */
.L_x_419:
        /* <DEDUP_REMOVED lines=33> */
.L_x_422:
[----:B------:R-:W-:Y:S05]  /*1c5e0*/  BSYNC B1 ;  /* 0x0000000000017941 */ /* 0x000fea0003800000 */
.L_x_421:
        /* <DEDUP_REMOVED lines=36> */
.L_x_424:
[----:B------:R-:W-:Y:S05]  /*1c830*/  BSYNC B1 ;  /* 0x0000000000017941 */ /* 0x000fea0003800000 */
.L_x_423:
        /* <DEDUP_REMOVED lines=35> */
.L_x_426:
[----:B------:R-:W-:Y:S05]  /*1ca70*/  BSYNC B1 ;  /* 0x0000000000017941 */ /* 0x000fea0003800000 */
.L_x_425:
        /* <DEDUP_REMOVED lines=32> */
.L_x_428:
[----:B------:R-:W-:Y:S05]  /*1cc80*/  BSYNC B1 ;  /* 0x0000000000017941 */ /* 0x000fea0003800000 */
.L_x_427:
        /* <DEDUP_REMOVED lines=33> */
.L_x_430:
[----:B------:R-:W-:Y:S05]  /*1cea0*/  BSYNC B1 ;  /* 0x0000000000017941 */ /* 0x000fea0003800000 */
.L_x_429:
        /* <DEDUP_REMOVED lines=36> */
.L_x_432:
[----:B------:R-:W-:Y:S05]  /*1d0f0*/  BSYNC B1 ;  /* 0x0000000000017941 */ /* 0x000fea0003800000 */
.L_x_431:
        /* <DEDUP_REMOVED lines=35> */
.L_x_434:
[----:B------:R-:W-:Y:S05]  /*1d330*/  BSYNC B1 ;  /* 0x0000000000017941 */ /* 0x000fea0003800000 */
.L_x_433:
        /* <DEDUP_REMOVED lines=32> */
.L_x_436:
[----:B------:R-:W-:Y:S05]  /*1d540*/  BSYNC B1 ;  /* 0x0000000000017941 */ /* 0x000fea0003800000 */
.L_x_435:
        /* <DEDUP_REMOVED lines=33> */
.L_x_438:
[----:B------:R-:W-:Y:S05]  /*1d760*/  BSYNC B1 ;  /* 0x0000000000017941 */ /* 0x000fea0003800000 */
.L_x_437:
        /* <DEDUP_REMOVED lines=36> */
.L_x_440:
[----:B------:R-:W-:Y:S05]  /*1d9b0*/  BSYNC B1 ;  /* 0x0000000000017941 */ /* 0x000fea0003800000 */
.L_x_439:
        /* <DEDUP_REMOVED lines=36> */
.L_x_442:
[----:B------:R-:W-:Y:S05]  /*1dc00*/  BSYNC B1 ;  /* 0x0000000000017941 */ /* 0x000fea0003800000 */
.L_x_441:
        /* <DEDUP_REMOVED lines=36> */
.L_x_444:
[----:B------:R-:W-:Y:S05]  /*1de50*/  BSYNC B1 ;  /* 0x0000000000017941 */ /* 0x000fea0003800000 */
.L_x_443:
        /* <DEDUP_REMOVED lines=35> */
.L_x_446:
[----:B------:R-:W-:Y:S05]  /*1e090*/  BSYNC B1 ;  /* 0x0000000000017941 */ /* 0x000fea0003800000 */
.L_x_445:
        /* <DEDUP_REMOVED lines=35> */
.L_x_448:
[----:B------:R-:W-:Y:S05]  /*1e2d0*/  BSYNC B1 ;  /* 0x0000000000017941 */ /* 0x000fea0003800000 */
.L_x_447:
        /* <DEDUP_REMOVED lines=35> */
.L_x_450:
[----:B------:R-:W-:Y:S05]  /*1e510*/  BSYNC B1 ;  /* 0x0000000000017941 */ /* 0x000fea0003800000 */
.L_x_449:
        /* <DEDUP_REMOVED lines=35> */
.L_x_452:
[----:B------:R-:W-:Y:S05]  /*1e750*/  BSYNC B1 ;  /* 0x0000000000017941 */ /* 0x000fea0003800000 */
.L_x_451:
        /* <DEDUP_REMOVED lines=35> */
.L_x_454:
[----:B------:R-:W-:Y:S05]  /*1e990*/  BSYNC B1 ;  /* 0x0000000000017941 */ /* 0x000fea0003800000 */
.L_x_453:
        /* <DEDUP_REMOVED lines=35> */
.L_x_456:
[----:B------:R-:W-:Y:S05]  /*1ebd0*/  BSYNC B1 ;  /* 0x0000000000017941 */ /* 0x000fea0003800000 */
.L_x_455:
        /* <DEDUP_REMOVED lines=35> */
.L_x_458:
[----:B------:R-:W-:Y:S05]  /*1ee10*/  BSYNC B1 ;  /* 0x0000000000017941 */ /* 0x000fea0003800000 */
.L_x_457:
        /* <DEDUP_REMOVED lines=35> */
.L_x_460:
[----:B------:R-:W-:Y:S05]  /*1f050*/  BSYNC B1 ;  /* 0x0000000000017941 */ /* 0x000fea0003800000 */
.L_x_459:
        /* <DEDUP_REMOVED lines=35> */
.L_x_462:
[----:B------:R-:W-:Y:S05]  /*1f290*/  BSYNC B1 ;  /* 0x0000000000017941 */ /* 0x000fea0003800000 */
.L_x_461:
        /* <DEDUP_REMOVED lines=35> */
.L_x_464:
[----:B------:R-:W-:Y:S05]  /*1f4d0*/  BSYNC B1 ;  /* 0x0000000000017941 */ /* 0x000fea0003800000 */
.L_x_463:
        /* <DEDUP_REMOVED lines=35> */
.L_x_466:
[----:B------:R-:W-:Y:S05]  /*1f710*/  BSYNC B1 ;  /* 0x0000000000017941 */ /* 0x000fea0003800000 */
.L_x_465:
        /* <DEDUP_REMOVED lines=35> */
.L_x_468:
[----:B------:R-:W-:Y:S05]  /*1f950*/  BSYNC B1 ;  /* 0x0000000000017941 */ /* 0x000fea0003800000 */
.L_x_467:
        /* <DEDUP_REMOVED lines=36> */
.L_x_470:
[----:B------:R-:W-:Y:S05]  /*1fba0*/  BSYNC B1 ;  /* 0x0000000000017941 */ /* 0x000fea0003800000 */
.L_x_469:
[----:B-----5:R-:W-:Y:S04]  /*1fbb0*/  STL [R1+0x408], R9 ;  /* 0x0004080901007387 */ /* 0x020fe80000100800 */
[----:B------:R2:W-:Y:S04]  /*1fbc0*/  STL [R1+0x404], R8 ;  /* 0x0004040801007387 */ /* 0x0005e80000100800 */
[----:B--2---:R-:W2:Y:S04]  /*1fbd0*/  LDL.LU R8, [R1] ;  /* 0x0000000001087983 */ /* 0x004ea80000300800 */
        /* <DEDUP_REMOVED lines=21> */
[----:B------:R3:W-:Y:S04]  /*1fd30*/  STL.S16 [R1], R3 ;  /* 0x0000000301007387 */ /* 0x0007e80000100600 */
[----:B---3--:R2:W5:Y:S01]  /*1fd40*/  LDL.LU R3, [R1+0x3f0] ;  /* 0x0003f00001037983 */ /* 0x0085620000300800 */
[----:B------:R-:W-:Y:S01]  /*1fd50*/  ISETP.GT.AND P5, PT, R0, 0x100, P5 ;  /* 0x000001000000780c */ /* 0x000fe20002fa4270 */
[----:B------:R-:W-:-:S12]  /*1fd60*/  BSSY B1, `(.L_x_471) ;  /* 0x0000006000017945 */ /* 0x000fd80003800000 */
[----:B--2---:R-:W-:Y:S05]  /*1fd70*/  @!P5 BRA `(.L_x_472) ;  /* 0x000000000010d947 */ /* 0x004fea0003800000 */
[----:B------:R2:W-:Y:S04]  /*1fd80*/  STL [R1+0x3f0], R0 ;  /* 0x0003f00001007387 */ /* 0x0005e80000100800 */
[----:B--2---:R-:W2:Y:S04]  /*1fd90*/  LDG.E.LTC128B.U16 R0, desc[UR46][R18.64+0xc2] ;  /* 0x0000c22e12007981 */ /* 0x004ea8000c1e1520 */
[----:B--2---:R2:W-:Y:S04]  /*1fda0*/  STL [R1], R0 ;  /* 0x0000000001007387 */ /* 0x0045e80000100800 */
[----:B--2---:R2:W5:Y:S02]  /*1fdb0*/  LDL.LU R0, [R1+0x3f0] ;  /* 0x0003f00001007983 */ /* 0x0045640000300800 */
.L_x_472:
[----:B------:R-:W-:Y:S05]  /*1fdc0*/  BSYNC B1 ;  /* 0x0000000000017941 */ /* 0x000fea0003800000 */
.L_x_471:
[----:B-----5:R-:W-:Y:S04]  /*1fdd0*/  STL [R1+0x408], R9 ;  /* 0x0004080901007387 */ /* 0x020fe80000100800 */
[----:B------:R3:W-:Y:S04]  /*1fde0*/  STL [R1+0x404], R8 ;  /* 0x0004040801007387 */ /* 0x0007e80000100800 */
[----:B---3--:R-:W3:Y:S04]  /*1fdf0*/  LDL.LU R8, [R1+0x4] ;  /* 0x0000040001087983 */ /* 0x008ee80000300800 */
[----:B------:R-:W-:Y:S04]  /*1fe00*/  STL [R1+0x400], R7 ;  /* 0x0004000701007387 */ /* 0x000fe80000100800 */
[----:B------:R-:W-:Y:S04]  /*1fe10*/  STL [R1+0x3fc], R6 ;  /* 0x0003fc0601007387 */ /* 0x000fe80000100800 */
[----:B------:R-:W-:Y:S04]  /*1fe20*/  STL [R1+0x3f8], R5 ;  /* 0x0003f80501007387 */ /* 0x000fe80000100800 */
[----:B------:R4:W-:Y:S04]  /*1fe30*/  STL [R1+0x3f4], R4 ;  /* 0x0003f40401007387 */ /* 0x0009e80000100800 */
[----:B----4-:R-:W4:Y:S04]  /*1fe40*/  LDL.LU R4, [R1] ;  /* 0x0000000001047983 */ /* 0x010f280000300800 */
        /* <DEDUP_REMOVED lines=20> */
[----:B0-----:R-:W-:Y:S05]  /*1ff90*/  @!P5 BRA `(.L_x_474) ;  /* 0x000000000010d947 */ /* 0x001fea0003800000 */
[----:B------:R0:W-:Y:S04]  /*1ffa0*/  STL [R1+0x3f0], R0 ;  /* 0x0003f00001007387 */ /* 0x0001e80000100800 */
[----:B0-----:R-:W3:Y:S04]  /*1ffb0*/  LDG.E.LTC128B.U16 R0, desc[UR46][R14.64+0xc0] ;  /* 0x0000c02e0e007981 */ /* 0x001ee8000c1e1520 */
[----:B---3--:R0:W-:Y:S04]  /*1ffc0*/  STL [R1], R0 ;  /* 0x0000000001007387 */ /* 0x0081e80000100800 */
[----:B0-----:R0:W5:Y:S02]  /*1ffd0*/  LDL.LU R0, [R1+0x3f0] ;  /* 0x0003f00001007983 */ /* 0x0011640000300800 */
.L_x_474:
[----:B------:R-:W-:Y:S05]  /*1ffe0*/  BSYNC B1 ;  /* 0x0000000000017941 */ /* 0x000fea0003800000 */
.L_x_473:
        /* <DEDUP_REMOVED lines=9> */
[----:B-1----:R-:W2:Y:S04]  /*20080*/  LDL.LU R4, [R1] ;  /* 0x0000000001047983 */ /* 0x002ea80000300800 */
        /* <DEDUP_REMOVED lines=17> */
[----:B------:R1:W-:Y:S04]  /*201a0*/  STL.S16 [R1], R3 ;  /* 0x0000000301007387 */ /* 0x0003e80000100600 */
[----:B-1----:R2:W5:Y:S01]  /*201b0*/  LDL.LU R3, [R1+0x3f0] ;  /* 0x0003f00001037983 */ /* 0x0025620000300800 */
[----:B------:R-:W-:Y:S01]  /*201c0*/  ISETP.GT.AND P5, PT, R0, 0x108, P5 ;  /* 0x000001080000780c */ /* 0x000fe20002fa4270 */
[----:B------:R-:W-:-:S12]  /*201d0*/  BSSY B1, `(.L_x_475) ;  /* 0x0000006000017945 */ /* 0x000fd80003800000 */
[----:B--2---:R-:W-:Y:S05]  /*201e0*/  @!P5 BRA `(.L_x_476) ;  /* 0x000000000010d947 */ /* 0x004fea0003800000 */
[----:B------:R1:W-:Y:S04]  /*201f0*/  STL [R1+0x3f0], R0 ;  /* 0x0003f00001007387 */ /* 0x0003e80000100800 */
[----:B-1----:R-:W2:Y:S04]  /*20200*/  LDG.E.LTC128B.U16 R0, desc[UR46][R14.64+0xc2] ;  /* 0x0000c22e0e007981 */ /* 0x002ea8000c1e1520 */
[----:B--2---:R1:W-:Y:S04]  /*20210*/  STL [R1], R0 ;  /* 0x0000000001007387 */ /* 0x0043e80000100800 */
[----:B-1----:R1:W5:Y:S02]  /*20220*/  LDL.LU R0, [R1+0x3f0] ;  /* 0x0003f00001007983 */ /* 0x0023640000300800 */
.L_x_476:
[----:B------:R-:W-:Y:S05]  /*20230*/  BSYNC B1 ;  /* 0x0000000000017941 */ /* 0x000fea0003800000 */
.L_x_475:
        /* <DEDUP_REMOVED lines=9> */
[----:B----4-:R-:W4:Y:S04]  /*202d0*/  LDL.LU R4, [R1] ;  /* 0x0000000001047983 */ /* 0x010f280000300800 */
        /* <DEDUP_REMOVED lines=16> */
[----:B------:R0:W-:Y:S04]  /*203e0*/  STL.S16 [R1], R3 ;  /* 0x0000000301007387 */ /* 0x0001e80000100600 */
[----:B0-----:R2:W5:Y:S01]  /*203f0*/  LDL.LU R3, [R1+0x3f0] ;  /* 0x0003f00001037983 */ /* 0x0015620000300800 */
[----:B------:R-:W-:Y:S01]  /*20400*/  ISETP.GT.AND P5, PT, R0, 0x100, P6 ;  /* 0x000001000000780c */ /* 0x000fe200037a4270 */
[----:B------:R-:W-:-:S12]  /*20410*/  BSSY B1, `(.L_x_477) ;  /* 0x0000006000017945 */ /* 0x000fd80003800000 */
[----:B--2---:R-:W-:Y:S05]  /*20420*/  @!P5 BRA `(.L_x_478) ;  /* 0x000000000010d947 */ /* 0x004fea0003800000 */
[----:B------:R0:W-:Y:S04]  /*20430*/  STL [R1+0x3f0], R0 ;  /* 0x0003f00001007387 */ /* 0x0001e80000100800 */
[----:B0-----:R-:W2:Y:S04]  /*20440*/  LDG.E.LTC128B.U16 R0, desc[UR46][R18.64+0xd0] ;  /* 0x0000d02e12007981 */ /* 0x001ea8000c1e1520 */
[----:B--2---:R0:W-:Y:S04]  /*20450*/  STL [R1], R0 ;  /* 0x0000000001007387 */ /* 0x0041e80000100800 */
[----:B0-----:R0:W5:Y:S02]  /*20460*/  LDL.LU R0, [R1+0x3f0] ;  /* 0x0003f00001007983 */ /* 0x0011640000300800 */
.L_x_478:
[----:B------:R-:W-:Y:S05]  /*20470*/  BSYNC B1 ;  /* 0x0000000000017941 */ /* 0x000fea0003800000 */
.L_x_477:
[----:B-----5:R-:W-:Y:S04]  /*20480*/  STL [R1+0x408], R9 ;  /* 0x0004080901007387 */ /* 0x020fe80000100800 */
[----:B------:R2:W-:Y:S04]  /*20490*/  STL [R1+0x404], R8 ;  /* 0x0004040801007387 */ /* 0x0005e80000100800 */
[----:B--2---:R-:W2:Y:S04]  /*204a0*/  LDL.LU R8, [R1+0x10] ;  /* 0x0000100001087983 */ /* 0x004ea80000300800 */
[----:B------:R-:W-:Y:S04]  /*204b0*/  STL [R1+0x400], R7 ;  /* 0x0004000701007387 */ /* 0x000fe80000100800 */
[----:B------:R-:W-:Y:S04]  /*204c0*/  STL [R1+0x3fc], R6 ;  /* 0x0003fc0601007387 */ /* 0x000fe80000100800 */
[----:B------:R-:W-:Y:S04]  /*204d0*/  STL [R1+0x3f8], R5 ;  /* 0x0003f80501007387 */ /* 0x000fe80000100800 */
[----:B------:R3:W-:Y:S04]  /*204e0*/  STL [R1+0x3f4], R4 ;  /* 0x0003f40401007387 */ /* 0x0007e80000100800 */
[----:B---3--:R-:W3:Y:S04]  /*204f0*/  LDL.LU R4, [R1] ;  /* 0x0000000001047983 */ /* 0x008ee80000300800 */
        /* <DEDUP_REMOVED lines=24> */
.L_x_480:
[----:B------:R-:W-:Y:S05]  /*20680*/  BSYNC B1 ;  /* 0x0000000000017941 */ /* 0x000fea0003800000 */
.L_x_479:
        /* <DEDUP_REMOVED lines=32> */
.L_x_482:
[----:B------:R-:W-:Y:S05]  /*20890*/  BSYNC B1 ;  /* 0x0000000000017941 */ /* 0x000fea0003800000 */
.L_x_481:
        /* <DEDUP_REMOVED lines=35> */
.L_x_484:
[----:B------:R-:W-:Y:S05]  /*20ad0*/  BSYNC B1 ;  /* 0x0000000000017941 */ /* 0x000fea0003800000 */
.L_x_483:
        /* <DEDUP_REMOVED lines=35> */
.L_x_486:
[----:B------:R-:W-:Y:S05]  /*20d10*/  BSYNC B1 ;  /* 0x0000000000017941 */ /* 0x000fea0003800000 */
.L_x_485:
        /* <DEDUP_REMOVED lines=32> */
.L_x_488:
[----:B------:R-:W-:Y:S05]  /*20f20*/  BSYNC B1 ;  /* 0x0000000000017941 */ /* 0x000fea0003800000 */
.L_x_487:
        /* <DEDUP_REMOVED lines=32> */
.L_x_490:
[----:B------:R-:W-:Y:S05]  /*21130*/  BSYNC B1 ;  /* 0x0000000000017941 */ /* 0x000fea0003800000 */
.L_x_489:
        /* <DEDUP_REMOVED lines=35> */
.L_x_492:
[----:B------:R-:W-:Y:S05]  /*21370*/  BSYNC B1 ;  /* 0x0000000000017941 */ /* 0x000fea0003800000 */
.L_x_491:
        /* <DEDUP_REMOVED lines=35> */
.L_x_494:
[----:B------:R-:W-:Y:S05]  /*215b0*/  BSYNC B1 ;  /* 0x0000000000017941 */ /* 0x000fea0003800000 */
.L_x_493:
        /* <DEDUP_REMOVED lines=32> */
.L_x_496:
[----:B------:R-:W-:Y:S05]  /*217c0*/  BSYNC B1 ;  /* 0x0000000000017941 */ /* 0x000fea0003800000 */
.L_x_495:
        /* <DEDUP_REMOVED lines=32> */
.L_x_498:
[----:B------:R-:W-:Y:S05]  /*219d0*/  BSYNC B1 ;  /* 0x0000000000017941 */ /* 0x000fea0003800000 */
.L_x_497:
        /* <DEDUP_REMOVED lines=35> */
.L_x_500:
[----:B------:R-:W-:Y:S05]  /*21c10*/  BSYNC B1 ;  /* 0x0000000000017941 */ /* 0x000fea0003800000 */
.L_x_499:
        /* <DEDUP_REMOVED lines=36> */
.L_x_502:
[----:B------:R-:W-:Y:S05]  /*21e60*/  BSYNC B1 ;  /* 0x0000000000017941 */ /* 0x000fea0003800000 */
.L_x_501:
[----:B-----5:R-:W-:Y:S04]  /*21e70*/  STL [R1+0x3f4], R4 ;  /* 0x0003f40401007387 */ /* 0x020fe80000100800 */
[----:B------:R2:W-:Y:S04]  /*21e80*/  STL [R1+0x3f0], R3 ;  /* 0x0003f00301007387 */ /* 0x0005e80000100800 */
[----:B--2---:R-:W2:Y:S02]  /*21e90*/  LDL.LU R3, [R1] ;  /* 0x0000000001037983 */ /* 0x004ea40000300800 */
[----:B--2---:R-:W-:-:S05]  /*21ea0*/  HADD2.F32 R4, -RZ, R3.H0_H0 ;  /* 0x20000003ff047230 */ /* 0x004fca0000004100 */
[----:B------:R-:W-:-:S04]  /*21eb0*/  FMUL R4, R4, R16 ;  /* 0x0000001004047220 */ /* 0x000fc80000400000 */
[----:B------:R-:W-:Y:S02]  /*21ec0*/  FFMA R216, R216, R2, R4 ;  /* 0x00000002d8d87223 */ /* 0x000fe40000000004 */
[----:B------:R2:W5:Y:S03]  /*21ed0*/  LDL.LU R4, [R1+0x3f4] ;  /* 0x0003f40001047983 */ /* 0x0005660000300800 */
[----:B------:R-:W-:-:S05]  /*21ee0*/  F2FP.F16.F32.PACK_AB R216, RZ, R216 ;  /* 0x000000d8ffd8723e */ /* 0x000fca00000000ff */
[----:B------:R3:W-:Y:S01]  /*21ef0*/  @P5 STG.E.U16 desc[UR46][R6.64+0xc0], R216 ;  /* 0x0000c0d806005986 */ /* 0x0007e2000c10152e */
[----:B------:R-:W-:Y:S02]  /*21f00*/  LOP3.LUT P5, RZ, R17, 0x4, RZ, 0xc0, !PT ;  /* 0x0000000411ff7812 */ /* 0x000fe400078ac0ff */
[----:B---3--:R-:W-:Y:S02]  /*21f10*/  PRMT R216, R3, 0x7610, R216 ;  /* 0x0000761003d87816 */ /* 0x008fe400000000d8 */
[----:B------:R2:W5:Y:S01]  /*21f20*/  LDL.LU R3, [R1+0x3f0] ;  /* 0x0003f00001037983 */ /* 0x0005620000300800 */
[----:B------:R-:W-:Y:S01]  /*21f30*/  ISETP.GT.AND P5, PT, R0, 0x180, P5 ;  /* 0x000001800000780c */ /* 0x000fe20002fa4270 */
[----:B------:R-:W-:-:S12]  /*21f40*/  BSSY B1, `(.L_x_503) ;  /* 0x0000003000017945 */ /* 0x000fd80003800000 */
[----:B--2---:R-:W-:Y:S05]  /*21f50*/  @!P5 BRA `(.L_x_504) ;  /* 0x000000000004d947 */ /* 0x004fea0003800000 */
[----:B------:R2:W5:Y:S02]  /*21f60*/  LDG.E.LTC128B.U16 R216, desc[UR46][R12.64+0xc2] ;  /* 0x0000c22e0cd87981 */ /* 0x000564000c1e1520 */
.L_x_504:
[----:B------:R-:W-:Y:S05]  /*21f70*/  BSYNC B1 ;  /* 0x0000000000017941 */ /* 0x000fea0003800000 */
.L_x_503:
[----:B-----5:R3:W-:Y:S02]  /*21f80*/  STL [R1+0x3f0], R3 ;  /* 0x0003f00301007387 */ /* 0x0207e40000100800 */
[----:B---3--:R-:W-:-:S05]  /*21f90*/  HADD2.F32 R3, -RZ, R216.H0_H0 ;  /* 0x200000d8ff037230 */ /* 0x008fca0000004100 */
[----:B------:R-:W-:-:S04]  /*21fa0*/  FMUL R3, R3, R16 ;  /* 0x0000001003037220 */ /* 0x000fc80000400000 */
[----:B------:R-:W-:Y:S02]  /*21fb0*/  FFMA R217, R217, R2, R3 ;  /* 0x00000002d9d97223 */ /* 0x000fe40000000003 */
        /* <DEDUP_REMOVED lines=8> */
.L_x_506:
[----:B------:R-:W-:Y:S05]  /*22040*/  BSYNC B1 ;  /* 0x0000000000017941 */ /* 0x000fea0003800000 */
.L_x_505:
[----:B-----5:R-:W-:Y:S01]  /*22050*/  HADD2.F32 R217, -RZ, R216.H0_H0 ;  /* 0x200000d8ffd97230 */ /* 0x020fe20000004100 */
[----:B------:R-:W-:Y:S04]  /*22060*/  BSSY B1, `(.L_x_507) ;  /* 0x0000009000017945 */ /* 0x000fe80003800000 */
[----:B------:R-:W-:-:S04]  /*22070*/  FMUL R217, R217, R16 ;  /* 0x00000010d9d97220 */ /* 0x000fc80000400000 */
[----:B------:R-:W-:-:S05]  /*22080*/  FFMA R217, R218, R2, R217 ;  /* 0x00000002dad97223 */ /* 0x000fca00000000d9 */
[----:B------:R-:W-:-:S05]  /*22090*/  F2FP.F16.F32.PACK_AB R217, RZ, R217 ;  /* 0x000000d9ffd9723e */ /* 0x000fca00000000ff */
[----:B------:R4:W-:Y:S01]  /*220a0*/  @P5 STG.E.U16 desc[UR46][R8.64+0xc0], R217 ;  /* 0x0000c0d908005986 */ /* 0x0009e2000c10152e */
[----:B------:R-:W-:-:S04]  /*220b0*/  LOP3.LUT P5, RZ, R17, 0x4, RZ, 0xc0, !PT ;  /* 0x0000000411ff7812 */ /* 0x000fc800078ac0ff */
[----:B------:R-:W-:-:S13]  /*220c0*/  ISETP.GT.AND P5, PT, R0, 0x188, P5 ;  /* 0x000001880000780c */ /* 0x000fda0002fa4270 */
[----:B----4-:R-:W-:Y:S05]  /*220d0*/  @!P5 BRA `(.L_x_508) ;  /* 0x000000000004d947 */ /* 0x010fea0003800000 */
[----:B------:R4:W5:Y:S02]  /*220e0*/  LDG.E.LTC128B.U16 R216, desc[UR46][R10.64+0xc2] ;  /* 0x0000c22e0ad87981 */ /* 0x000964000c1e1520 */
.L_x_508:
[----:B------:R-:W-:Y:S05]  /*220f0*/  BSYNC B1 ;  /* 0x0000000000017941 */ /* 0x000fea0003800000 */
.L_x_507:
[----:B-----5:R-:W-:Y:S01]  /*22100*/  HADD2.F32 R217, -RZ, R216.H0_H0 ;  /* 0x200000d8ffd97230 */ /* 0x020fe20000004100 */
[----:B------:R-:W-:Y:S04]  /*22110*/  BSSY B1, `(.L_x_509) ;  /* 0x0000008000017945 */ /* 0x000fe80003800000 */
[----:B------:R-:W-:-:S04]  /*22120*/  FMUL R217, R217, R16 ;  /* 0x00000010d9d97220 */ /* 0x000fc80000400000 */
[----:B------:R-:W-:-:S05]  /*22130*/  FFMA R217, R219, R2, R217 ;  /* 0x00000002dbd97223 */ /* 0x000fca00000000d9 */
[----:B------:R-:W-:-:S05]  /*22140*/  F2FP.F16.F32.PACK_AB R217, RZ, R217 ;  /* 0x000000d9ffd9723e */ /* 0x000fca00000000ff */
[----:B------:R0:W-:Y:S01]  /*22150*/  @P5 STG.E.U16 desc[UR46][R8.64+0xc2], R217 ;  /* 0x0000c2d908005986 */ /* 0x0001e2000c10152e */
[----:B------:R-:W-:-:S13]  /*22160*/  ISETP.GT.AND P5, PT, R0, 0x180, P6 ;  /* 0x000001800000780c */ /* 0x000fda00037a4270 */
[----:B0-----:R-:W-:Y:S05]  /*22170*/  @!P5 BRA `(.L_x_510) ;  /* 0x000000000004d947 */ /* 0x001fea0003800000 */
[----:B------:R0:W5:Y:S02]  /*22180*/  LDG.E.LTC128B.U16 R216, desc[UR46][R12.64+0xd0] ;  /* 0x0000d02e0cd87981 */ /* 0x000164000c1e1520 */
.L_x_510:
[----:B------:R-:W-:Y:S05]  /*22190*/  BSYNC B1 ;  /* 0x0000000000017941 */ /* 0x000fea0003800000 */
.L_x_509:
        /* <DEDUP_REMOVED lines=9> */
.L_x_512:
[----:B------:R-:W-:Y:S05]  /*22230*/  BSYNC B1 ;  /* 0x0000000000017941 */ /* 0x000fea0003800000 */
.L_x_511:
[----:B-----5:R-:W-:Y:S01]  /*22240*/  HADD2.F32 R217, -RZ, R216.H0_H0 ;  /* 0x200000d8ffd97230 */ /* 0x020fe20000004100 */
[----:B------:R-:W-:Y:S01]  /*22250*/  ISETP.GT.AND P6, PT, R0, 0x188, P6 ;  /* 0x000001880000780c */ /* 0x000fe200037c4270 */
[----:B------:R-:W-:Y:S03]  /*22260*/  BSSY B1, `(.L_x_513) ;  /* 0x0000007000017945 */ /* 0x000fe60003800000 */
[----:B------:R-:W-:-:S04]  /*22270*/  FMUL R217, R217, R16 ;  /* 0x00000010d9d97220 */ /* 0x000fc80000400000 */
[----:B------:R-:W-:-:S05]  /*22280*/  FFMA R217, R221, R2, R217 ;  /* 0x00000002ddd97223 */ /* 0x000fca00000000d9 */
[----:B------:R-:W-:-:S05]  /*22290*/  F2FP.F16.F32.PACK_AB R217, RZ, R217 ;  /* 0x000000d9ffd9723e */ /* 0x000fca00000000ff */
[----:B------:R0:W-:Y:S01]  /*222a0*/  @P5 STG.E.U16 desc[UR46][R6.64+0xd2], R217 ;  /* 0x0000d2d906005986 */ /* 0x0001e2000c10152e */
[----:B------:R-:W-:Y:S05]  /*222b0*/  @!P6 BRA `(.L_x_514) ;  /* 0x000000000004e947 */ /* 0x000fea0003800000 */
[----:B------:R0:W5:Y:S02]  /*222c0*/  LDG.E.LTC128B.U16 R216, desc[UR46][R10.64+0xd0] ;  /* 0x0000d02e0ad87981 */ /* 0x000164000c1e1520 */
.L_x_514:
[----:B------:R-:W-:Y:S05]  /*222d0*/  BSYNC B1 ;  /* 0x0000000000017941 */ /* 0x000fea0003800000 */
.L_x_513:
[----:B0----5:R-:W-:Y:S01]  /*222e0*/  HADD2.F32 R217, -RZ, R216.H0_H0 ;  /* 0x200000d8ffd97230 */ /* 0x021fe20000004100 */
        /* <DEDUP_REMOVED lines=8> */
.L_x_516:
[----:B------:R-:W-:Y:S05]  /*22370*/  BSYNC B1 ;  /* 0x0000000000017941 */ /* 0x000fea0003800000 */
.L_x_515:
        /* <DEDUP_REMOVED lines=9> */
.L_x_518:
[----:B------:R-:W-:Y:S05]  /*22410*/  BSYNC B1 ;  /* 0x0000000000017941 */ /* 0x000fea0003800000 */
.L_x_517:
        /* <DEDUP_REMOVED lines=9> */
.L_x_520:
[----:B------:R-:W-:Y:S05]  /*224b0*/  BSYNC B1 ;  /* 0x0000000000017941 */ /* 0x000fea0003800000 */
.L_x_519:
        /* <DEDUP_REMOVED lines=9> */
.L_x_522:
[----:B------:R-:W-:Y:S05]  /*22550*/  BSYNC B1 ;  /* 0x0000000000017941 */ /* 0x000fea0003800000 */
.L_x_521:
        /* <DEDUP_REMOVED lines=9> */
.L_x_524:
[----:B------:R-:W-:Y:S05]  /*225f0*/  BSYNC B1 ;  /* 0x0000000000017941 */ /* 0x000fea0003800000 */
.L_x_523:
        /* <DEDUP_REMOVED lines=9> */
.L_x_526:
[----:B------:R-:W-:Y:S05]  /*22690*/  BSYNC B1 ;  /* 0x0000000000017941 */ /* 0x000fea0003800000 */
.L_x_525:
        /* <DEDUP_REMOVED lines=9> */
.L_x_528:
[----:B------:R-:W-:Y:S05]  /*22730*/  BSYNC B1 ;  /* 0x0000000000017941 */ /* 0x000fea0003800000 */
.L_x_527:
        /* <DEDUP_REMOVED lines=9> */
.L_x_530:
[----:B------:R-:W-:Y:S05]  /*227d0*/  BSYNC B1 ;  /* 0x0000000000017941 */ /* 0x000fea0003800000 */
.L_x_529:
        /* <DEDUP_REMOVED lines=9> */
.L_x_532:
[----:B------:R-:W-:Y:S05]  /*22870*/  BSYNC B1 ;  /* 0x0000000000017941 */ /* 0x000fea0003800000 */
.L_x_531:
[----:B0----5:R-:W-:Y:S01]  /*22880*/  HADD2.F32 R217, -RZ, R216.H0_H0 ;  /* 0x200000d8ffd97230 */ /* 0x021fe20000004100 */
[----:B------:R-:W-:Y:S01]  /*22890*/  ISETP.GT.AND P3, PT, R3, 0x80, PT ;  /* 0x000000800300780c */ /* 0x000fe20003f64270 */
[----:B------:R-:W-:Y:S01]  /*228a0*/  BSSY B1, `(.L_x_533) ;  /* 0x000000a000017945 */ /* 0x000fe20003800000 */
[----:B------:R-:W-:Y:S02]  /*228b0*/  LOP3.LUT R17, R17, 0xfffffffe, RZ, 0xc0, !PT ;  /* 0xfffffffe11117812 */ /* 0x000fe400078ec0ff */
[----:B------:R-:W-:Y:S01]  /*228c0*/  FMUL R218, R217, R16 ;  /* 0x00000010d9da7220 */ /* 0x000fe20000400000 */
[----:B------:R-:W-:-:S03]  /*228d0*/  ISETP.GT.AND P1, PT, R0, RZ, P3 ;  /* 0x000000ff0000720c */ /* 0x000fc60001f24270 */
[----:B------:R-:W-:-:S05]  /*228e0*/  FFMA R218, R231, R2, R218 ;  /* 0x00000002e7da7223 */ /* 0x000fca00000000da */
[----:B------:R-:W-:Y:S02]  /*228f0*/  F2FP.F16.F32.PACK_AB R218, RZ, R218 ;  /* 0x000000daffda723e */ /* 0x000fe400000000ff */
[----:B------:R-:W-:-:S03]  /*22900*/  @P3 LOP3.LUT R17, R17, 0x1, RZ, 0xfc, !PT ;  /* 0x0000000111113812 */ /* 0x000fc600078efcff */
[----:B------:R0:W-:Y:S01]  /*22910*/  @P0 STG.E.U16 desc[UR46][R8.64+0xf2], R218 ;  /* 0x0000f2da08000986 */ /* 0x0001e2000c10152e */
[----:B------:R-:W-:Y:S05]  /*22920*/  @!P1 BRA `(.L_x_534) ;  /* 0x0000000000049947 */ /* 0x000fea0003800000 */
[----:B------:R0:W5:Y:S02]  /*22930*/  LDG.E.LTC128B.U16 R216, desc[UR46][R236.64+0x100] ;  /* 0x0001002eecd87981 */ /* 0x000164000c1e1520 */
.L_x_534:
[----:B------:R-:W-:Y:S05]  /*22940*/  BSYNC B1 ;  /* 0x0000000000017941 */ /* 0x000fea0003800000 */
.L_x_533:
[----:B0-----:R-:W2:Y:S01]  /*22950*/  LDL.64 R218, [R1+0x308] ;  /* 0x0003080001da7983 */ /* 0x001ea20000100a00 */
[----:B-----5:R-:W-:Y:S01]  /*22960*/  HADD2.F32 R217, -RZ, R216.H0_H0 ;  /* 0x200000d8ffd97230 */ /* 0x020fe20000004100 */
[----:B------:R-:W-:Y:S01]  /*22970*/  ISETP.GT.AND P2, PT, R3, 0x81, PT ;  /* 0x000000810300780c */ /* 0x000fe20003f44270 */
[----:B------:R-:W-:Y:S01]  /*22980*/  BSSY B1, `(.L_x_535) ;  /* 0x000000b000017945 */ /* 0x000fe20003800000 */
[----:B------:R-:W-:Y:S02]  /*22990*/  LOP3.LUT R17, R17, 0xfffffffb, RZ, 0xc0, !PT ;  /* 0xfffffffb11117812 */ /* 0x000fe400078ec0ff */
[----:B------:R-:W-:Y:S01]  /*229a0*/  FMUL R217, R217, R16 ;  /* 0x00000010d9d97220 */ /* 0x000fe20000400000 */
[----:B------:R-:W-:-:S03]  /*229b0*/  ISETP.GT.AND P0, PT, R0, RZ, P2 ;  /* 0x000000ff0000720c */ /* 0x000fc60001704270 */
[----:B------:R-:W-:Y:S01]  /*229c0*/  FFMA R217, R200, R2, R217 ;  /* 0x00000002c8d97223 */ /* 0x000fe200000000d9 */
[----:B------:R-:W-:-:S04]  /*229d0*/  PRMT R200, R216, 0x7610, R200 ;  /* 0x00007610d8c87816 */ /* 0x000fc800000000c8 */
[----:B------:R-:W-:Y:S02]  /*229e0*/  F2FP.F16.F32.PACK_AB R217, RZ, R217 ;  /* 0x000000d9ffd9723e */ /* 0x000fe400000000ff */
[----:B------:R-:W-:-:S03]  /*229f0*/  @P2 LOP3.LUT R17, R17, 0x4, RZ, 0xfc, !PT ;  /* 0x0000000411112812 */ /* 0x000fc600078efcff */
[----:B--2---:R0:W-:Y:S01]  /*22a00*/  @P1 STG.E.U16 desc[UR46][R218.64+0x100], R217 ;  /* 0x000100d9da001986 */ /* 0x0041e2000c10152e */
[----:B------:R-:W-:Y:S05]  /*22a10*/  @!P0 BRA `(.L_x_536) ;  /* 0x0000000000048947 */ /* 0x000fea0003800000 */
[----:B------:R2:W5:Y:S02]  /*22a20*/  LDG.E.LTC128B.U16 R200, desc[UR46][R236.64+0x102] ;  /* 0x0001022eecc87981 */ /* 0x000564000c1e1520 */
.L_x_536:
[----:B------:R-:W-:Y:S05]  /*22a30*/  BSYNC B1 ;  /* 0x0000000000017941 */ /* 0x000fea0003800000 */
.L_x_535:
        /* <DEDUP_REMOVED lines=9> */
.L_x_538:
[----:B------:R-:W-:Y:S05]  /*22ad0*/  BSYNC B1 ;  /* 0x0000000000017941 */ /* 0x000fea0003800000 */
.L_x_537:
        /* <DEDUP_REMOVED lines=9> */
.L_x_540:
[----:B------:R-:W-:Y:S05]  /*22b70*/  BSYNC B1 ;  /* 0x0000000000017941 */ /* 0x000fea0003800000 */
.L_x_539:
        /* <DEDUP_REMOVED lines=12> */
.L_x_542:
[----:B------:R-:W-:Y:S05]  /*22c40*/  BSYNC B1 ;  /* 0x0000000000017941 */ /* 0x000fea0003800000 */
.L_x_541:
[----:B-----5:R-:W-:Y:S01]  /*22c50*/  HADD2.F32 R201, -RZ, R200.H0_H0 ;  /* 0x200000c8ffc97230 */ /* 0x020fe20000004100 */
[----:B------:R-:W-:Y:S01]  /*22c60*/  ISETP.GT.AND P4, PT, R3, 0x89, PT ;  /* 0x000000890300780c */ /* 0x000fe20003f84270 */
[----:B------:R-:W-:Y:S03]  /*22c70*/  BSSY B1, `(.L_x_543) ;  /* 0x0000008000017945 */ /* 0x000fe60003800000 */
[----:B------:R-:W-:Y:S01]  /*22c80*/  FMUL R201, R201, R16 ;  /* 0x00000010c9c97220 */ /* 0x000fe20000400000 */
[----:B------:R-:W-:-:S03]  /*22c90*/  ISETP.GT.AND P0, PT, R0, RZ, P4 ;  /* 0x000000ff0000720c */ /* 0x000fc60002704270 */
[----:B------:R-:W-:-:S05]  /*22ca0*/  FFMA R201, R204, R2, R201 ;  /* 0x00000002ccc97223 */ /* 0x000fca00000000c9 */
[----:B------:R-:W-:-:S05]  /*22cb0*/  F2FP.F16.F32.PACK_AB R201, RZ, R201 ;  /* 0x000000c9ffc9723e */ /* 0x000fca00000000ff */
[----:B------:R0:W-:Y:S01]  /*22cc0*/  @P1 STG.E.U16 desc[UR46][R218.64+0x110], R201 ;  /* 0x000110c9da001986 */ /* 0x0001e2000c10152e */
[----:B------:R-:W-:Y:S05]  /*22cd0*/  @!P0 BRA `(.L_x_544) ;  /* 0x0000000000048947 */ /* 0x000fea0003800000 */
[----:B------:R0:W5:Y:S02]  /*22ce0*/  LDG.E.LTC128B.U16 R200, desc[UR46][R236.64+0x112] ;  /* 0x0001122eecc87981 */ /* 0x000164000c1e1520 */
.L_x_544:
[----:B------:R-:W-:Y:S05]  /*22cf0*/  BSYNC B1 ;  /* 0x0000000000017941 */ /* 0x000fea0003800000 */
.L_x_543:
        /* <DEDUP_REMOVED lines=9> */
.L_x_546:
[----:B------:R-:W-:Y:S05]  /*22d90*/  BSYNC B1 ;  /* 0x0000000000017941 */ /* 0x000fea0003800000 */
.L_x_545:
        /* <DEDUP_REMOVED lines=9> */
.L_x_548:
[----:B------:R-:W-:Y:S05]  /*22e30*/  BSYNC B1 ;  /* 0x0000000000017941 */ /* 0x000fea0003800000 */
.L_x_547:
[----:B0----5:R-:W-:Y:S01]  /*22e40*/  HADD2.F32 R201, -RZ, R200.H0_H0 ;  /* 0x200000c8ffc97230 */ /* 0x021fe20000004100 */
        /* <DEDUP_REMOVED lines=9> */
.L_x_550:
[----:B------:R-:W-:Y:S05]  /*22ee0*/  BSYNC B1 ;  /* 0x0000000000017941 */ /* 0x000fea0003800000 */
.L_x_549:
[----:B-----5:R-:W-:Y:S01]  /*22ef0*/  HADD2.F32 R201, -RZ, R200.H0_H0 ;  /* 0x200000c8ffc97230 */ /* 0x020fe20000004100 */
[----:B------:R-:W-:Y:S01]  /*22f00*/  ISETP.GT.AND P2, PT, R3, 0x91, PT ;  /* 0x000000910300780c */ /* 0x000fe20003f44270 */
[----:B------:R-:W-:Y:S03]  /*22f10*/  BSSY B1, `(.L_x_551) ;  /* 0x0000008000017945 */ /* 0x000fe60003800000 */
[----:B------:R-:W-:-:S04]  /*22f20*/  FMUL R201, R201, R16 ;  /* 0x00000010c9c97220 */ /* 0x000fc80000400000 */
[----:B------:R-:W-:-:S05]  /*22f30*/  FFMA R201, R208, R2, R201 ;  /* 0x00000002d0c97223 */ /* 0x000fca00000000c9 */
[----:B------:R-:W-:-:S05]  /*22f40*/  F2FP.F16.F32.PACK_AB R201, RZ, R201 ;  /* 0x000000c9ffc9723e */ /* 0x000fca00000000ff */
[----:B------:R0:W-:Y:S01]  /*22f50*/  @P0 STG.E.U16 desc[UR46][R218.64+0x120], R201 ;  /* 0x000120c9da000986 */ /* 0x0001e2000c10152e */
[----:B------:R-:W-:-:S13]  /*22f60*/  ISETP.GT.AND P0, PT, R0, RZ, P2 ;  /* 0x000000ff0000720c */ /* 0x000fda0001704270 */
[----:B0-----:R-:W-:Y:S05]  /*22f70*/  @!P0 BRA `(.L_x_552) ;  /* 0x0000000000048947 */ /* 0x001fea0003800000 */
[----:B------:R0:W5:Y:S02]  /*22f80*/  LDG.E.LTC128B.U16 R200, desc[UR46][R236.64+0x122] ;  /* 0x0001222eecc87981 */ /* 0x000164000c1e1520 */
.L_x_552:
[----:B------:R-:W-:Y:S05]  /*22f90*/  BSYNC B1 ;  /* 0x0000000000017941 */ /* 0x000fea0003800000 */
.L_x_551:
        /* <DEDUP_REMOVED lines=9> */
.L_x_554:
[----:B------:R-:W-:Y:S05]  /*23030*/  BSYNC B1 ;  /* 0x0000000000017941 */ /* 0x000fea0003800000 */
.L_x_553:
        /* <DEDUP_REMOVED lines=9> */
.L_x_556:
[----:B------:R-:W-:Y:S05]  /*230d0*/  BSYNC B1 ;  /* 0x0000000000017941 */ /* 0x000fea0003800000 */
.L_x_555:
        /* <DEDUP_REMOVED lines=10> */
.L_x_558:
[----:B------:R-:W-:Y:S05]  /*23180*/  BSYNC B1 ;  /* 0x0000000000017941 */ /* 0x000fea0003800000 */
.L_x_557:
[----:B-----5:R-:W-:Y:S01]  /*23190*/  HADD2.F32 R201, -RZ, R200.H0_H0 ;  /* 0x200000c8ffc97230 */ /* 0x020fe20000004100 */
[----:B------:R-:W-:Y:S04]  /*231a0*/  BSSY B1, `(.L_x_559) ;  /* 0x0000009000017945 */ /* 0x000fe80003800000 */
[----:B------:R-:W-:-:S04]  /*231b0*/  FMUL R201, R201, R16 ;  /* 0x00000010c9c97220 */ /* 0x000fc80000400000 */
[----:B------:R-:W-:-:S05]  /*231c0*/  FFMA R201, R212, R2, R201 ;  /* 0x00000002d4c97223 */ /* 0x000fca00000000c9 */
[----:B------:R-:W-:-:S05]  /*231d0*/  F2FP.F16.F32.PACK_AB R201, RZ, R201 ;  /* 0x000000c9ffc9723e */ /* 0x000fca00000000ff */
[----:B------:R0:W-:Y:S01]  /*231e0*/  @P0 STG.E.U16 desc[UR46][R218.64+0x130], R201 ;  /* 0x000130c9da000986 */ /* 0x0001e2000c10152e */
[----:B------:R-:W-:-:S04]  /*231f0*/  ISETP.GT.AND P0, PT, R3, 0x99, PT ;  /* 0x000000990300780c */ /* 0x000fc80003f04270 */
[----:B------:R-:W-:-:S13]  /*23200*/  ISETP.GT.AND P5, PT, R0, RZ, P0 ;  /* 0x000000ff0000720c */ /* 0x000fda00007a4270 */
[----:B0-----:R-:W-:Y:S05]  /*23210*/  @!P5 BRA `(.L_x_560) ;  /* 0x000000000004d947 */ /* 0x001fea0003800000 */
[----:B------:R0:W5:Y:S02]  /*23220*/  LDG.E.LTC128B.U16 R200, desc[UR46][R236.64+0x132] ;  /* 0x0001322eecc87981 */ /* 0x000164000c1e1520 */
.L_x_560:
[----:B------:R-:W-:Y:S05]  /*23230*/  BSYNC B1 ;  /* 0x0000000000017941 */ /* 0x000fea0003800000 */
.L_x_559:
        /* <DEDUP_REMOVED lines=9> */
.L_x_562:
[----:B------:R-:W-:Y:S05]  /*232d0*/  BSYNC B1 ;  /* 0x0000000000017941 */ /* 0x000fea0003800000 */
.L_x_561:
        /* <DEDUP_REMOVED lines=9> */
.L_x_564:
[----:B------:R-:W-:Y:S05]  /*23370*/  BSYNC B1 ;  /* 0x0000000000017941 */ /* 0x000fea0003800000 */
.L_x_563:
        /* <DEDUP_REMOVED lines=8> */
[----:B0-----:R-:W-:Y:S05]  /*23400*/  @!P5 BRA `(.L_x_566) ;  /* 0x000000000004d947 */ /* 0x001fea0003800000 */
[----:B------:R0:W5:Y:S02]  /*23410*/  LDG.E.LTC128B.U16 R200, desc[UR46][R22.64+0x100] ;  /* 0x0001002e16c87981 */ /* 0x000164000c1e1520 */
.L_x_566:
[----:B------:R-:W-:Y:S05]  /*23420*/  BSYNC B1 ;  /* 0x0000000000017941 */ /* 0x000fea0003800000 */
.L_x_565:
[----:B------:R-:W2:Y:S01]  /*23430*/  LDL.64 R204, [R1+0x340] ;  /* 0x0003400001cc7983 */ /* 0x000ea20000100a00 */
[----:B-----5:R-:W-:Y:S01]  /*23440*/  HADD2.F32 R201, -RZ, R200.H0_H0 ;  /* 0x200000c8ffc97230 */ /* 0x020fe20000004100 */
[----:B------:R-:W-:Y:S04]  /*23450*/  BSSY B1, `(.L_x_567) ;  /* 0x0000009000017945 */ /* 0x000fe80003800000 */
[----:B------:R-:W-:-:S04]  /*23460*/  FMUL R201, R201, R16 ;  /* 0x00000010c9c97220 */ /* 0x000fc80000400000 */
[----:B------:R-:W-:-:S05]  /*23470*/  FFMA R201, R184, R2, R201 ;  /* 0x00000002b8c97223 */ /* 0x000fca00000000c9 */
[----:B------:R-:W-:-:S05]  /*23480*/  F2FP.F16.F32.PACK_AB R201, RZ, R201 ;  /* 0x000000c9ffc9723e */ /* 0x000fca00000000ff */
[----:B--2---:R2:W-:Y:S01]  /*23490*/  @P5 STG.E.U16 desc[UR46][R204.64+0x100], R201 ;  /* 0x000100c9cc005986 */ /* 0x0045e2000c10152e */
[----:B------:R-:W-:-:S04]  /*234a0*/  LOP3.LUT P5, RZ, R17, 0x4, RZ, 0xc0, !PT ;  /* 0x0000000411ff7812 */ /* 0x000fc800078ac0ff */
[----:B------:R-:W-:-:S13]  /*234b0*/  ISETP.GT.AND P5, PT, R0, 0x80, P5 ;  /* 0x000000800000780c */ /* 0x000fda0002fa4270 */
[----:B--2---:R-:W-:Y:S05]  /*234c0*/  @!P5 BRA `(.L_x_568) ;  /* 0x000000000004d947 */ /* 0x004fea0003800000 */
[----:B------:R2:W5:Y:S02]  /*234d0*/  LDG.E.LTC128B.U16 R200, desc[UR46][R22.64+0x102] ;  /* 0x0001022e16c87981 */ /* 0x000564000c1e1520 */
.L_x_568:
[----:B------:R-:W-:Y:S05]  /*234e0*/  BSYNC B1 ;  /* 0x0000000000017941 */ /* 0x000fea0003800000 */
.L_x_567:
        /* <DEDUP_REMOVED lines=10> */
.L_x_570:
[----:B------:R-:W-:Y:S05]  /*23590*/  BSYNC B1 ;  /* 0x0000000000017941 */ /* 0x000fea0003800000 */
.L_x_569:
        /* <DEDUP_REMOVED lines=11> */
.L_x_572:
[----:B------:R-:W-:Y:S05]  /*23650*/  BSYNC B1 ;  /* 0x0000000000017941 */ /* 0x000fea0003800000 */
.L_x_571:
        /* <DEDUP_REMOVED lines=9> */
.L_x_574:
[----:B------:R-:W-:Y:S05]  /*236f0*/  BSYNC B1 ;  /* 0x0000000000017941 */ /* 0x000fea0003800000 */
.L_x_573:
        /* <DEDUP_REMOVED lines=9> */
.L_x_576:
[----:B------:R-:W-:Y:S05]  /*23790*/  BSYNC B1 ;  /* 0x0000000000017941 */ /* 0x000fea0003800000 */
.L_x_575:
        /* <DEDUP_REMOVED lines=9> */
.L_x_578:
[----:B------:R-:W-:Y:S05]  /*23830*/  BSYNC B1 ;  /* 0x0000000000017941 */ /* 0x000fea0003800000 */
.L_x_577:
        /* <DEDUP_REMOVED lines=9> */
.L_x_580:
[----:B------:R-:W-:Y:S05]  /*238d0*/  BSYNC B1 ;  /* 0x0000000000017941 */ /* 0x000fea0003800000 */
.L_x_579:
        /* <DEDUP_REMOVED lines=9> */
.L_x_582:
[----:B------:R-:W-:Y:S05]  /*23970*/  BSYNC B1 ;  /* 0x0000000000017941 */ /* 0x000fea0003800000 */
.L_x_581:
        /* <DEDUP_REMOVED lines=9> */
.L_x_584:
[----:B------:R-:W-:Y:S05]  /*23a10*/  BSYNC B1 ;  /* 0x0000000000017941 */ /* 0x000fea0003800000 */
.L_x_583:
        /* <DEDUP_REMOVED lines=9> */
.L_x_586:
[----:B------:R-:W-:Y:S05]  /*23ab0*/  BSYNC B1 ;  /* 0x0000000000017941 */ /* 0x000fea0003800000 */
.L_x_585:
        /* <DEDUP_REMOVED lines=9> */
.L_x_588:
[----:B------:R-:W-:Y:S05]  /*23b50*/  BSYNC B1 ;  /* 0x0000000000017941 */ /* 0x000fea0003800000 */
.L_x_587:
        /* <DEDUP_REMOVED lines=9> */
.L_x_590:
[----:B------:R-:W-:Y:S05]  /*23bf0*/  BSYNC B1 ;  /* 0x0000000000017941 */ /* 0x000fea0003800000 */
.L_x_589:
        /* <DEDUP_REMOVED lines=9> */
.L_x_592:
[----:B------:R-:W-:Y:S05]  /*23c90*/  BSYNC B1 ;  /* 0x0000000000017941 */ /* 0x000fea0003800000 */
.L_x_591:
        /* <DEDUP_REMOVED lines=9> */
.L_x_594:
[----:B------:R-:W-:Y:S05]  /*23d30*/  BSYNC B1 ;  /* 0x0000000000017941 */ /* 0x000fea0003800000 */
.L_x_593:
        /* <DEDUP_REMOVED lines=9> */
.L_x_596:
[----:B------:R-:W-:Y:S05]  /*23dd0*/  BSYNC B1 ;  /* 0x0000000000017941 */ /* 0x000fea0003800000 */
.L_x_595:
        /* <DEDUP_REMOVED lines=10> */
.L_x_598:
[----:B------:R-:W-:Y:S05]  /*23e80*/  BSYNC B1 ;  /* 0x0000000000017941 */ /* 0x000fea0003800000 */
.L_x_597:
        /* <DEDUP_REMOVED lines=10> */
.L_x_600:
[----:B------:R-:W-:Y:S05]  /*23f30*/  BSYNC B1 ;  /* 0x0000000000017941 */ /* 0x000fea0003800000 */
.L_x_599:
        /* <DEDUP_REMOVED lines=10> */
.L_x_602:
[----:B------:R-:W-:Y:S05]  /*23fe0*/  BSYNC B1 ;  /* 0x0000000000017941 */ /* 0x000fea0003800000 */
.L_x_601:
        /* <DEDUP_REMOVED lines=11> */
.L_x_604:
[----:B------:R-:W-:Y:S05]  /*240a0*/  BSYNC B1 ;  /* 0x0000000000017941 */ /* 0x000fea0003800000 */
.L_x_603:
        /* <DEDUP_REMOVED lines=9> */
.L_x_606:
[----:B------:R-:W-:Y:S05]  /*24140*/  BSYNC B1 ;  /* 0x0000000000017941 */ /* 0x000fea0003800000 */
.L_x_605:
        /* <DEDUP_REMOVED lines=9> */
.L_x_608:
[----:B------:R-:W-:Y:S05]  /*241e0*/  BSYNC B1 ;  /* 0x0000000000017941 */ /* 0x000fea0003800000 */
.L_x_607:
        /* <DEDUP_REMOVED lines=9> */
.L_x_610:
[----:B------:R-:W-:Y:S05]  /*24280*/  BSYNC B1 ;  /* 0x0000000000017941 */ /* 0x000fea0003800000 */
.L_x_609:
        /* <DEDUP_REMOVED lines=9> */
.L_x_612:
[----:B------:R-:W-:Y:S05]  /*24320*/  BSYNC B1 ;  /* 0x0000000000017941 */ /* 0x000fea0003800000 */
.L_x_611:
        /* <DEDUP_REMOVED lines=9> */
.L_x_614:
[----:B------:R-:W-:Y:S05]  /*243c0*/  BSYNC B1 ;  /* 0x0000000000017941 */ /* 0x000fea0003800000 */
.L_x_613:
        /* <DEDUP_REMOVED lines=9> */
.L_x_616:
[----:B------:R-:W-:Y:S05]  /*24460*/  BSYNC B1 ;  /* 0x0000000000017941 */ /* 0x000fea0003800000 */
.L_x_615:
        /* <DEDUP_REMOVED lines=9> */
.L_x_618:
[----:B------:R-:W-:Y:S05]  /*24500*/  BSYNC B1 ;  /* 0x0000000000017941 */ /* 0x000fea0003800000 */
.L_x_617:
        /* <DEDUP_REMOVED lines=9> */
.L_x_620:
[----:B------:R-:W-:Y:S05]  /*245a0*/  BSYNC B1 ;  /* 0x0000000000017941 */ /* 0x000fea0003800000 */
.L_x_619:
        /* <DEDUP_REMOVED lines=9> */
.L_x_622:
[----:B------:R-:W-:Y:S05]  /*24640*/  BSYNC B1 ;  /* 0x0000000000017941 */ /* 0x000fea0003800000 */
.L_x_621:
        /* <DEDUP_REMOVED lines=9> */
.L_x_624:
[----:B------:R-:W-:Y:S05]  /*246e0*/  BSYNC B1 ;  /* 0x0000000000017941 */ /* 0x000fea0003800000 */
.L_x_623:
        /* <DEDUP_REMOVED lines=9> */
.L_x_626:
[----:B------:R-:W-:Y:S05]  /*24780*/  BSYNC B1 ;  /* 0x0000000000017941 */ /* 0x000fea0003800000 */
.L_x_625:
        /* <DEDUP_REMOVED lines=9> */
.L_x_628:
[----:B------:R-:W-:Y:S05]  /*24820*/  BSYNC B1 ;  /* 0x0000000000017941 */ /* 0x000fea0003800000 */
.L_x_627:
        /* <DEDUP_REMOVED lines=10> */
.L_x_630:
[----:B------:R-:W-:Y:S05]  /*248d0*/  BSYNC B1 ;  /* 0x0000000000017941 */ /* 0x000fea0003800000 */
.L_x_629:
        /* <DEDUP_REMOVED lines=10> */
.L_x_632:
[----:B------:R-:W-:Y:S05]  /*24980*/  BSYNC B1 ;  /* 0x0000000000017941 */ /* 0x000fea0003800000 */
.L_x_631:
        /* <DEDUP_REMOVED lines=10> */
.L_x_634:
[----:B------:R-:W-:Y:S05]  /*24a30*/  BSYNC B1 ;  /* 0x0000000000017941 */ /* 0x000fea0003800000 */
.L_x_633:
        /* <DEDUP_REMOVED lines=10> */
.L_x_636:
[----:B------:R-:W-:Y:S05]  /*24ae0*/  BSYNC B1 ;  /* 0x0000000000017941 */ /* 0x000fea0003800000 */
.L_x_635:
        /* <DEDUP_REMOVED lines=9> */
.L_x_638:
[----:B------:R-:W-:Y:S05]  /*24b80*/  BSYNC B1 ;  /* 0x0000000000017941 */ /* 0x000fea0003800000 */
.L_x_637:
        /* <DEDUP_REMOVED lines=9> */
.L_x_640:
[----:B------:R-:W-:Y:S05]  /*24c20*/  BSYNC B1 ;  /* 0x0000000000017941 */ /* 0x000fea0003800000 */
.L_x_639:
        /* <DEDUP_REMOVED lines=9> */
.L_x_642:
[----:B------:R-:W-:Y:S05]  /*24cc0*/  BSYNC B1 ;  /* 0x0000000000017941 */ /* 0x000fea0003800000 */
.L_x_641:
        /* <DEDUP_REMOVED lines=9> */
.L_x_644:
[----:B------:R-:W-:Y:S05]  /*24d60*/  BSYNC B1 ;  /* 0x0000000000017941 */ /* 0x000fea0003800000 */
.L_x_643:
        /* <DEDUP_REMOVED lines=9> */
.L_x_646:
[----:B------:R-:W-:Y:S05]  /*24e00*/  BSYNC B1 ;  /* 0x0000000000017941 */ /* 0x000fea0003800000 */
.L_x_645:
        /* <DEDUP_REMOVED lines=9> */
.L_x_648:
[----:B------:R-:W-:Y:S05]  /*24ea0*/  BSYNC B1 ;  /* 0x0000000000017941 */ /* 0x000fea0003800000 */
.L_x_647:
        /* <DEDUP_REMOVED lines=9> */
.L_x_650:
[----:B------:R-:W-:Y:S05]  /*24f40*/  BSYNC B1 ;  /* 0x0000000000017941 */ /* 0x000fea0003800000 */
.L_x_649:
        /* <DEDUP_REMOVED lines=9> */
.L_x_652:
[----:B------:R-:W-:Y:S05]  /*24fe0*/  BSYNC B1 ;  /* 0x0000000000017941 */ /* 0x000fea0003800000 */
.L_x_651:
        /* <DEDUP_REMOVED lines=9> */
.L_x_654:
[----:B------:R-:W-:Y:S05]  /*25080*/  BSYNC B1 ;  /* 0x0000000000017941 */ /* 0x000fea0003800000 */
.L_x_653:
        /* <DEDUP_REMOVED lines=9> */
.L_x_656:
[----:B------:R-:W-:Y:S05]  /*25120*/  BSYNC B1 ;  /* 0x0000000000017941 */ /* 0x000fea0003800000 */
.L_x_655:
        /* <DEDUP_REMOVED lines=9> */
.L_x_658:
[----:B------:R-:W-:Y:S05]  /*251c0*/  BSYNC B1 ;  /* 0x0000000000017941 */ /* 0x000fea0003800000 */
.L_x_657:
        /* <DEDUP_REMOVED lines=9> */
.L_x_660:
[----:B------:R-:W-:Y:S05]  /*25260*/  BSYNC B1 ;  /* 0x0000000000017941 */ /* 0x000fea0003800000 */
.L_x_659:
[----:B0----5:R-:W-:Y:S01]  /*25270*/  HADD2.F32 R153, -RZ, R200.H0_H0 ;  /* 0x200000c8ff997230 */ /* 0x021fe20000004100 */
[----:B------:R-:W-:Y:S01]  /*25280*/  ISETP.GT.AND P3, PT, R3, 0xa0, PT ;  /* 0x000000a00300780c */ /* 0x000fe20003f64270 */
[----:B------:R-:W-:Y:S03]  /*25290*/  BSSY B1, `(.L_x_661) ;  /* 0x0000009000017945 */ /* 0x000fe60003800000 */
[----:B------:R-:W-:Y:S01]  /*252a0*/  FMUL R152, R153, R16 ;  /* 0x0000001099987220 */ /* 0x000fe20000400000 */
[----:B------:R-:W-:-:S03]  /*252b0*/  ISETP.GT.AND P1, PT, R0, RZ, P3 ;  /* 0x000000ff0000720c */ /* 0x000fc60001f24270 */
[----:B------:R-:W-:-:S05]  /*252c0*/  FFMA R152, R167, R2, R152 ;  /* 0x00000002a7987223 */ /* 0x000fca0000000098 */
[----:B------:R-:W-:Y:S02]  /*252d0*/  F2FP.F16.F32.PACK_AB R153, RZ, R152 ;  /* 0x00000098ff99723e */ /* 0x000fe400000000ff */
[----:B------:R-:W-:-:S03]  /*252e0*/  P2R R152, PR, RZ, 0x8 ;  /* 0x00000008ff987803 */ /* 0x000fc60000000000 */
[----:B------:R0:W-:Y:S01]  /*252f0*/  @P0 STG.E.U16 desc[UR46][R8.64+0x132], R153 ;  /* 0x0001329908000986 */ /* 0x0001e2000c10152e */
[----:B------:R-:W-:Y:S05]  /*25300*/  @!P1 BRA `(.L_x_662) ;  /* 0x0000000000049947 */ /* 0x000fea0003800000 */
[----:B------:R0:W5:Y:S02]  /*25310*/  LDG.E.LTC128B.U16 R200, desc[UR46][R236.64+0x140] ;  /* 0x0001402eecc87981 */ /* 0x000164000c1e1520 */
.L_x_662:
[----:B------:R-:W-:Y:S05]  /*25320*/  BSYNC B1 ;  /* 0x0000000000017941 */ /* 0x000fea0003800000 */
.L_x_661:
[----:B0----5:R-:W-:Y:S01]  /*25330*/  HADD2.F32 R153, -RZ, R200.H0_H0 ;  /* 0x200000c8ff997230 */ /* 0x021fe20000004100 */
[----:B------:R-:W-:Y:S01]  /*25340*/  ISETP.GT.AND P2, PT, R3, 0xa1, PT ;  /* 0x000000a10300780c */ /* 0x000fe20003f44270 */
[----:B------:R-:W-:Y:S03]  /*25350*/  BSSY B1, `(.L_x_663) ;  /* 0x0000009000017945 */ /* 0x000fe60003800000 */
[----:B------:R-:W-:Y:S01]  /*25360*/  FMUL R153, R153, R16 ;  /* 0x0000001099997220 */ /* 0x000fe20000400000 */
[----:B------:R-:W-:Y:S02]  /*25370*/  ISETP.GT.AND P0, PT, R0, RZ, P2 ;  /* 0x000000ff0000720c */ /* 0x000fe40001704270 */
[----:B------:R-:W-:Y:S01]  /*25380*/  P2R R154, PR, RZ, 0x4 ;  /* 0x00000004ff9a7803 */ /* 0x000fe20000000000 */
[----:B------:R-:W-:-:S05]  /*25390*/  FFMA R153, R136, R2, R153 ;  /* 0x0000000288997223 */ /* 0x000fca0000000099 */
[----:B------:R-:W-:-:S05]  /*253a0*/  F2FP.F16.F32.PACK_AB R153, RZ, R153 ;  /* 0x00000099ff99723e */ /* 0x000fca00000000ff */
[----:B------:R0:W-:Y:S01]  /*253b0*/  @P1 STG.E.U16 desc[UR46][R218.64+0x140], R153 ;  /* 0x00014099da001986 */ /* 0x0001e2000c10152e */
[----:B------:R-:W-:Y:S05]  /*253c0*/  @!P0 BRA `(.L_x_664) ;  /* 0x0000000000048947 */ /* 0x000fea0003800000 */
[----:B------:R0:W5:Y:S02]  /*253d0*/  LDG.E.LTC128B.U16 R200, desc[UR46][R236.64+0x142] ;  /* 0x0001422eecc87981 */ /* 0x000164000c1e1520 */
.L_x_664:
[----:B------:R-:W-:Y:S05]  /*253e0*/  BSYNC B1 ;  /* 0x0000000000017941 */ /* 0x000fea0003800000 */
.L_x_663:
        /* <DEDUP_REMOVED lines=9> */
.L_x_666:
[----:B------:R-:W-:Y:S05]  /*25480*/  BSYNC B1 ;  /* 0x0000000000017941 */ /* 0x000fea0003800000 */
.L_x_665:
        /* <DEDUP_REMOVED lines=9> */
.L_x_668:
[----:B------:R-:W-:Y:S05]  /*25520*/  BSYNC B1 ;  /* 0x0000000000017941 */ /* 0x000fea0003800000 */
.L_x_667:
        /* <DEDUP_REMOVED lines=10> */
.L_x_670:
[----:B------:R-:W-:Y:S05]  /*255d0*/  BSYNC B1 ;  /* 0x0000000000017941 */ /* 0x000fea0003800000 */
.L_x_669:
        /* <DEDUP_REMOVED lines=10> */
.L_x_672:
[----:B------:R-:W-:Y:S05]  /*25680*/  BSYNC B1 ;  /* 0x0000000000017941 */ /* 0x000fea0003800000 */
.L_x_671:
        /* <DEDUP_REMOVED lines=9> */
.L_x_674:
[----:B------:R-:W-:Y:S05]  /*25720*/  BSYNC B1 ;  /* 0x0000000000017941 */ /* 0x000fea0003800000 */
.L_x_673:
        /* <DEDUP_REMOVED lines=9> */
.L_x_676:
[----:B------:R-:W-:Y:S05]  /*257c0*/  BSYNC B1 ;  /* 0x0000000000017941 */ /* 0x000fea0003800000 */
.L_x_675:
        /* <DEDUP_REMOVED lines=10> */
.L_x_678:
[----:B------:R-:W-:Y:S05]  /*25870*/  BSYNC B1 ;  /* 0x0000000000017941 */ /* 0x000fea0003800000 */
.L_x_677:
        /* <DEDUP_REMOVED lines=10> */
.L_x_680:
[----:B------:R-:W-:Y:S05]  /*25920*/  BSYNC B1 ;  /* 0x0000000000017941 */ /* 0x000fea0003800000 */
.L_x_679:
        /* <DEDUP_REMOVED lines=9> */
.L_x_682:
[----:B------:R-:W-:Y:S05]  /*259c0*/  BSYNC B1 ;  /* 0x0000000000017941 */ /* 0x000fea0003800000 */
.L_x_681:
        /* <DEDUP_REMOVED lines=9> */
.L_x_684:
[----:B------:R-:W-:Y:S05]  /*25a60*/  BSYNC B1 ;  /* 0x0000000000017941 */ /* 0x000fea0003800000 */
.L_x_683:
        /* <DEDUP_REMOVED lines=10> */
.L_x_686:
[----:B------:R-:W-:Y:S05]  /*25b10*/  BSYNC B1 ;  /* 0x0000000000017941 */ /* 0x000fea0003800000 */
.L_x_685:
        /* <DEDUP_REMOVED lines=10> */
.L_x_688:
[----:B------:R-:W-:Y:S05]  /*25bc0*/  BSYNC B1 ;  /* 0x0000000000017941 */ /* 0x000fea0003800000 */
.L_x_687:
        /* <DEDUP_REMOVED lines=9> */
.L_x_690:
[----:B------:R-:W-:Y:S05]  /*25c60*/  BSYNC B1 ;  /* 0x0000000000017941 */ /* 0x000fea0003800000 */
.L_x_689:
        /* <DEDUP_REMOVED lines=9> */
.L_x_692:
[----:B------:R-:W-:Y:S05]  /*25d00*/  BSYNC B1 ;  /* 0x0000000000017941 */ /* 0x000fea0003800000 */
.L_x_691:
[----:B-----5:R-:W-:Y:S01]  /*25d10*/  HADD2.F32 R137, -RZ, R200.H0_H0 ;  /* 0x200000c8ff897230 */ /* 0x020fe20000004100 */
[----:B------:R-:W-:Y:S04]  /*25d20*/  BSSY B1, `(.L_x_693) ;  /* 0x0000009000017945 */ /* 0x000fe80003800000 */
[----:B------:R-:W-:-:S04]  /*25d30*/  FMUL R136, R137, R16 ;  /* 0x0000001089887220 */ /* 0x000fc80000400000 */
[----:B------:R-:W-:-:S05]  /*25d40*/  FFMA R136, R151, R2, R136 ;  /* 0x0000000297887223 */ /* 0x000fca0000000088 */
[----:B------:R-:W-:-:S05]  /*25d50*/  F2FP.F16.F32.PACK_AB R136, RZ, R136 ;  /* 0x00000088ff88723e */ /* 0x000fca00000000ff */
[----:B------:R0:W-:Y:S01]  /*25d60*/  @P5 STG.E.U16 desc[UR46][R4.64+0x172], R136 ;  /* 0x0001728804005986 */ /* 0x0001e2000c10152e */
[----:B------:R-:W-:-:S04]  /*25d70*/  ISETP.NE.AND P5, PT, R152, RZ, PT ;  /* 0x000000ff9800720c */ /* 0x000fc80003fa5270 */
[----:B------:R-:W-:-:S13]  /*25d80*/  ISETP.GT.AND P5, PT, R0, 0x80, P5 ;  /* 0x000000800000780c */ /* 0x000fda0002fa4270 */
[----:B0-----:R-:W-:Y:S05]  /*25d90*/  @!P5 BRA `(.L_x_694) ;  /* 0x000000000004d947 */ /* 0x001fea0003800000 */
[----:B------:R0:W5:Y:S02]  /*25da0*/  LDG.E.LTC128B.U16 R200, desc[UR46][R22.64+0x140] ;  /* 0x0001402e16c87981 */ /* 0x000164000c1e1520 */
.L_x_694:
[----:B------:R-:W-:Y:S05]  /*25db0*/  BSYNC B1 ;  /* 0x0000000000017941 */ /* 0x000fea0003800000 */
.L_x_693:
        /* <DEDUP_REMOVED lines=10> */
.L_x_696:
[----:B------:R-:W-:Y:S05]  /*25e60*/  BSYNC B1 ;  /* 0x0000000000017941 */ /* 0x000fea0003800000 */
.L_x_695:
        /* <DEDUP_REMOVED lines=10> */
.L_x_698:
[----:B------:R-:W-:Y:S05]  /*25f10*/  BSYNC B1 ;  /* 0x0000000000017941 */ /* 0x000fea0003800000 */
.L_x_697:
        /* <DEDUP_REMOVED lines=10> */
.L_x_700:
[----:B------:R-:W-:Y:S05]  /*25fc0*/  BSYNC B1 ;  /* 0x0000000000017941 */ /* 0x000fea0003800000 */
.L_x_699:
        /* <DEDUP_REMOVED lines=9> */
.L_x_702:
[----:B------:R-:W-:Y:S05]  /*26060*/  BSYNC B1 ;  /* 0x0000000000017941 */ /* 0x000fea0003800000 */
.L_x_701:
        /* <DEDUP_REMOVED lines=9> */
.L_x_704:
[----:B------:R-:W-:Y:S05]  /*26100*/  BSYNC B1 ;  /* 0x0000000000017941 */ /* 0x000fea0003800000 */
.L_x_703:
        /* <DEDUP_REMOVED lines=9> */
.L_x_706:
[----:B------:R-:W-:Y:S05]  /*261a0*/  BSYNC B1 ;  /* 0x0000000000017941 */ /* 0x000fea0003800000 */
.L_x_705:
        /* <DEDUP_REMOVED lines=9> */
.L_x_708:
[----:B------:R-:W-:Y:S05]  /*26240*/  BSYNC B1 ;  /* 0x0000000000017941 */ /* 0x000fea0003800000 */
.L_x_707:
        /* <DEDUP_REMOVED lines=9> */
.L_x_710:
[----:B------:R-:W-:Y:S05]  /*262e0*/  BSYNC B1 ;  /* 0x0000000000017941 */ /* 0x000fea0003800000 */
.L_x_709:
        /* <DEDUP_REMOVED lines=9> */
.L_x_712:
[----:B------:R-:W-:Y:S05]  /*26380*/  BSYNC B1 ;  /* 0x0000000000017941 */ /* 0x000fea0003800000 */
.L_x_711:
        /* <DEDUP_REMOVED lines=9> */
.L_x_714:
[----:B------:R-:W-:Y:S05]  /*26420*/  BSYNC B1 ;  /* 0x0000000000017941 */ /* 0x000fea0003800000 */
.L_x_713:
        /* <DEDUP_REMOVED lines=9> */
.L_x_716:
[----:B------:R-:W-:Y:S05]  /*264c0*/  BSYNC B1 ;  /* 0x0000000000017941 */ /* 0x000fea0003800000 */
.L_x_715:
        /* <DEDUP_REMOVED lines=9> */
.L_x_718:
[----:B------:R-:W-:Y:S05]  /*26560*/  BSYNC B1 ;  /* 0x0000000000017941 */ /* 0x000fea0003800000 */
.L_x_717:
        /* <DEDUP_REMOVED lines=9> */
.L_x_720:
[----:B------:R-:W-:Y:S05]  /*26600*/  BSYNC B1 ;  /* 0x0000000000017941 */ /* 0x000fea0003800000 */
.L_x_719:
        /* <DEDUP_REMOVED lines=9> */
.L_x_722:
[----:B------:R-:W-:Y:S05]  /*266a0*/  BSYNC B1 ;  /* 0x0000000000017941 */ /* 0x000fea0003800000 */
.L_x_721:
        /* <DEDUP_REMOVED lines=9> */
.L_x_724:
[----:B------:R-:W-:Y:S05]  /*26740*/  BSYNC B1 ;  /* 0x0000000000017941 */ /* 0x000fea0003800000 */
.L_x_723:
        /* <DEDUP_REMOVED lines=10> */
.L_x_726:
[----:B------:R-:W-:Y:S05]  /*267f0*/  BSYNC B1 ;  /* 0x0000000000017941 */ /* 0x000fea0003800000 */
.L_x_725:
        /* <DEDUP_REMOVED lines=10> */
.L_x_728:
[----:B------:R-:W-:Y:S05]  /*268a0*/  BSYNC B1 ;  /* 0x0000000000017941 */ /* 0x000fea0003800000 */
.L_x_727:
        /* <DEDUP_REMOVED lines=10> */
.L_x_730:
[----:B------:R-:W-:Y:S05]  /*26950*/  BSYNC B1 ;  /* 0x0000000000017941 */ /* 0x000fea0003800000 */
.L_x_729:
        /* <DEDUP_REMOVED lines=10> */
.L_x_732:
[----:B------:R-:W-:Y:S05]  /*26a00*/  BSYNC B1 ;  /* 0x0000000000017941 */ /* 0x000fea0003800000 */
.L_x_731:
        /* <DEDUP_REMOVED lines=9> */
.L_x_734:
[----:B------:R-:W-:Y:S05]  /*26aa0*/  BSYNC B1 ;  /* 0x0000000000017941 */ /* 0x000fea0003800000 */
.L_x_733:
        /* <DEDUP_REMOVED lines=9> */
.L_x_736:
[----:B------:R-:W-:Y:S05]  /*26b40*/  BSYNC B1 ;  /* 0x0000000000017941 */ /* 0x000fea0003800000 */
.L_x_735:
        /* <DEDUP_REMOVED lines=9> */
.L_x_738:
[----:B------:R-:W-:Y:S05]  /*26be0*/  BSYNC B1 ;  /* 0x0000000000017941 */ /* 0x000fea0003800000 */
.L_x_737:
        /* <DEDUP_REMOVED lines=9> */
.L_x_740:
[----:B------:R-:W-:Y:S05]  /*26c80*/  BSYNC B1 ;  /* 0x0000000000017941 */ /* 0x000fea0003800000 */
.L_x_739:
        /* <DEDUP_REMOVED lines=9> */
.L_x_742:
[----:B------:R-:W-:Y:S05]  /*26d20*/  BSYNC B1 ;  /* 0x0000000000017941 */ /* 0x000fea0003800000 */
.L_x_741:
        /* <DEDUP_REMOVED lines=9> */
.L_x_744:
[----:B------:R-:W-:Y:S05]  /*26dc0*/  BSYNC B1 ;  /* 0x0000000000017941 */ /* 0x000fea0003800000 */
.L_x_743:
        /* <DEDUP_REMOVED lines=9> */
.L_x_746:
[----:B------:R-:W-:Y:S05]  /*26e60*/  BSYNC B1 ;  /* 0x0000000000017941 */ /* 0x000fea0003800000 */
.L_x_745:
        /* <DEDUP_REMOVED lines=9> */
.L_x_748:
[----:B------:R-:W-:Y:S05]  /*26f00*/  BSYNC B1 ;  /* 0x0000000000017941 */ /* 0x000fea0003800000 */
.L_x_747:
        /* <DEDUP_REMOVED lines=9> */
.L_x_750:
[----:B------:R-:W-:Y:S05]  /*26fa0*/  BSYNC B1 ;  /* 0x0000000000017941 */ /* 0x000fea0003800000 */
.L_x_749:
        /* <DEDUP_REMOVED lines=9> */
.L_x_752:
[----:B------:R-:W-:Y:S05]  /*27040*/  BSYNC B1 ;  /* 0x0000000000017941 */ /* 0x000fea0003800000 */
.L_x_751:
        /* <DEDUP_REMOVED lines=9> */
.L_x_754:
[----:B------:R-:W-:Y:S05]  /*270e0*/  BSYNC B1 ;  /* 0x0000000000017941 */ /* 0x000fea0003800000 */
.L_x_753:
        /* <DEDUP_REMOVED lines=9> */
.L_x_756:
[----:B------:R-:W-:Y:S05]  /*27180*/  BSYNC B1 ;  /* 0x0000000000017941 */ /* 0x000fea0003800000 */
.L_x_755:
        /* <DEDUP_REMOVED lines=10> */
.L_x_758:
[----:B------:R-:W-:Y:S05]  /*27230*/  BSYNC B1 ;  /* 0x0000000000017941 */ /* 0x000fea0003800000 */
.L_x_757:
        /* <DEDUP_REMOVED lines=10> */
.L_x_760:
[----:B------:R-:W-:Y:S05]  /*272e0*/  BSYNC B1 ;  /* 0x0000000000017941 */ /* 0x000fea0003800000 */
.L_x_759:
        /* <DEDUP_REMOVED lines=10> */
.L_x_762:
[----:B------:R-:W-:Y:S05]  /*27390*/  BSYNC B1 ;  /* 0x0000000000017941 */ /* 0x000fea0003800000 */
.L_x_761:
        /* <DEDUP_REMOVED lines=10> */
.L_x_764:
[----:B------:R-:W-:Y:S05]  /*27440*/  BSYNC B1 ;  /* 0x0000000000017941 */ /* 0x000fea0003800000 */
.L_x_763:
        /* <DEDUP_REMOVED lines=9> */
.L_x_766:
[----:B------:R-:W-:Y:S05]  /*274e0*/  BSYNC B1 ;  /* 0x0000000000017941 */ /* 0x000fea0003800000 */
.L_x_765:
        /* <DEDUP_REMOVED lines=9> */
.L_x_768:
[----:B------:R-:W-:Y:S05]  /*27580*/  BSYNC B1 ;  /* 0x0000000000017941 */ /* 0x000fea0003800000 */
.L_x_767:
        /* <DEDUP_REMOVED lines=9> */
.L_x_770:
[----:B------:R-:W-:Y:S05]  /*27620*/  BSYNC B1 ;  /* 0x0000000000017941 */ /* 0x000fea0003800000 */
.L_x_769:
        /* <DEDUP_REMOVED lines=9> */
.L_x_772:
[----:B------:R-:W-:Y:S05]  /*276c0*/  BSYNC B1 ;  /* 0x0000000000017941 */ /* 0x000fea0003800000 */
.L_x_771:
        /* <DEDUP_REMOVED lines=9> */
.L_x_774:
[----:B------:R-:W-:Y:S05]  /*27760*/  BSYNC B1 ;  /* 0x0000000000017941 */ /* 0x000fea0003800000 */
.L_x_773:
        /* <DEDUP_REMOVED lines=9> */
.L_x_776:
[----:B------:R-:W-:Y:S05]  /*27800*/  BSYNC B1 ;  /* 0x0000000000017941 */ /* 0x000fea0003800000 */
.L_x_775:
        /* <DEDUP_REMOVED lines=9> */
.L_x_778:
[----:B------:R-:W-:Y:S05]  /*278a0*/  BSYNC B1 ;  /* 0x0000000000017941 */ /* 0x000fea0003800000 */
.L_x_777:
        /* <DEDUP_REMOVED lines=9> */
.L_x_780:
[----:B------:R-:W-:Y:S05]  /*27940*/  BSYNC B1 ;  /* 0x0000000000017941 */ /* 0x000fea0003800000 */
.L_x_779:
        /* <DEDUP_REMOVED lines=9> */
.L_x_782:
[----:B------:R-:W-:Y:S05]  /*279e0*/  BSYNC B1 ;  /* 0x0000000000017941 */ /* 0x000fea0003800000 */
.L_x_781:
        /* <DEDUP_REMOVED lines=9> */
.L_x_784:
[----:B------:R-:W-:Y:S05]  /*27a80*/  BSYNC B1 ;  /* 0x0000000000017941 */ /* 0x000fea0003800000 */
.L_x_783:
        /* <DEDUP_REMOVED lines=9> */
.L_x_786:
[----:B------:R-:W-:Y:S05]  /*27b20*/  BSYNC B1 ;  /* 0x0000000000017941 */ /* 0x000fea0003800000 */
.L_x_785:
        /* <DEDUP_REMOVED lines=9> */
.L_x_788:
[----:B------:R-:W-:Y:S05]  /*27bc0*/  BSYNC B1 ;  /* 0x0000000000017941 */ /* 0x000fea0003800000 */
.L_x_787:
        /* <DEDUP_REMOVED lines=11> */
.L_x_790:
[----:B------:R-:W-:Y:S05]  /*27c80*/  BSYNC B1 ;  /* 0x0000000000017941 */ /* 0x000fea0003800000 */
.L_x_789:
        /* <DEDUP_REMOVED lines=11> */
.L_x_792:
[----:B------:R-:W-:Y:S05]  /*27d40*/  BSYNC B1 ;  /* 0x0000000000017941 */ /* 0x000fea0003800000 */
.L_x_791:
        /* <DEDUP_REMOVED lines=9> */
.L_x_794:
[----:B------:R-:W-:Y:S05]  /*27de0*/  BSYNC B1 ;  /* 0x0000000000017941 */ /* 0x000fea0003800000 */
.L_x_793:
        /* <DEDUP_REMOVED lines=9> */
.L_x_796:
[----:B------:R-:W-:Y:S05]  /*27e80*/  BSYNC B1 ;  /* 0x0000000000017941 */ /* 0x000fea0003800000 */
.L_x_795:
        /* <DEDUP_REMOVED lines=10> */
.L_x_798:
[----:B------:R-:W-:Y:S05]  /*27f30*/  BSYNC B1 ;  /* 0x0000000000017941 */ /* 0x000fea0003800000 */
.L_x_797:
        /* <DEDUP_REMOVED lines=10> */
.L_x_800:
[----:B------:R-:W-:Y:S05]  /*27fe0*/  BSYNC B1 ;  /* 0x0000000000017941 */ /* 0x000fea0003800000 */
.L_x_799:
        /* <DEDUP_REMOVED lines=9> */
.L_x_802:
[----:B------:R-:W-:Y:S05]  /*28080*/  BSYNC B1 ;  /* 0x0000000000017941 */ /* 0x000fea0003800000 */
.L_x_801:
        /* <DEDUP_REMOVED lines=9> */
.L_x_804:
[----:B------:R-:W-:Y:S05]  /*28120*/  BSYNC B1 ;  /* 0x0000000000017941 */ /* 0x000fea0003800000 */
.L_x_803:
        /* <DEDUP_REMOVED lines=10> */
.L_x_806:
[----:B------:R-:W-:Y:S05]  /*281d0*/  BSYNC B1 ;  /* 0x0000000000017941 */ /* 0x000fea0003800000 */
.L_x_805:
        /* <DEDUP_REMOVED lines=10> */
.L_x_808:
[----:B------:R-:W-:Y:S05]  /*28280*/  BSYNC B1 ;  /* 0x0000000000017941 */ /* 0x000fea0003800000 */
.L_x_807:
        /* <DEDUP_REMOVED lines=9> */
.L_x_810:
[----:B------:R-:W-:Y:S05]  /*28320*/  BSYNC B1 ;  /* 0x0000000000017941 */ /* 0x000fea0003800000 */
.L_x_809:
        /* <DEDUP_REMOVED lines=9> */
.L_x_812:
[----:B------:R-:W-:Y:S05]  /*283c0*/  BSYNC B1 ;  /* 0x0000000000017941 */ /* 0x000fea0003800000 */
.L_x_811:
        /* <DEDUP_REMOVED lines=10> */
.L_x_814:
[----:B------:R-:W-:Y:S05]  /*28470*/  BSYNC B1 ;  /* 0x0000000000017941 */ /* 0x000fea0003800000 */
.L_x_813:
        /* <DEDUP_REMOVED lines=10> */
.L_x_816:
[----:B------:R-:W-:Y:S05]  /*28520*/  BSYNC B1 ;  /* 0x0000000000017941 */ /* 0x000fea0003800000 */
.L_x_815:
        /* <DEDUP_REMOVED lines=9> */
.L_x_818:
[----:B------:R-:W-:Y:S05]  /*285c0*/  BSYNC B1 ;  /* 0x0000000000017941 */ /* 0x000fea0003800000 */
.L_x_817:
        /* <DEDUP_REMOVED lines=9> */
.L_x_820:
[----:B------:R-:W-:Y:S05]  /*28660*/  BSYNC B1 ;  /* 0x0000000000017941 */ /* 0x000fea0003800000 */
.L_x_819:
        /* <DEDUP_REMOVED lines=10> */
.L_x_822:
[----:B------:R-:W-:Y:S05]  /*28710*/  BSYNC B1 ;  /* 0x0000000000017941 */ /* 0x000fea0003800000 */
.L_x_821:
        /* <DEDUP_REMOVED lines=10> */
.L_x_824:
[----:B------:R-:W-:Y:S05]  /*287c0*/  BSYNC B1 ;  /* 0x0000000000017941 */ /* 0x000fea0003800000 */
.L_x_823:
        /* <DEDUP_REMOVED lines=10> */
.L_x_826:
[----:B------:R-:W-:Y:S05]  /*28870*/  BSYNC B1 ;  /* 0x0000000000017941 */ /* 0x000fea0003800000 */
.L_x_825:
        /* <DEDUP_REMOVED lines=10> */
.L_x_828:
[----:B------:R-:W-:Y:S05]  /*28920*/  BSYNC B1 ;  /* 0x0000000000017941 */ /* 0x000fea0003800000 */
.L_x_827:
        /* <DEDUP_REMOVED lines=9> */
.L_x_830:
[----:B------:R-:W-:Y:S05]  /*289c0*/  BSYNC B1 ;  /* 0x0000000000017941 */ /* 0x000fea0003800000 */
.L_x_829:
        /* <DEDUP_REMOVED lines=9> */
.L_x_832:
[----:B------:R-:W-:Y:S05]  /*28a60*/  BSYNC B1 ;  /* 0x0000000000017941 */ /* 0x000fea0003800000 */
.L_x_831:
        /* <DEDUP_REMOVED lines=9> */
.L_x_834:
[----:B------:R-:W-:Y:S05]  /*28b00*/  BSYNC B1 ;  /* 0x0000000000017941 */ /* 0x000fea0003800000 */
.L_x_833:
        /* <DEDUP_REMOVED lines=9> */
.L_x_836:
[----:B------:R-:W-:Y:S05]  /*28ba0*/  BSYNC B1 ;  /* 0x0000000000017941 */ /* 0x000fea0003800000 */
.L_x_835:
        /* <DEDUP_REMOVED lines=9> */
.L_x_838:
[----:B------:R-:W-:Y:S05]  /*28c40*/  BSYNC B1 ;  /* 0x0000000000017941 */ /* 0x000fea0003800000 */
.L_x_837:
        /* <DEDUP_REMOVED lines=9> */
.L_x_840:
[----:B------:R-:W-:Y:S05]  /*28ce0*/  BSYNC B1 ;  /* 0x0000000000017941 */ /* 0x000fea0003800000 */
.L_x_839:
        /* <DEDUP_REMOVED lines=9> */
.L_x_842:
[----:B------:R-:W-:Y:S05]  /*28d80*/  BSYNC B1 ;  /* 0x0000000000017941 */ /* 0x000fea0003800000 */
.L_x_841:
        /* <DEDUP_REMOVED lines=9> */
.L_x_844:
[----:B------:R-:W-:Y:S05]  /*28e20*/  BSYNC B1 ;  /* 0x0000000000017941 */ /* 0x000fea0003800000 */
.L_x_843:
        /* <DEDUP_REMOVED lines=9> */
.L_x_846:
[----:B------:R-:W-:Y:S05]  /*28ec0*/  BSYNC B1 ;  /* 0x0000000000017941 */ /* 0x000fea0003800000 */
.L_x_845:
        /* <DEDUP_REMOVED lines=9> */
.L_x_848:
[----:B------:R-:W-:Y:S05]  /*28f60*/  BSYNC B1 ;  /* 0x0000000000017941 */ /* 0x000fea0003800000 */
.L_x_847:
        /* <DEDUP_REMOVED lines=9> */
.L_x_850:
[----:B------:R-:W-:Y:S05]  /*29000*/  BSYNC B1 ;  /* 0x0000000000017941 */ /* 0x000fea0003800000 */
.L_x_849:
        /* <DEDUP_REMOVED lines=9> */
.L_x_852:
[----:B------:R-:W-:Y:S05]  /*290a0*/  BSYNC B1 ;  /* 0x0000000000017941 */ /* 0x000fea0003800000 */
.L_x_851:
        /* <DEDUP_REMOVED lines=10> */
.L_x_854:
[----:B------:R-:W-:Y:S05]  /*29150*/  BSYNC B1 ;  /* 0x0000000000017941 */ /* 0x000fea0003800000 */
.L_x_853:
        /* <DEDUP_REMOVED lines=10> */
.L_x_856:
[----:B------:R-:W-:Y:S05]  /*29200*/  BSYNC B1 ;  /* 0x0000000000017941 */ /* 0x000fea0003800000 */
.L_x_855:
        /* <DEDUP_REMOVED lines=10> */
.L_x_858:
[----:B------:R-:W-:Y:S05]  /*292b0*/  BSYNC B1 ;  /* 0x0000000000017941 */ /* 0x000fea0003800000 */
.L_x_857:
        /* <DEDUP_REMOVED lines=10> */
.L_x_860:
[----:B------:R-:W-:Y:S05]  /*29360*/  BSYNC B1 ;  /* 0x0000000000017941 */ /* 0x000fea0003800000 */
.L_x_859:
        /* <DEDUP_REMOVED lines=9> */
.L_x_862:
[----:B------:R-:W-:Y:S05]  /*29400*/  BSYNC B1 ;  /* 0x0000000000017941 */ /* 0x000fea0003800000 */
.L_x_861:
        /* <DEDUP_REMOVED lines=9> */
.L_x_864:
[----:B------:R-:W-:Y:S05]  /*294a0*/  BSYNC B1 ;  /* 0x0000000000017941 */ /* 0x000fea0003800000 */
.L_x_863:
        /* <DEDUP_REMOVED lines=9> */
.L_x_866:
[----:B------:R-:W-:Y:S05]  /*29540*/  BSYNC B1 ;  /* 0x0000000000017941 */ /* 0x000fea0003800000 */
.L_x_865:
        /* <DEDUP_REMOVED lines=9> */
.L_x_868:
[----:B------:R-:W-:Y:S05]  /*295e0*/  BSYNC B1 ;  /* 0x0000000000017941 */ /* 0x000fea0003800000 */
.L_x_867:
        /* <DEDUP_REMOVED lines=9> */
.L_x_870:
[----:B------:R-:W-:Y:S05]  /*29680*/  BSYNC B1 ;  /* 0x0000000000017941 */ /* 0x000fea0003800000 */
.L_x_869:
        /* <DEDUP_REMOVED lines=9> */
.L_x_872:
[----:B------:R-:W-:Y:S05]  /*29720*/  BSYNC B1 ;  /* 0x0000000000017941 */ /* 0x000fea0003800000 */
.L_x_871:
        /* <DEDUP_REMOVED lines=9> */
.L_x_874:
[----:B------:R-:W-:Y:S05]  /*297c0*/  BSYNC B1 ;  /* 0x0000000000017941 */ /* 0x000fea0003800000 */
.L_x_873:
        /* <DEDUP_REMOVED lines=9> */
.L_x_876:
[----:B------:R-:W-:Y:S05]  /*29860*/  BSYNC B1 ;  /* 0x0000000000017941 */ /* 0x000fea0003800000 */
.L_x_875:
        /* <DEDUP_REMOVED lines=9> */
.L_x_878:
[----:B------:R-:W-:Y:S05]  /*29900*/  BSYNC B1 ;  /* 0x0000000000017941 */ /* 0x000fea0003800000 */
.L_x_877:
        /* <DEDUP_REMOVED lines=9> */
.L_x_880:
[----:B------:R-:W-:Y:S05]  /*299a0*/  BSYNC B1 ;  /* 0x0000000000017941 */ /* 0x000fea0003800000 */
.L_x_879:
        /* <DEDUP_REMOVED lines=9> */
.L_x_882:
[----:B------:R-:W-:Y:S05]  /*29a40*/  BSYNC B1 ;  /* 0x0000000000017941 */ /* 0x000fea0003800000 */
.L_x_881:
        /* <DEDUP_REMOVED lines=9> */
.L_x_884:
[----:B------:R-:W-:Y:S05]  /*29ae0*/  BSYNC B1 ;  /* 0x0000000000017941 */ /* 0x000fea0003800000 */
.L_x_883:
        /* <DEDUP_REMOVED lines=10> */
.L_x_886:
[----:B------:R-:W-:Y:S05]  /*29b90*/  BSYNC B1 ;  /* 0x0000000000017941 */ /* 0x000fea0003800000 */
.L_x_885:
        /* <DEDUP_REMOVED lines=10> */
.L_x_888:
[----:B------:R-:W-:Y:S05]  /*29c40*/  BSYNC B1 ;  /* 0x0000000000017941 */ /* 0x000fea0003800000 */
.L_x_887:
        /* <DEDUP_REMOVED lines=10> */
.L_x_890:
[----:B------:R-:W-:Y:S05]  /*29cf0*/  BSYNC B1 ;  /* 0x0000000000017941 */ /* 0x000fea0003800000 */
.L_x_889:
        /* <DEDUP_REMOVED lines=10> */
.L_x_892:
[----:B------:R-:W-:Y:S05]  /*29da0*/  BSYNC B1 ;  /* 0x0000000000017941 */ /* 0x000fea0003800000 */
.L_x_891:
        /* <DEDUP_REMOVED lines=9> */
.L_x_894:
[----:B------:R-:W-:Y:S05]  /*29e40*/  BSYNC B1 ;  /* 0x0000000000017941 */ /* 0x000fea0003800000 */
.L_x_893:
        /* <DEDUP_REMOVED lines=9> */
.L_x_896:
[----:B------:R-:W-:Y:S05]  /*29ee0*/  BSYNC B1 ;  /* 0x0000000000017941 */ /* 0x000fea0003800000 */
.L_x_895:
        /* <DEDUP_REMOVED lines=9> */
.L_x_898:
[----:B------:R-:W-:Y:S05]  /*29f80*/  BSYNC B1 ;  /* 0x0000000000017941 */ /* 0x000fea0003800000 */
.L_x_897:
        /* <DEDUP_REMOVED lines=9> */
.L_x_900:
[----:B------:R-:W-:Y:S05]  /*2a020*/  BSYNC B1 ;  /* 0x0000000000017941 */ /* 0x000fea0003800000 */
.L_x_899:
        /* <DEDUP_REMOVED lines=9> */
.L_x_902:
[----:B------:R-:W-:Y:S05]  /*2a0c0*/  BSYNC B1 ;  /* 0x0000000000017941 */ /* 0x000fea0003800000 */
.L_x_901:
        /* <DEDUP_REMOVED lines=9> */
.L_x_904:
[----:B------:R-:W-:Y:S05]  /*2a160*/  BSYNC B1 ;  /* 0x0000000000017941 */ /* 0x000fea0003800000 */
.L_x_903:
        /* <DEDUP_REMOVED lines=9> */
.L_x_906:
[----:B------:R-:W-:Y:S05]  /*2a200*/  BSYNC B1 ;  /* 0x0000000000017941 */ /* 0x000fea0003800000 */
.L_x_905:
        /* <DEDUP_REMOVED lines=9> */
.L_x_908:
[----:B------:R-:W-:Y:S05]  /*2a2a0*/  BSYNC B1 ;  /* 0x0000000000017941 */ /* 0x000fea0003800000 */
.L_x_907:
        /* <DEDUP_REMOVED lines=9> */
.L_x_910:
[----:B------:R-:W-:Y:S05]  /*2a340*/  BSYNC B1 ;  /* 0x0000000000017941 */ /* 0x000fea0003800000 */
.L_x_909:
        /* <DEDUP_REMOVED lines=9> */
.L_x_912:
[----:B------:R-:W-:Y:S05]  /*2a3e0*/  BSYNC B1 ;  /* 0x0000000000017941 */ /* 0x000fea0003800000 */
.L_x_911:
        /* <DEDUP_REMOVED lines=9> */
.L_x_914:
[----:B------:R-:W-:Y:S05]  /*2a480*/  BSYNC B1 ;  /* 0x0000000000017941 */ /* 0x000fea0003800000 */
.L_x_913:
        /* <DEDUP_REMOVED lines=9> */
.L_x_916:
[----:B------:R-:W-:Y:S05]  /*2a520*/  BSYNC B1 ;  /* 0x0000000000017941 */ /* 0x000fea0003800000 */
.L_x_915:
[----:B------:R-:W-:Y:S05]  /*2a530*/  @!P0 BRA `(.L_x_917) ;  /* 0x0000009000188947 */ /* 0x000fea0003800000 */
[----:B0----5:R-:W-:-:S05]  /*2a540*/  HADD2.F32 R3, -RZ, R200.H0_H0 ;  /* 0x200000c8ff037230 */ /* 0x021fca0000004100 */
[----:B------:R-:W-:-:S04]  /*2a550*/  FMUL R0, R3, R16 ;  /* 0x0000001003007220 */ /* 0x000fc80000400000 */
[----:B------:R-:W-:-:S05]  /*2a560*/  FFMA R0, R39, R2, R0 ;  /* 0x0000000227007223 */ /* 0x000fca0000000000 */
[----:B------:R-:W-:-:S05]  /*2a570*/  F2FP.F16.F32.PACK_AB R0, RZ, R0 ;  /* 0x00000000ff00723e */ /* 0x000fca00000000ff */
[----:B------:R0:W-:Y:S01]  /*2a580*/  STG.E.U16 desc[UR46][R8.64+0x1b2], R0 ;  /* 0x0001b20008007986 */ /* 0x0001e2000c10152e */
[----:B------:R-:W-:Y:S05]  /*2a590*/  BRA `(.L_x_917) ;  /* 0x0000009000007947 */ /* 0x000fea0003800000 */
.L_x_30:
[----:B------:R-:W4:Y:S01]  /*2a5a0*/  LDL.LU R6, [R1+0x384] ;  /* 0x0003840001067983 */ /* 0x000f220000300800 */
[----:B------:R-:W-:-:S03]  /*2a5b0*/  ULDC.64 UR4, c[0x0][0x5c0] ;  /* 0x0001700000047ab9 */ /* 0x000fc60000000a00 */
[----:B------:R-:W2:Y:S04]  /*2a5c0*/  LDL.LU R7, [R1+0x388] ;  /* 0x0003880001077983 */ /* 0x000ea80000300800 */
[----:B------:R-:W3:Y:S04]  /*2a5d0*/  LDL.LU R21, [R1+0x38c] ;  /* 0x00038c0001157983 */ /* 0x000ee80000300800 */
        /* <DEDUP_REMOVED lines=12> */
[----:B------:R-:W3:Y:S01]  /*2a6a0*/  LDL.LU R8, [R1+0x3bc] ;  /* 0x0003bc0001087983 */ /* 0x000ee20000300800 */
[C---:B------:R-:W-:Y:S01]  /*2a6b0*/  LEA R18, P1, R4.reuse, UR4, 0x1 ;  /* 0x0000000404127c11 */ /* 0x040fe2000f8208ff */
[----:B------:R-:W-:Y:S01]  /*2a6c0*/  USHF.L.U32 UR11, UR8, 0x4, URZ ;  /* 0x00000004080b7899 */ /* 0x000fe2000800063f */
[----:B------:R-:W-:Y:S01]  /*2a6d0*/  ISETP.GT.AND P2, PT, R3, 0x1, PT ;  /* 0x000000010300780c */ /* 0x000fe20003f44270 */
[----:B------:R-:W-:Y:S01]  /*2a6e0*/  STL [R1+0x3f8], R39 ;  /* 0x0003f82701007387 */ /* 0x000fe20000100800 */
[----:B------:R-:W-:Y:S01]  /*2a6f0*/  LEA.HI.X R19, R4, UR5, R19, 0x1, P1 ;  /* 0x0000000504137c11 */ /* 0x000fe200088f0c13 */
[----:B------:R-:W-:Y:S01]  /*2a700*/  USHF.L.U64.HI UR5, UR8, 0x4, UR9 ;  /* 0x0000000408057899 */ /* 0x000fe20008010209 */
[C---:B------:R-:W-:Y:S01]  /*2a710*/  ISETP.GT.AND P1, PT, R0.reuse, RZ, P2 ;  /* 0x000000ff0000720c */ /* 0x040fe20001724270 */
[----:B------:R-:W-:Y:S01]  /*2a720*/  STL [R1+0x3f4], R17 ;  /* 0x0003f41101007387 */ /* 0x000fe20000100800 */
[----:B------:R-:W-:-:S02]  /*2a730*/  ISETP.GT.AND P2, PT, R0, 0x8, P2 ;  /* 0x000000080000780c */ /* 0x000fc40001744270 */
[----:B------:R-:W-:Y:S01]  /*2a740*/  ISETP.GT.AND P4, PT, R0, 0x8, P5 ;  /* 0x000000080000780c */ /* 0x000fe20002f84270 */
[----:B------:R-:W-:Y:S01]  /*2a750*/  STL [R1+0x3f0], R16 ;  /* 0x0003f01001007387 */ /* 0x000fe20000100800 */
[-C--:B----4-:R-:W-:Y:S01]  /*2a760*/  FMUL R6, R6, R2.reuse ;  /* 0x0000000206067220 */ /* 0x090fe20000400000 */
[----:B--2---:R-:W-:-:S04]  /*2a770*/  FMUL R7, R7, R2 ;  /* 0x0000000207077220 */ /* 0x004fc80000400000 */
[----:B------:R-:W-:Y:S01]  /*2a780*/  F2FP.F16.F32.PACK_AB R6, RZ, R6 ;  /* 0x00000006ff06723e */ /* 0x000fe200000000ff */
[----:B---3--:R-:W-:Y:S01]  /*2a790*/  FMUL R5, R21, R2 ;  /* 0x0000000215057220 */ /* 0x008fe20000400000 */
[----:B------:R-:W-:-:S03]  /*2a7a0*/  F2FP.F16.F32.PACK_AB R7, RZ, R7 ;  /* 0x00000007ff07723e */ /* 0x000fc600000000ff */
[----:B------:R0:W-:Y:S01]  /*2a7b0*/  @P1 STG.E.U16 desc[UR46][R18.64+0x2], R6 ;  /* 0x0000020612001986 */ /* 0x0001e2000c10152e */
[----:B------:R-:W-:Y:S01]  /*2a7c0*/  FMUL R4, R20, R2 ;  /* 0x0000000214047220 */ /* 0x000fe20000400000 */
[----:B------:R-:W-:Y:S02]  /*2a7d0*/  IADD3 R20, P3, R18, UR11, RZ ;  /* 0x0000000b12147c10 */ /* 0x000fe4000ff7e0ff */
[----:B------:R-:W-:Y:S02]  /*2a7e0*/  F2FP.F16.F32.PACK_AB R5, RZ, R5 ;  /* 0x00000005ff05723e */ /* 0x000fe400000000ff */
[----:B------:R-:W-:Y:S02]  /*2a7f0*/  F2FP.F16.F32.PACK_AB R4, RZ, R4 ;  /* 0x00000004ff04723e */ /* 0x000fe400000000ff */
[----:B------:R-:W-:-:S03]  /*2a800*/  IADD3.X R21, R19, UR5, RZ, P3, !PT ;  /* 0x0000000513157c10 */ /* 0x000fc60009ffe4ff */
[----:B------:R1:W-:Y:S01]  /*2a810*/  @P0 STG.E.U16 desc[UR46][R18.64], R4 ;  /* 0x0000000412000986 */ /* 0x0003e2000c10152e */
[----:B0-----:R-:W-:-:S03]  /*2a820*/  FMUL R6, R234, R2 ;  /* 0x00000002ea067220 */ /* 0x001fc60000400000 */
[----:B------:R0:W-:Y:S01]  /*2a830*/  @P2 STG.E.U16 desc[UR46][R20.64+0x2], R5 ;  /* 0x0000020514002986 */ /* 0x0001e2000c10152e */
[C---:B------:R-:W-:Y:S02]  /*2a840*/  ISETP.GT.AND P2, PT, R3.reuse, 0x8, PT ;  /* 0x000000080300780c */ /* 0x040fe40003f44270 */
[----:B------:R-:W-:Y:S01]  /*2a850*/  F2FP.F16.F32.PACK_AB R6, RZ, R6 ;  /* 0x00000006ff06723e */ /* 0x000fe200000000ff */
[----:B------:R-:W-:Y:S01]  /*2a860*/  @P4 STG.E.U16 desc[UR46][R20.64], R7 ;  /* 0x0000000714004986 */ /* 0x000fe2000c10152e */
[----:B------:R-:W-:Y:S02]  /*2a870*/  ISETP.GT.AND P4, PT, R3, 0x9, PT ;  /* 0x000000090300780c */ /* 0x000fe40003f84270 */
[----:B------:R-:W-:Y:S01]  /*2a880*/  ISETP.GT.AND P0, PT, R0, RZ, P2 ;  /* 0x000000ff0000720c */ /* 0x000fe20001704270 */
[-C--:B-1----:R-:W-:Y:S01]  /*2a890*/  FMUL R4, R232, R2.reuse ;  /* 0x00000002e8047220 */ /* 0x082fe20000400000 */
[C---:B------:R-:W-:Y:S02]  /*2a8a0*/  ISETP.GT.AND P1, PT, R0.reuse, RZ, P4 ;  /* 0x000000ff0000720c */ /* 0x040fe40002724270 */
[----:B------:R-:W-:Y:S01]  /*2a8b0*/  ISETP.GT.AND P3, PT, R0, 0x8, P2 ;  /* 0x000000080000780c */ /* 0x000fe20001764270 */
[----:B0-----:R-:W-:Y:S01]  /*2a8c0*/  FMUL R5, R233, R2 ;  /* 0x00000002e9057220 */ /* 0x001fe20000400000 */
[----:B------:R-:W-:-:S04]  /*2a8d0*/  F2FP.F16.F32.PACK_AB R4, RZ, R4 ;  /* 0x00000004ff04723e */ /* 0x000fc800000000ff */
[----:B------:R-:W-:-:S03]  /*2a8e0*/  F2FP.F16.F32.PACK_AB R5, RZ, R5 ;  /* 0x00000005ff05723e */ /* 0x000fc600000000ff */
[----:B------:R-:W-:Y:S01]  /*2a8f0*/  @P0 STG.E.U16 desc[UR46][R18.64+0x10], R6 ;  /* 0x0000100612000986 */ /* 0x000fe2000c10152e */
[----:B------:R-:W-:-:S03]  /*2a900*/  ISETP.GT.AND P0, PT, R3, 0x10, PT ;  /* 0x000000100300780c */ /* 0x000fc60003f04270 */
[----:B------:R0:W-:Y:S01]  /*2a910*/  @P1 STG.E.U16 desc[UR46][R18.64+0x12], R5 ;  /* 0x0000120512001986 */ /* 0x0001e2000c10152e */
[----:B------:R-:W-:-:S03]  /*2a920*/  ISETP.GT.AND P1, PT, R0, 0x8, P4 ;  /* 0x000000080000780c */ /* 0x000fc60002724270 */
[----:B------:R1:W-:Y:S01]  /*2a930*/  @P3 STG.E.U16 desc[UR46][R20.64+0x10], R4 ;  /* 0x0000100414003986 */ /* 0x0003e2000c10152e */
[----:B------:R-:W-:Y:S01]  /*2a940*/  ISETP.GT.AND P3, PT, R0, RZ, P0 ;  /* 0x000000ff0000720c */ /* 0x000fe20000764270 */
[-C--:B0-----:R-:W-:Y:S01]  /*2a950*/  FMUL R5, R23, R2.reuse ;  /* 0x0000000217057220 */ /* 0x081fe20000400000 */
[----:B-1----:R-:W-:-:S04]  /*2a960*/  FMUL R4, R22, R2 ;  /* 0x0000000216047220 */ /* 0x002fc80000400000 */
[----:B------:R-:W-:Y:S02]  /*2a970*/  F2FP.F16.F32.PACK_AB R5, RZ, R5 ;  /* 0x00000005ff05723e */ /* 0x000fe400000000ff */
[----:B------:R-:W-:-:S03]  /*2a980*/  F2FP.F16.F32.PACK_AB R4, RZ, R4 ;  /* 0x00000004ff04723e */ /* 0x000fc600000000ff */
[----:B------:R0:W-:Y:S04]  /*2a990*/  @P1 STG.E.U16 desc[UR46][R20.64+0x12], R5 ;  /* 0x0000120514001986 */ /* 0x0001e8000c10152e */
[----:B------:R1:W-:Y:S01]  /*2a9a0*/  @P3 STG.E.U16 desc[UR46][R18.64+0x20], R4 ;  /* 0x0000200412003986 */ /* 0x0003e2000c10152e */
[----:B------:R-:W-:-:S04]  /*2a9b0*/  ISETP.GT.AND P3, PT, R3, 0x11, PT ;  /* 0x000000110300780c */ /* 0x000fc80003f64270 */
[----:B------:R-:W-:Y:S01]  /*2a9c0*/  ISETP.GT.AND P1, PT, R0, RZ, P3 ;  /* 0x000000ff0000720c */ /* 0x000fe20001f24270 */
[-C--:B0-----:R-:W-:Y:S01]  /*2a9d0*/  FMUL R5, R11, R2.reuse ;  /* 0x000000020b057220 */ /* 0x081fe20000400000 */
[----:B-1----:R-:W-:-:S05]  /*2a9e0*/  FMUL R4, R15, R2 ;  /* 0x000000020f047220 */ /* 0x002fca0000400000 */
[----:B------:R-:W-:-:S06]  /*2a9f0*/  F2FP.F16.F32.PACK_AB R4, RZ, R4 ;  /* 0x00000004ff04723e */ /* 0x000fcc00000000ff */
[----:B------:R0:W-:Y:S01]  /*2aa00*/  @P1 STG.E.U16 desc[UR46][R18.64+0x22], R4 ;  /* 0x0000220412001986 */ /* 0x0001e2000c10152e */
[----:B------:R-:W-:Y:S01]  /*2aa10*/  ISETP.GT.AND P1, PT, R0, 0x8, P0 ;  /* 0x000000080000780c */ /* 0x000fe20000724270 */
[----:B0-----:R-:W-:-:S05]  /*2aa20*/  FMUL R4, R14, R2 ;  /* 0x000000020e047220 */ /* 0x001fca0000400000 */
[----:B------:R-:W-:-:S07]  /*2aa30*/  F2FP.F16.F32.PACK_AB R4, RZ, R4 ;  /* 0x00000004ff04723e */ /* 0x000fce00000000ff */
[----:B------:R0:W-:Y:S01]  /*2aa40*/  @P1 STG.E.U16 desc[UR46][R20.64+0x20], R4 ;  /* 0x0000200414001986 */ /* 0x0001e2000c10152e */
[----:B------:R-:W-:Y:S01]  /*2aa50*/  ISETP.GT.AND P1, PT, R0, 0x8, P3 ;  /* 0x000000080000780c */ /* 0x000fe20001f24270 */
[----:B0-----:R-:W-:-:S05]  /*2aa60*/  FMUL R4, R13, R2 ;  /* 0x000000020d047220 */ /* 0x001fca0000400000 */
[----:B------:R-:W-:-:S04]  /*2aa70*/  F2FP.F16.F32.PACK_AB R4, RZ, R4 ;  /* 0x00000004ff04723e */ /* 0x000fc800000000ff */
[----:B------:R-:W-:Y:S02]  /*2aa80*/  PRMT R6, R4, 0x7610, R6 ;  /* 0x0000761004067816 */ /* 0x000fe40000000006 */
[----:B------:R-:W-:Y:S02]  /*2aa90*/  F2FP.F16.F32.PACK_AB R4, RZ, R5 ;  /* 0x00000005ff04723e */ /* 0x000fe400000000ff */
[----:B------:R-:W2:Y:S04]  /*2aaa0*/  LDL.LU R5, [R1+0x340] ;  /* 0x0003400001057983 */ /* 0x000ea80000300800 */
[----:B------:R-:W-:Y:S01]  /*2aab0*/  @P1 STG.E.U16 desc[UR46][R20.64+0x22], R6 ;  /* 0x0000220614001986 */ /* 0x000fe2000c10152e */
[----:B------:R-:W-:-:S03]  /*2aac0*/  ISETP.GT.AND P1, PT, R3, 0x18, PT ;  /* 0x000000180300780c */ /* 0x000fc60003f24270 */
[----:B------:R-:W3:Y:S01]  /*2aad0*/  LDL.LU R7, [R1+0x344] ;  /* 0x0003440001077983 */ /* 0x000ee20000300800 */
[----:B------:R-:W-:-:S13]  /*2aae0*/  ISETP.GT.AND P6, PT, R0, RZ, P1 ;  /* 0x000000ff0000720c */ /* 0x000fda0000fc4270 */
[----:B------:R0:W-:Y:S01]  /*2aaf0*/  @P6 STG.E.U16 desc[UR46][R18.64+0x30], R4 ;  /* 0x0000300412006986 */ /* 0x0001e2000c10152e */
[----:B------:R-:W-:-:S04]  /*2ab00*/  ISETP.GT.AND P6, PT, R3, 0x19, PT ;  /* 0x000000190300780c */ /* 0x000fc80003fc4270 */
[----:B------:R-:W-:Y:S01]  /*2ab10*/  ISETP.GT.AND P6, PT, R0, RZ, P6 ;  /* 0x000000ff0000720c */ /* 0x000fe200037c4270 */
[----:B0-----:R-:W-:-:S05]  /*2ab20*/  FMUL R4, R10, R2 ;  /* 0x000000020a047220 */ /* 0x001fca0000400000 */
[----:B------:R-:W-:-:S07]  /*2ab30*/  F2FP.F16.F32.PACK_AB R4, RZ, R4 ;  /* 0x00000004ff04723e */ /* 0x000fce00000000ff */
[----:B------:R0:W-:Y:S01]  /*2ab40*/  @P6 STG.E.U16 desc[UR46][R18.64+0x32], R4 ;  /* 0x0000320412006986 */ /* 0x0001e2000c10152e */
[----:B------:R-:W-:Y:S01]  /*2ab50*/  ISETP.GT.AND P6, PT, R0, 0x8, P1 ;  /* 0x000000080000780c */ /* 0x000fe20000fc4270 */
[----:B0-----:R-:W-:-:S05]  /*2ab60*/  FMUL R4, R9, R2 ;  /* 0x0000000209047220 */ /* 0x001fca0000400000 */
[----:B------:R-:W-:-:S07]  /*2ab70*/  F2FP.F16.F32.PACK_AB R4, RZ, R4 ;  /* 0x00000004ff04723e */ /* 0x000fce00000000ff */
[----:B------:R0:W-:Y:S01]  /*2ab80*/  @P6 STG.E.U16 desc[UR46][R20.64+0x30], R4 ;  /* 0x0000300414006986 */ /* 0x0001e2000c10152e */
[----:B------:R-:W-:Y:S01]  /*2ab90*/  ISETP.GT.AND P6, PT, R3, 0x19, PT ;  /* 0x000000190300780c */ /* 0x000fe20003fc4270 */
[----:B0-----:R-:W-:Y:S02]  /*2aba0*/  FMUL R4, R8, R2 ;  /* 0x0000000208047220 */ /* 0x001fe40000400000 */
[----:B------:R-:W4:Y:S01]  /*2abb0*/  LDL.LU R8, [R1+0x348] ;  /* 0x0003480001087983 */ /* 0x000f220000300800 */
[C---:B------:R-:W-:Y:S02]  /*2abc0*/  ISETP.GT.AND P6, PT, R0.reuse, 0x8, P6 ;  /* 0x000000080000780c */ /* 0x040fe400037c4270 */
[----:B------:R-:W-:Y:S01]  /*2abd0*/  F2FP.F16.F32.PACK_AB R4, RZ, R4 ;  /* 0x00000004ff04723e */ /* 0x000fe200000000ff */
[----:B------:R-:W-:Y:S01]  /*2abe0*/  UIMAD UR4, UR9, 0xf0, URZ ;  /* 0x000000f0090478a4 */ /* 0x000fe2000f8e023f */
[----:B------:R-:W4:Y:S04]  /*2abf0*/  LDL.LU R16, [R1+0x350] ;  /* 0x0003500001107983 */ /* 0x000f280000300800 */
[----:B------:R-:W4:Y:S04]  /*2ac00*/  LDL.LU R17, [R1+0x354] ;  /* 0x0003540001117983 */ /* 0x000f280000300800 */
[----:B------:R-:W4:Y:S04]  /*2ac10*/  LDL.LU R39, [R1+0x358] ;  /* 0x0003580001277983 */ /* 0x000f280000300800 */
[----:B------:R0:W-:Y:S01]  /*2ac20*/  @P6 STG.E.U16 desc[UR46][R20.64+0x32], R4 ;  /* 0x0000320414006986 */ /* 0x0001e2000c10152e */
[----:B------:R-:W-:-:S03]  /*2ac30*/  ISETP.GT.AND P6, PT, R0, 0x80, P5 ;  /* 0x000000800000780c */ /* 0x000fc60002fc4270 */
[----:B------:R-:W4:Y:S04]  /*2ac40*/  LDL.LU R234, [R1+0x35c] ;  /* 0x00035c0001ea7983 */ /* 0x000f280000300800 */
[----:B------:R-:W4:Y:S01]  /*2ac50*/  LDL.LU R233, [R1+0x360] ;  /* 0x0003600001e97983 */ /* 0x000f220000300800 */
[----:B0-----:R-:W-:-:S03]  /*2ac60*/  IMAD.U32 R4, RZ, RZ, UR8 ;  /* 0x00000008ff047e24 */ /* 0x001fc6000f8e00ff */
[----:B------:R-:W4:Y:S04]  /*2ac70*/  LDL.LU R232, [R1+0x364] ;  /* 0x0003640001e87983 */ /* 0x000f280000300800 */
[----:B------:R-:W4:Y:S04]  /*2ac80*/  LDL.LU R23, [R1+0x368] ;  /* 0x0003680001177983 */ /* 0x000f280000300800 */
[----:B------:R-:W4:Y:S04]  /*2ac90*/  LDL.LU R22, [R1+0x36c] ;  /* 0x00036c0001167983 */ /* 0x000f280000300800 */
[----:B------:R-:W4:Y:S04]  /*2aca0*/  LDL.LU R15, [R1+0x370] ;  /* 0x00037000010f7983 */ /* 0x000f280000300800 */
[----:B------:R-:W4:Y:S04]  /*2acb0*/  LDL.LU R14, [R1+0x374] ;  /* 0x00037400010e7983 */ /* 0x000f280000300800 */
[----:B------:R-:W4:Y:S04]  /*2acc0*/  LDL.LU R13, [R1+0x378] ;  /* 0x00037800010d7983 */ /* 0x000f280000300800 */
[----:B------:R-:W4:Y:S04]  /*2acd0*/  LDL.LU R9, [R1+0x37c] ;  /* 0x00037c0001097983 */ /* 0x000f280000300800 */
[----:B------:R-:W4:Y:S04]  /*2ace0*/  LDL.LU R11, [R1+0x300] ;  /* 0x00030000010b7983 */ /* 0x000f280000300800 */
[----:B------:R-:W4:Y:S01]  /*2acf0*/  LDL.LU R10, [R1+0x304] ;  /* 0x00030400010a7983 */ /* 0x000f220000300800 */
[----:B--2---:R-:W-:Y:S01]  /*2ad00*/  FMUL R6, R5, R2 ;  /* 0x0000000205067220 */ /* 0x004fe20000400000 */
[----:B------:R-:W-:-:S04]  /*2ad10*/  IMAD.WIDE.U32 R4, R4, 0xf0, R20 ;  /* 0x000000f004047825 */ /* 0x000fc800078e0014 */
[----:B------:R-:W-:Y:S01]  /*2ad20*/  F2FP.F16.F32.PACK_AB R6, RZ, R6 ;  /* 0x00000006ff06723e */ /* 0x000fe200000000ff */
[----:B------:R-:W-:-:S05]  /*2ad30*/  VIADD R5, R5, UR4 ;  /* 0x0000000405057c36 */ /* 0x000fca0008000000 */
[----:B------:R3:W-:Y:S01]  /*2ad40*/  @P6 STG.E.U16 desc[UR46][R4.64], R6 ;  /* 0x0000000604006986 */ /* 0x0007e2000c10152e */
[----:B------:R-:W-:-:S04]  /*2ad50*/  ISETP.GT.AND P6, PT, R3, 0x1, PT ;  /* 0x000000010300780c */ /* 0x000fc80003fc4270 */
[----:B------:R-:W-:Y:S01]  /*2ad60*/  ISETP.GT.AND P6, PT, R0, 0x80, P6 ;  /* 0x000000800000780c */ /* 0x000fe200037c4270 */
[----:B---3--:R-:W-:-:S05]  /*2ad70*/  FMUL R6, R7, R2 ;  /* 0x0000000207067220 */ /* 0x008fca0000400000 */
[----:B------:R-:W-:-:S07]  /*2ad80*/  F2FP.F16.F32.PACK_AB R6, RZ, R6 ;  /* 0x00000006ff06723e */ /* 0x000fce00000000ff */
[----:B------:R0:W-:Y:S02]  /*2ad90*/  @P6 STG.E.U16 desc[UR46][R4.64+0x2], R6 ;  /* 0x0000020604006986 */ /* 0x0001e4000c10152e */
[----:B0-----:R-:W-:-:S04]  /*2ada0*/  IADD3 R6, P6, R4, UR11, RZ ;  /* 0x0000000b04067c10 */ /* 0x001fc8000ffde0ff */
[----:B------:R-:W-:Y:S02]  /*2adb0*/  IADD3.X R7, R5, UR5, RZ, P6, !PT ;  /* 0x0000000505077c10 */ /* 0x000fe4000b7fe4ff */
[----:B------:R-:W-:Y:S01]  /*2adc0*/  ISETP.GT.AND P6, PT, R0, 0x88, P5 ;  /* 0x000000880000780c */ /* 0x000fe20002fc4270 */
[----:B----4-:R-:W-:-:S05]  /*2add0*/  FMUL R8, R8, R2 ;  /* 0x0000000208087220 */ /* 0x010fca0000400000 */
[----:B------:R-:W-:-:S07]  /*2ade0*/  F2FP.F16.F32.PACK_AB R8, RZ, R8 ;  /* 0x00000008ff08723e */ /* 0x000fce00000000ff */
[----:B------:R0:W-:Y:S04]  /*2adf0*/  @P6 STG.E.U16 desc[UR46][R6.64], R8 ;  /* 0x0000000806006986 */ /* 0x0001e8000c10152e */
[----:B0-----:R-:W2:Y:S01]  /*2ae00*/  LDL.LU R8, [R1+0x34c] ;  /* 0x00034c0001087983 */ /* 0x001ea20000300800 */
[----:B------:R-:W-:-:S04]  /*2ae10*/  ISETP.GT.AND P6, PT, R3, 0x1, PT ;  /* 0x000000010300780c */ /* 0x000fc80003fc4270 */
[----:B------:R-:W-:Y:S01]  /*2ae20*/  ISETP.GT.AND P6, PT, R0, 0x88, P6 ;  /* 0x000000880000780c */ /* 0x000fe200037c4270 */
[----:B------:R-:W-:Y:S02]  /*2ae30*/  USHF.L.U32 UR13, UR8, 0x8, URZ ;  /* 0x00000008080d7899 */ /* 0x000fe4000800063f */
[----:B------:R-:W-:Y:S01]  /*2ae40*/  USHF.L.U64.HI UR12, UR8, 0x8, UR9 ;  /* 0x00000008080c7899 */ /* 0x000fe20008010209 */
[----:B--2---:R-:W-:-:S05]  /*2ae50*/  FMUL R8, R8, R2 ;  /* 0x0000000208087220 */ /* 0x004fca0000400000 */
[----:B------:R-:W-:-:S05]  /*2ae60*/  F2FP.F16.F32.PACK_AB R8, RZ, R8 ;  /* 0x00000008ff08723e */ /* 0x000fca00000000ff */
[----:B------:R0:W-:Y:S01]  /*2ae70*/  @P6 STG.E.U16 desc[UR46][R6.64+0x2], R8 ;  /* 0x0000020806006986 */ /* 0x0001e2000c10152e */
[----:B------:R-:W-:Y:S01]  /*2ae80*/  ISETP.GT.AND P6, PT, R0, 0x80, P2 ;  /* 0x000000800000780c */ /* 0x000fe200017c4270 */
[----:B0-----:R-:W-:Y:S02]  /*2ae90*/  FMUL R8, R16, R2 ;  /* 0x0000000210087220 */ /* 0x001fe40000400000 */
[----:B------:R-:W2:Y:S03]  /*2aea0*/  LDL.LU R16, [R1+0x310] ;  /* 0x0003100001107983 */ /* 0x000ea60000300800 */
[----:B------:R-:W-:-:S07]  /*2aeb0*/  F2FP.F16.F32.PACK_AB R8, RZ, R8 ;  /* 0x00000008ff08723e */ /* 0x000fce00000000ff */
[----:B------:R0:W-:Y:S01]  /*2aec0*/  @P6 STG.E.U16 desc[UR46][R4.64+0x10], R8 ;  /* 0x0000100804006986 */ /* 0x0001e2000c10152e */
[----:B------:R-:W-:Y:S01]  /*2aed0*/  ISETP.GT.AND P6, PT, R0, 0x80, P4 ;  /* 0x000000800000780c */ /* 0x000fe200027c4270 */
[----:B0-----:R-:W-:Y:S02]  /*2aee0*/  FMUL R8, R17, R2 ;  /* 0x0000000211087220 */ /* 0x001fe40000400000 */
[----:B------:R-:W3:Y:S03]  /*2aef0*/  LDL.LU R17, [R1+0x314] ;  /* 0x0003140001117983 */ /* 0x000ee60000300800 */
[----:B------:R-:W-:-:S07]  /*2af00*/  F2FP.F16.F32.PACK_AB R8, RZ, R8 ;  /* 0x00000008ff08723e */ /* 0x000fce00000000ff */
[----:B------:R0:W-:Y:S01]  /*2af10*/  @P6 STG.E.U16 desc[UR46][R4.64+0x12], R8 ;  /* 0x0000120804006986 */ /* 0x0001e2000c10152e */
[----:B------:R-:W-:Y:S01]  /*2af20*/  ISETP.GT.AND P6, PT, R0, 0x88, P2 ;  /* 0x000000880000780c */ /* 0x000fe200017c4270 */
[----:B0-----:R-:W-:-:S05]  /*2af30*/  FMUL R8, R39, R2 ;  /* 0x0000000227087220 */ /* 0x001fca0000400000 */
        /* <DEDUP_REMOVED lines=26> */
[----:B------:R-:W-:-:S04]  /*2b0e0*/  ISETP.GT.AND P6, PT, R3, 0x19, PT ;  /* 0x000000190300780c */ /* 0x000fc80003fc4270 */
        /* <DEDUP_REMOVED lines=10> */
[----:B0-----:R-:W-:Y:S02]  /*2b190*/  FMUL R8, R9, R2 ;  /* 0x0000000209087220 */ /* 0x001fe40000400000 */
[----:B------:R-:W4:Y:S03]  /*2b1a0*/  LDL.LU R9, [R1+0x318] ;  /* 0x0003180001097983 */ /* 0x000f260000300800 */
[----:B------:R-:W-:Y:S01]  /*2b1b0*/  F2FP.F16.F32.PACK_AB R8, RZ, R8 ;  /* 0x00000008ff08723e */ /* 0x000fe200000000ff */
[----:B------:R-:W4:Y:S06]  /*2b1c0*/  LDL.LU R39, [R1+0x31c] ;  /* 0x00031c0001277983 */ /* 0x000f2c0000300800 */
[----:B------:R0:W-:Y:S01]  /*2b1d0*/  @P6 STG.E.U16 desc[UR46][R6.64+0x32], R8 ;  /* 0x0000320806006986 */ /* 0x0001e2000c10152e */
[----:B------:R-:W-:-:S03]  /*2b1e0*/  IADD3 R4, P6, R4, UR13, RZ ;  /* 0x0000000d04047c10 */ /* 0x000fc6000ffde0ff */
[----:B------:R-:W4:Y:S01]  /*2b1f0*/  LDL.LU R234, [R1+0x320] ;  /* 0x0003200001ea7983 */ /* 0x000f220000300800 */
[----:B------:R-:W-:Y:S02]  /*2b200*/  IADD3.X R5, R5, UR12, RZ, P6, !PT ;  /* 0x0000000c05057c10 */ /* 0x000fe4000b7fe4ff */
[----:B------:R-:W-:Y:S01]  /*2b210*/  ISETP.GT.AND P6, PT, R0, 0x100, P5 ;  /* 0x000001000000780c */ /* 0x000fe20002fc4270 */
[----:B------:R-:W4:Y:S01]  /*2b220*/  LDL.LU R233, [R1+0x324] ;  /* 0x0003240001e97983 */ /* 0x000f220000300800 */
[----:B0-----:R-:W-:-:S03]  /*2b230*/  FMUL R6, R11, R2 ;  /* 0x000000020b067220 */ /* 0x001fc60000400000 */
[----:B------:R-:W4:Y:S02]  /*2b240*/  LDL.LU R232, [R1+0x328] ;  /* 0x0003280001e87983 */ /* 0x000f240000300800 */
[----:B------:R-:W-:Y:S02]  /*2b250*/  F2FP.F16.F32.PACK_AB R6, RZ, R6 ;  /* 0x00000006ff06723e */ /* 0x000fe400000000ff */
[----:B------:R-:W4:Y:S04]  /*2b260*/  LDL.LU R23, [R1+0x32c] ;  /* 0x00032c0001177983 */ /* 0x000f280000300800 */
[----:B------:R0:W-:Y:S01]  /*2b270*/  @P6 STG.E.U16 desc[UR46][R4.64], R6 ;  /* 0x0000000604006986 */ /* 0x0001e2000c10152e */
[----:B------:R-:W-:-:S03]  /*2b280*/  ISETP.GT.AND P6, PT, R3, 0x1, PT ;  /* 0x000000010300780c */ /* 0x000fc60003fc4270 */
[----:B------:R-:W4:Y:S01]  /*2b290*/  LDL.LU R22, [R1+0x330] ;  /* 0x0003300001167983 */ /* 0x000f220000300800 */
[----:B------:R-:W-:-:S03]  /*2b2a0*/  ISETP.GT.AND P6, PT, R0, 0x100, P6 ;  /* 0x000001000000780c */ /* 0x000fc600037c4270 */
[----:B------:R-:W4:Y:S01]  /*2b2b0*/  LDL.LU R15, [R1+0x334] ;  /* 0x00033400010f7983 */ /* 0x000f220000300800 */
[----:B0-----:R-:W-:-:S03]  /*2b2c0*/  FMUL R6, R10, R2 ;  /* 0x000000020a067220 */ /* 0x001fc60000400000 */
[----:B------:R-:W4:Y:S02]  /*2b2d0*/  LDL.LU R14, [R1+0x338] ;  /* 0x00033800010e7983 */ /* 0x000f240000300800 */
[----:B------:R-:W-:Y:S02]  /*2b2e0*/  F2FP.F16.F32.PACK_AB R6, RZ, R6 ;  /* 0x00000006ff06723e */ /* 0x000fe400000000ff */
[----:B------:R-:W4:Y:S04]  /*2b2f0*/  LDL.LU R13, [R1+0x33c] ;  /* 0x00033c00010d7983 */ /* 0x000f280000300800 */
[----:B------:R-:W2:Y:S04]  /*2b300*/  LDL.LU R7, [R1+0x30c] ;  /* 0x00030c0001077983 */ /* 0x000ea80000300800 */
[----:B------:R0:W-:Y:S04]  /*2b310*/  @P6 STG.E.U16 desc[UR46][R4.64+0x2], R6 ;  /* 0x0000020604006986 */ /* 0x0001e8000c10152e */
[----:B0-----:R-:W3:Y:S01]  /*2b320*/  LDL.LU R6, [R1+0x308] ;  /* 0x0003080001067983 */ /* 0x001ee20000300800 */
[----:B------:R-:W-:-:S04]  /*2b330*/  IADD3 R10, P6, R4, UR11, RZ ;  /* 0x0000000b040a7c10 */ /* 0x000fc8000ffde0ff */
[----:B------:R-:W-:Y:S02]  /*2b340*/  IADD3.X R11, R5, UR5, RZ, P6, !PT ;  /* 0x00000005050b7c10 */ /* 0x000fe4000b7fe4ff */
[----:B------:R-:W-:Y:S01]  /*2b350*/  ISETP.GT.AND P6, PT, R0, 0x108, P5 ;  /* 0x000001080000780c */ /* 0x000fe20002fc4270 */
[----:B---3--:R-:W-:-:S05]  /*2b360*/  FMUL R6, R6, R2 ;  /* 0x0000000206067220 */ /* 0x008fca0000400000 */
[----:B------:R-:W-:-:S07]  /*2b370*/  F2FP.F16.F32.PACK_AB R6, RZ, R6 ;  /* 0x00000006ff06723e */ /* 0x000fce00000000ff */
[----:B------:R2:W-:Y:S01]  /*2b380*/  @P6 STG.E.U16 desc[UR46][R10.64], R6 ;  /* 0x000000060a006986 */ /* 0x0005e2000c10152e */
[----:B------:R-:W-:-:S04]  /*2b390*/  ISETP.GT.AND P6, PT, R3, 0x1, PT ;  /* 0x000000010300780c */ /* 0x000fc80003fc4270 */
[----:B------:R-:W-:Y:S01]  /*2b3a0*/  ISETP.GT.AND P6, PT, R0, 0x108, P6 ;  /* 0x000001080000780c */ /* 0x000fe200037c4270 */
[----:B--2---:R-:W-:-:S05]  /*2b3b0*/  FMUL R6, R7, R2 ;  /* 0x0000000207067220 */ /* 0x004fca0000400000 */
[----:B------:R-:W-:-:S07]  /*2b3c0*/  F2FP.F16.F32.PACK_AB R6, RZ, R6 ;  /* 0x00000006ff06723e */ /* 0x000fce00000000ff */
[----:B------:R-:W-:Y:S01]  /*2b3d0*/  @P6 IMAD.MOV.U32 R7, RZ, RZ, R11 ;  /* 0x000000ffff076224 */ /* 0x000fe200078e000b */
[----:B------:R-:W-:Y:S01]  /*2b3e0*/  PRMT R8, R6, 0x7610, R8 ;  /* 0x0000761006087816 */ /* 0x000fe20000000008 */
[----:B------:R-:W-:-:S05]  /*2b3f0*/  @P6 IMAD.MOV.U32 R6, RZ, RZ, R10 ;  /* 0x000000ffff066224 */ /* 0x000fca00078e000a */
[----:B------:R0:W-:Y:S01]  /*2b400*/  @P6 STG.E.U16 desc[UR46][R6.64+0x2], R8 ;  /* 0x0000020806006986 */ /* 0x0001e2000c10152e */
[----:B------:R-:W-:Y:S01]  /*2b410*/  ISETP.GT.AND P6, PT, R0, 0x100, P2 ;  /* 0x000001000000780c */ /* 0x000fe200017c4270 */
[----:B0-----:R-:W-:-:S05]  /*2b420*/  FMUL R6, R16, R2 ;  /* 0x0000000210067220 */ /* 0x001fca0000400000 */
[----:B------:R-:W-:-:S07]  /*2b430*/  F2FP.F16.F32.PACK_AB R6, RZ, R6 ;  /* 0x00000006ff06723e */ /* 0x000fce00000000ff */
[----:B------:R0:W-:Y:S01]  /*2b440*/  @P6 STG.E.U16 desc[UR46][R4.64+0x10], R6 ;  /* 0x0000100604006986 */ /* 0x0001e2000c10152e */
[----:B------:R-:W-:Y:S01]  /*2b450*/  FMUL R8, R17, R2 ;  /* 0x0000000211087220 */ /* 0x000fe20000400000 */
[----:B0-----:R-:W-:-:S04]  /*2b460*/  IADD3 R6, P6, R4, UR13, RZ ;  /* 0x0000000d04067c10 */ /* 0x001fc8000ffde0ff */
[----:B------:R-:W-:Y:S02]  /*2b470*/  IADD3.X R7, R5, UR12, RZ, P6, !PT ;  /* 0x0000000c05077c10 */ /* 0x000fe4000b7fe4ff */
[----:B------:R-:W-:Y:S02]  /*2b480*/  ISETP.GT.AND P6, PT, R0, 0x100, P4 ;  /* 0x000001000000780c */ /* 0x000fe400027c4270 */
[----:B------:R-:W-:-:S11]  /*2b490*/  F2FP.F16.F32.PACK_AB R8, RZ, R8 ;  /* 0x00000008ff08723e */ /* 0x000fd600000000ff */
[----:B------:R4:W-:Y:S01]  /*2b4a0*/  @P6 STG.E.U16 desc[UR46][R4.64+0x12], R8 ;  /* 0x0000120804006986 */ /* 0x0009e2000c10152e */
[----:B------:R-:W-:Y:S01]  /*2b4b0*/  ISETP.GT.AND P6, PT, R0, 0x108, P2 ;  /* 0x000001080000780c */ /* 0x000fe200017c4270 */
[----:B----4-:R-:W-:-:S05]  /*2b4c0*/  FMUL R8, R9, R2 ;  /* 0x0000000209087220 */ /* 0x010fca0000400000 */
[----:B------:R-:W-:-:S07]  /*2b4d0*/  F2FP.F16.F32.PACK_AB R8, RZ, R8 ;  /* 0x00000008ff08723e */ /* 0x000fce00000000ff */
[----:B------:R-:W-:Y:S01]  /*2b4e0*/  @P6 IMAD.MOV.U32 R9, RZ, RZ, R11 ;  /* 0x000000ffff096224 */ /* 0x000fe200078e000b */
[----:B------:R-:W-:Y:S01]  /*2b4f0*/  PRMT R12, R8, 0x7610, R12 ;  /* 0x00007610080c7816 */ /* 0x000fe2000000000c */
[----:B------:R-:W-:-:S05]  /*2b500*/  @P6 IMAD.MOV.U32 R8, RZ, RZ, R10 ;  /* 0x000000ffff086224 */ /* 0x000fca00078e000a */
[----:B------:R0:W-:Y:S02]  /*2b510*/  @P6 STG.E.U16 desc[UR46][R8.64+0x10], R12 ;  /* 0x0000100c08006986 */ /* 0x0001e4000c10152e */
[----:B0-----:R-:W-:-:S04]  /*2b520*/  IADD3 R8, P6, R6, UR11, RZ ;  /* 0x0000000b06087c10 */ /* 0x001fc8000ffde0ff */
[----:B------:R-:W-:Y:S02]  /*2b530*/  IADD3.X R9, R7, UR5, RZ, P6, !PT ;  /* 0x0000000507097c10 */ /* 0x000fe4000b7fe4ff */
[----:B------:R-:W-:Y:S01]  /*2b540*/  ISETP.GT.AND P6, PT, R0, 0x108, P4 ;  /* 0x000001080000780c */ /* 0x000fe200027c4270 */
[----:B------:R-:W-:-:S05]  /*2b550*/  FMUL R12, R39, R2 ;  /* 0x00000002270c7220 */ /* 0x000fca0000400000 */
        /* <DEDUP_REMOVED lines=30> */
[----:B------:R-:W-:Y:S01]  /*2b740*/  @P6 IMAD.MOV.U32 R5, RZ, RZ, R11 ;  /* 0x000000ffff056224 */ /* 0x000fe200078e000b */
[----:B------:R-:W-:Y:S01]  /*2b750*/  PRMT R12, R4, 0x7610, R12 ;  /* 0x00007610040c7816 */ /* 0x000fe2000000000c */
[----:B------:R-:W-:-:S05]  /*2b760*/  @P6 IMAD.MOV.U32 R4, RZ, RZ, R10 ;  /* 0x000000ffff046224 */ /* 0x000fca00078e000a */
[----:B------:R0:W-:Y:S01]  /*2b770*/  @P6 STG.E.U16 desc[UR46][R4.64+0x30], R12 ;  /* 0x0000300c04006986 */ /* 0x0001e2000c10152e */
[----:B------:R-:W-:-:S04]  /*2b780*/  ISETP.GT.AND P6, PT, R3, 0x19, PT ;  /* 0x000000190300780c */ /* 0x000fc80003fc4270 */
[----:B------:R-:W-:Y:S01]  /*2b790*/  ISETP.GT.AND P6, PT, R0, 0x108, P6 ;  /* 0x000001080000780c */ /* 0x000fe200037c4270 */
[----:B0-----:R-:W2:Y:S01]  /*2b7a0*/  LDL.LU R5, [R1+0x2c4] ;  /* 0x0002c40001057983 */ /* 0x001ea20000300800 */
[----:B------:R-:W-:-:S03]  /*2b7b0*/  FMUL R4, R13, R2 ;  /* 0x000000020d047220 */ /* 0x000fc60000400000 */
[----:B------:R-:W3:Y:S04]  /*2b7c0*/  LDL.LU R16, [R1+0x2d4] ;  /* 0x0002d40001107983 */ /* 0x000ee80000300800 */
[----:B------:R-:W4:Y:S01]  /*2b7d0*/  LDL.LU R17, [R1+0x2d8] ;  /* 0x0002d80001117983 */ /* 0x000f220000300800 */
[----:B------:R-:W-:-:S03]  /*2b7e0*/  F2FP.F16.F32.PACK_AB R4, RZ, R4 ;  /* 0x00000004ff04723e */ /* 0x000fc600000000ff */
[----:B------:R-:W4:Y:S04]  /*2b7f0*/  LDL.LU R39, [R1+0x2dc] ;  /* 0x0002dc0001277983 */ /* 0x000f280000300800 */
[----:B------:R-:W3:Y:S04]  /*2b800*/  LDL.LU R14, [R1+0x2e0] ;  /* 0x0002e000010e7983 */ /* 0x000ee80000300800 */
[----:B------:R-:W4:Y:S04]  /*2b810*/  LDL.LU R13, [R1+0x2e4] ;  /* 0x0002e400010d7983 */ /* 0x000f280000300800 */
[----:B------:R-:W4:Y:S04]  /*2b820*/  LDL.LU R15, [R1+0x2e8] ;  /* 0x0002e800010f7983 */ /* 0x000f280000300800 */
[----:B------:R-:W4:Y:S04]  /*2b830*/  LDL.LU R22, [R1+0x2ec] ;  /* 0x0002ec0001167983 */ /* 0x000f280000300800 */
[----:B------:R-:W4:Y:S04]  /*2b840*/  LDL.LU R232, [R1+0x2f0] ;  /* 0x0002f00001e87983 */ /* 0x000f280000300800 */
[----:B------:R-:W4:Y:S04]  /*2b850*/  LDL.LU R23, [R1+0x2f4] ;  /* 0x0002f40001177983 */ /* 0x000f280000300800 */
[----:B------:R-:W4:Y:S04]  /*2b860*/  LDL.LU R233, [R1+0x2f8] ;  /* 0x0002f80001e97983 */ /* 0x000f280000300800 */
[----:B------:R-:W4:Y:S04]  /*2b870*/  LDL.LU R234, [R1+0x2fc] ;  /* 0x0002fc0001ea7983 */ /* 0x000f280000300800 */
[----:B------:R0:W-:Y:S04]  /*2b880*/  @P6 STG.E.U16 desc[UR46][R10.64+0x32], R4 ;  /* 0x000032040a006986 */ /* 0x0001e8000c10152e */
[----:B0-----:R-:W2:Y:S01]  /*2b890*/  LDL.LU R4, [R1+0x2c0] ;  /* 0x0002c00001047983 */ /* 0x001ea20000300800 */
[----:B------:R-:W-:Y:S01]  /*2b8a0*/  ISETP.GT.AND P6, PT, R0, 0x180, P5 ;  /* 0x000001800000780c */ /* 0x000fe20002fc4270 */
[----:B--2---:R-:W-:-:S05]  /*2b8b0*/  FMUL R4, R4, R2 ;  /* 0x0000000204047220 */ /* 0x004fca0000400000 */
[----:B------:R-:W-:-:S07]  /*2b8c0*/  F2FP.F16.F32.PACK_AB R4, RZ, R4 ;  /* 0x00000004ff04723e */ /* 0x000fce00000000ff */
[----:B------:R0:W-:Y:S01]  /*2b8d0*/  @P6 STG.E.U16 desc[UR46][R6.64], R4 ;  /* 0x0000000406006986 */ /* 0x0001e2000c10152e */
[----:B------:R-:W-:-:S04]  /*2b8e0*/  ISETP.GT.AND P6, PT, R3, 0x1, PT ;  /* 0x000000010300780c */ /* 0x000fc80003fc4270 */
[----:B------:R-:W-:Y:S01]  /*2b8f0*/  ISETP.GT.AND P6, PT, R0, 0x180, P6 ;  /* 0x000001800000780c */ /* 0x000fe200037c4270 */
[----:B0-----:R-:W-:-:S05]  /*2b900*/  FMUL R4, R5, R2 ;  /* 0x0000000205047220 */ /* 0x001fca0000400000 */
[----:B------:R-:W-:-:S07]  /*2b910*/  F2FP.F16.F32.PACK_AB R4, RZ, R4 ;  /* 0x00000004ff04723e */ /* 0x000fce00000000ff */
[----:B------:R-:W-:Y:S01]  /*2b920*/  @P6 IMAD.MOV.U32 R5, RZ, RZ, R7 ;  /* 0x000000ffff056224 */ /* 0x000fe200078e0007 */
[----:B------:R-:W-:Y:S01]  /*2b930*/  PRMT R10, R4, 0x7610, R10 ;  /* 0x00007610040a7816 */ /* 0x000fe2000000000a */
[----:B------:R-:W-:-:S05]  /*2b940*/  @P6 IMAD.MOV.U32 R4, RZ, RZ, R6 ;  /* 0x000000ffff046224 */ /* 0x000fca00078e0006 */
[----:B------:R0:W-:Y:S04]  /*2b950*/  @P6 STG.E.U16 desc[UR46][R4.64+0x2], R10 ;  /* 0x0000020a04006986 */ /* 0x0001e8000c10152e */
[----:B0-----:R-:W2:Y:S04]  /*2b960*/  LDL.LU R4, [R1+0x2c8] ;  /* 0x0002c80001047983 */ /* 0x001ea80000300800 */
[----:B------:R-:W2:Y:S04]  /*2b970*/  LDL.LU R10, [R1+0x2cc] ;  /* 0x0002cc00010a7983 */ /* 0x000ea80000300800 */
[----:B------:R-:W2:Y:S01]  /*2b980*/  LDL.LU R5, [R1+0x2d0] ;  /* 0x0002d00001057983 */ /* 0x000ea20000300800 */
[----:B------:R-:W-:-:S02]  /*2b990*/  ISETP.GT.AND P5, PT, R0, 0x188, P5 ;  /* 0x000001880000780c */ /* 0x000fc40002fa4270 */
[----:B------:R-:W-:Y:S01]  /*2b9a0*/  ISETP.GT.AND P6, PT, R3, 0x1, PT ;  /* 0x000000010300780c */ /* 0x000fe20003fc4270 */
[-C--:B---3--:R-:W-:Y:S01]  /*2b9b0*/  FMUL R14, R14, R2.reuse ;  /* 0x000000020e0e7220 */ /* 0x088fe20000400000 */
[-C--:B----4-:R-:W-:Y:S01]  /*2b9c0*/  FMUL R13, R13, R2.reuse ;  /* 0x000000020d0d7220 */ /* 0x090fe20000400000 */
[-C--:B------:R-:W-:Y:S01]  /*2b9d0*/  FMUL R15, R15, R2.reuse ;  /* 0x000000020f0f7220 */ /* 0x080fe20000400000 */
[-C--:B------:R-:W-:Y:S01]  /*2b9e0*/  FMUL R232, R232, R2.reuse ;  /* 0x00000002e8e87220 */ /* 0x080fe20000400000 */
[-C--:B------:R-:W-:Y:S01]  /*2b9f0*/  FMUL R22, R22, R2.reuse ;  /* 0x0000000216167220 */ /* 0x080fe20000400000 */
[-C--:B------:R-:W-:Y:S01]  /*2ba00*/  FMUL R23, R23, R2.reuse ;  /* 0x0000000217177220 */ /* 0x080fe20000400000 */
[----:B--2---:R-:W-:-:S05]  /*2ba10*/  FMUL R4, R4, R2 ;  /* 0x0000000204047220 */ /* 0x004fca0000400000 */
[----:B------:R-:W-:-:S05]  /*2ba20*/  F2FP.F16.F32.PACK_AB R4, RZ, R4 ;  /* 0x00000004ff04723e */ /* 0x000fca00000000ff */
[----:B------:R0:W-:Y:S01]  /*2ba30*/  @P5 STG.E.U16 desc[UR46][R8.64], R4 ;  /* 0x0000000408005986 */ /* 0x0001e2000c10152e */
[----:B------:R-:W-:Y:S01]  /*2ba40*/  ISETP.GT.AND P5, PT, R0, 0x188, P6 ;  /* 0x000001880000780c */ /* 0x000fe200037a4270 */
[-C--:B0-----:R-:W-:Y:S01]  /*2ba50*/  FMUL R4, R10, R2.reuse ;  /* 0x000000020a047220 */ /* 0x081fe20000400000 */
[----:B------:R-:W-:-:S04]  /*2ba60*/  FMUL R10, R5, R2 ;  /* 0x00000002050a7220 */ /* 0x000fc80000400000 */
[----:B------:R-:W-:-:S07]  /*2ba70*/  F2FP.F16.F32.PACK_AB R4, RZ, R4 ;  /* 0x00000004ff04723e */ /* 0x000fce00000000ff */
[----:B------:R-:W-:Y:S01]  /*2ba80*/  @P5 IMAD.MOV.U32 R5, RZ, RZ, R9 ;  /* 0x000000ffff055224 */ /* 0x000fe200078e0009 */
[----:B------:R-:W-:Y:S01]  /*2ba90*/  PRMT R11, R4, 0x7610, R11 ;  /* 0x00007610040b7816 */ /* 0x000fe2000000000b */
[----:B------:R-:W-:-:S05]  /*2baa0*/  @P5 IMAD.MOV.U32 R4, RZ, RZ, R8 ;  /* 0x000000ffff045224 */ /* 0x000fca00078e0008 */
[----:B------:R0:W-:Y:S01]  /*2bab0*/  @P5 STG.E.U16 desc[UR46][R4.64+0x2], R11 ;  /* 0x0000020b04005986 */ /* 0x0001e2000c10152e */
[----:B------:R-:W-:Y:S02]  /*2bac0*/  ISETP.GT.AND P5, PT, R0, 0x180, P2 ;  /* 0x000001800000780c */ /* 0x000fe400017a4270 */
[----:B0-----:R-:W-:-:S11]  /*2bad0*/  F2FP.F16.F32.PACK_AB R4, RZ, R10 ;  /* 0x0000000aff04723e */ /* 0x001fd600000000ff */
[----:B------:R-:W-:Y:S01]  /*2bae0*/  @P5 IMAD.MOV.U32 R5, RZ, RZ, R7 ;  /* 0x000000ffff055224 */ /* 0x000fe200078e0007 */
[----:B------:R-:W-:Y:S01]  /*2baf0*/  PRMT R12, R4, 0x7610, R12 ;  /* 0x00007610040c7816 */ /* 0x000fe2000000000c */
[----:B------:R-:W-:-:S05]  /*2bb00*/  @P5 IMAD.MOV.U32 R4, RZ, RZ, R6 ;  /* 0x000000ffff045224 */ /* 0x000fca00078e0006 */
[----:B------:R0:W-:Y:S01]  /*2bb10*/  @P5 STG.E.U16 desc[UR46][R4.64+0x10], R12 ;  /* 0x0000100c04005986 */ /* 0x0001e2000c10152e */
[C---:B------:R-:W-:Y:S02]  /*2bb20*/  ISETP.GT.AND P5, PT, R0.reuse, 0x180, P4 ;  /* 0x000001800000780c */ /* 0x040fe400027a4270 */
[----:B------:R-:W-:Y:S01]  /*2bb30*/  ISETP.GT.AND P2, PT, R0, 0x188, P2 ;  /* 0x000001880000780c */ /* 0x000fe20001744270 */
[-C--:B------:R-:W-:Y:S01]  /*2bb40*/  FMUL R11, R16, R2.reuse ;  /* 0x00000002100b7220 */ /* 0x080fe20000400000 */
[----:B------:R-:W-:Y:S01]  /*2bb50*/  FMUL R10, R17, R2 ;  /* 0x00000002110a7220 */ /* 0x000fe20000400000 */
[----:B------:R-:W-:Y:S01]  /*2bb60*/  ISETP.GT.AND P4, PT, R0, 0x188, P4 ;  /* 0x000001880000780c */ /* 0x000fe20002784270 */
[----:B------:R-:W2:Y:S02]  /*2bb70*/  LDL.LU R16, [R1+0x2b4] ;  /* 0x0002b40001107983 */ /* 0x000ea40000300800 */
[----:B------:R-:W-:Y:S02]  /*2bb80*/  F2FP.F16.F32.PACK_AB R11, RZ, R11 ;  /* 0x0000000bff0b723e */ /* 0x000fe400000000ff */
[----:B------:R-:W-:Y:S01]  /*2bb90*/  F2FP.F16.F32.PACK_AB R10, RZ, R10 ;  /* 0x0000000aff0a723e */ /* 0x000fe200000000ff */
[----:B0-----:R-:W-:Y:S01]  /*2bba0*/  FMUL R12, R39, R2 ;  /* 0x00000002270c7220 */ /* 0x001fe20000400000 */
[----:B------:R-:W3:Y:S01]  /*2bbb0*/  LDL.LU R17, [R1+0x2b8] ;  /* 0x0002b80001117983 */ /* 0x000ee20000300800 */
[----:B------:R-:W-:-:S02]  /*2bbc0*/  @P5 IMAD.MOV.U32 R4, RZ, RZ, R6 ;  /* 0x000000ffff045224 */ /* 0x000fc400078e0006 */
[----:B------:R-:W-:Y:S01]  /*2bbd0*/  @P5 IMAD.MOV.U32 R5, RZ, RZ, R7 ;  /* 0x000000ffff055224 */ /* 0x000fe200078e0007 */
[----:B------:R-:W-:Y:S01]  /*2bbe0*/  PRMT R235, R10, 0x7610, R235 ;  /* 0x000076100aeb7816 */ /* 0x000fe200000000eb */
[----:B------:R-:W4:Y:S04]  /*2bbf0*/  LDL.LU R39, [R1+0x2bc] ;  /* 0x0002bc0001277983 */ /* 0x000f280000300800 */
[----:B------:R0:W-:Y:S01]  /*2bc00*/  @P5 STG.E.U16 desc[UR46][R4.64+0x12], R11 ;  /* 0x0000120b04005986 */ /* 0x0001e2000c10152e */
[----:B------:R-:W-:Y:S01]  /*2bc10*/  ISETP.GT.AND P5, PT, R0, 0x180, P0 ;  /* 0x000001800000780c */ /* 0x000fe200007a4270 */
[----:B0-----:R-:W-:Y:S02]  /*2bc20*/  @P2 IMAD.MOV.U32 R4, RZ, RZ, R8 ;  /* 0x000000ffff042224 */ /* 0x001fe400078e0008 */
[----:B------:R-:W-:Y:S01]  /*2bc30*/  @P2 IMAD.MOV.U32 R5, RZ, RZ, R9 ;  /* 0x000000ffff052224 */ /* 0x000fe200078e0009 */
[----:B------:R-:W-:-:S04]  /*2bc40*/  F2FP.F16.F32.PACK_AB R11, RZ, R13 ;  /* 0x0000000dff0b723e */ /* 0x000fc800000000ff */
[----:B------:R0:W-:Y:S01]  /*2bc50*/  @P2 STG.E.U16 desc[UR46][R4.64+0x10], R235 ;  /* 0x000010eb04002986 */ /* 0x0001e2000c10152e */
[C---:B------:R-:W-:Y:S02]  /*2bc60*/  ISETP.GT.AND P2, PT, R0.reuse, 0x180, P3 ;  /* 0x000001800000780c */ /* 0x040fe40001f44270 */
[----:B------:R-:W-:Y:S02]  /*2bc70*/  F2FP.F16.F32.PACK_AB R10, RZ, R12 ;  /* 0x0000000cff0a723e */ /* 0x000fe400000000ff */
[----:B0-----:R-:W-:Y:S01]  /*2bc80*/  F2FP.F16.F32.PACK_AB R4, RZ, R14 ;  /* 0x0000000eff04723e */ /* 0x001fe200000000ff */
[----:B------:R-:W-:Y:S01]  /*2bc90*/  @P4 IMAD.MOV.U32 R5, RZ, RZ, R9 ;  /* 0x000000ffff054224 */ /* 0x000fe200078e0009 */
[----:B------:R-:W-:Y:S01]  /*2bca0*/  ISETP.GT.AND P0, PT, R0, 0x188, P0 ;  /* 0x000001880000780c */ /* 0x000fe20000704270 */
[----:B------:R-:W2:Y:S01]  /*2bcb0*/  LDL.LU R235, [R1+0x2b0] ;  /* 0x0002b00001eb7983 */ /* 0x000ea20000300800 */
[----:B------:R-:W-:Y:S01]  /*2bcc0*/  PRMT R13, R4, 0x7610, R13 ;  /* 0x00007610040d7816 */ /* 0x000fe2000000000d */
[----:B------:R-:W-:Y:S01]  /*2bcd0*/  @P4 IMAD.MOV.U32 R4, RZ, RZ, R8 ;  /* 0x000000ffff044224 */ /* 0x000fe200078e0008 */
[----:B------:R-:W-:Y:S01]  /*2bce0*/  PRMT R12, R11, 0x7610, R12 ;  /* 0x000076100b0c7816 */ /* 0x000fe2000000000c */
[----:B------:R-:W3:Y:S04]  /*2bcf0*/  LDL.LU R14, [R1+0x294] ;  /* 0x00029400010e7983 */ /* 0x000ee80000300800 */
[----:B------:R0:W-:Y:S01]  /*2bd00*/  @P4 STG.E.U16 desc[UR46][R4.64+0x12], R10 ;  /* 0x0000120a04004986 */ /* 0x0001e2000c10152e */
[----:B------:R-:W-:Y:S01]  /*2bd10*/  ISETP.GT.AND P3, PT, R0, 0x188, P3 ;  /* 0x000001880000780c */ /* 0x000fe20001f64270 */
[----:B0-----:R-:W-:-:S02]  /*2bd20*/  @P5 IMAD.MOV.U32 R4, RZ, RZ, R6 ;  /* 0x000000ffff045224 */ /* 0x001fc400078e0006 */
[----:B------:R-:W-:Y:S01]  /*2bd30*/  @P5 IMAD.MOV.U32 R5, RZ, RZ, R7 ;  /* 0x000000ffff055224 */ /* 0x000fe200078e0007 */
[----:B------:R-:W-:Y:S02]  /*2bd40*/  F2FP.F16.F32.PACK_AB R10, RZ, R15 ;  /* 0x0000000fff0a723e */ /* 0x000fe400000000ff */
[----:B------:R-:W4:Y:S04]  /*2bd50*/  LDL.LU R15, [R1+0x290] ;  /* 0x00029000010f7983 */ /* 0x000f280000300800 */
[----:B------:R0:W-:Y:S01]  /*2bd60*/  @P5 STG.E.U16 desc[UR46][R4.64+0x20], R13 ;  /* 0x0000200d04005986 */ /* 0x0001e2000c10152e */
[----:B------:R-:W-:Y:S01]  /*2bd70*/  PRMT R11, R10, 0x7610, R11 ;  /* 0x000076100a0b7816 */ /* 0x000fe2000000000b */
[----:B0-----:R-:W-:Y:S02]  /*2bd80*/  @P2 IMAD.MOV.U32 R4, RZ, RZ, R6 ;  /* 0x000000ffff042224 */ /* 0x001fe400078e0006 */
[----:B------:R-:W2:Y:S01]  /*2bd90*/  LDL.LU R13, [R1+0x2ac] ;  /* 0x0002ac00010d7983 */ /* 0x000ea20000300800 */
[----:B------:R-:W-:-:S05]  /*2bda0*/  @P2 IMAD.MOV.U32 R5, RZ, RZ, R7 ;  /* 0x000000ffff052224 */ /* 0x000fca00078e0007 */
[----:B------:R0:W-:Y:S01]  /*2bdb0*/  @P2 STG.E.U16 desc[UR46][R4.64+0x22], R12 ;  /* 0x0000220c04002986 */ /* 0x0001e2000c10152e */
[----:B------:R-:W-:Y:S01]  /*2bdc0*/  ISETP.GT.AND P2, PT, R0, 0x180, P1 ;  /* 0x000001800000780c */ /* 0x000fe20000f44270 */
[----:B0-----:R-:W-:Y:S02]  /*2bdd0*/  @P0 IMAD.MOV.U32 R4, RZ, RZ, R8 ;  /* 0x000000ffff040224 */ /* 0x001fe400078e0008 */
[----:B------:R-:W-:-:S05]  /*2bde0*/  @P0 IMAD.MOV.U32 R5, RZ, RZ, R9 ;  /* 0x000000ffff050224 */ /* 0x000fca00078e0009 */
[----:B------:R0:W-:Y:S01]  /*2bdf0*/  @P0 STG.E.U16 desc[UR46][R4.64+0x20], R11 ;  /* 0x0000200b04000986 */ /* 0x0001e2000c10152e */
[----:B------:R-:W-:-:S03]  /*2be00*/  F2FP.F16.F32.PACK_AB R10, RZ, R22 ;  /* 0x00000016ff0a723e */ /* 0x000fc600000000ff */
[----:B------:R-:W2:Y:S01]  /*2be10*/  LDL.LU R22, [R1+0x298] ;  /* 0x0002980001167983 */ /* 0x000ea20000300800 */
[----:B0-----:R-:W-:Y:S01]  /*2be20*/  F2FP.F16.F32.PACK_AB R4, RZ, R232 ;  /* 0x000000e8ff04723e */ /* 0x001fe200000000ff */
[----:B------:R-:W-:Y:S02]  /*2be30*/  @P3 IMAD.MOV.U32 R5, RZ, RZ, R9 ;  /* 0x000000ffff053224 */ /* 0x000fe400078e0009 */
[----:B------:R-:W2:Y:S01]  /*2be40*/  LDL.LU R232, [R1+0x2a8] ;  /* 0x0002a80001e87983 */ /* 0x000ea20000300800 */
[----:B------:R-:W-:Y:S01]  /*2be50*/  PRMT R12, R4, 0x7610, R12 ;  /* 0x00007610040c7816 */ /* 0x000fe2000000000c */
[----:B------:R-:W-:-:S05]  /*2be60*/  @P3 IMAD.MOV.U32 R4, RZ, RZ, R8 ;  /* 0x000000ffff043224 */ /* 0x000fca00078e0008 */
[----:B------:R0:W-:Y:S01]  /*2be70*/  @P3 STG.E.U16 desc[UR46][R4.64+0x22], R10 ;  /* 0x0000220a04003986 */ /* 0x0001e2000c10152e */
[----:B------:R-:W-:-:S03]  /*2be80*/  F2FP.F16.F32.PACK_AB R11, RZ, R23 ;  /* 0x00000017ff0b723e */ /* 0x000fc600000000ff */
[----:B------:R-:W3:Y:S01]  /*2be90*/  LDL.LU R23, [R1+0x28c] ;  /* 0x00028c0001177983 */ /* 0x000ee20000300800 */
[----:B0-----:R-:W-:Y:S02]  /*2bea0*/  @P2 IMAD.MOV.U32 R4, RZ, RZ, R6 ;  /* 0x000000ffff042224 */ /* 0x001fe400078e0006 */
[----:B------:R-:W-:-:S05]  /*2beb0*/  @P2 IMAD.MOV.U32 R5, RZ, RZ, R7 ;  /* 0x000000ffff052224 */ /* 0x000fca00078e0007 */
[----:B------:R0:W-:Y:S04]  /*2bec0*/  @P2 STG.E.U16 desc[UR46][R4.64+0x30], R12 ;  /* 0x0000300c04002986 */ /* 0x0001e8000c10152e */
[----:B0-----:R-:W4:Y:S01]  /*2bed0*/  LDL.LU R5, [R1+0x280] ;  /* 0x0002800001057983 */ /* 0x001f220000300800 */
[----:B------:R-:W-:Y:S02]  /*2bee0*/  ISETP.GT.AND P4, PT, R3, 0x19, PT ;  /* 0x000000190300780c */ /* 0x000fe40003f84270 */
[C---:B------:R-:W-:Y:S01]  /*2bef0*/  ISETP.GT.AND P1, PT, R0.reuse, 0x188, P1 ;  /* 0x000001880000780c */ /* 0x040fe20000f24270 */
[-C--:B------:R-:W-:Y:S01]  /*2bf00*/  FMUL R233, R233, R2.reuse ;  /* 0x00000002e9e97220 */ /* 0x080fe20000400000 */
[----:B------:R-:W-:Y:S01]  /*2bf10*/  ISETP.GT.AND P0, PT, R0, 0x180, P4 ;  /* 0x000001800000780c */ /* 0x000fe20002704270 */
[----:B------:R-:W-:Y:S01]  /*2bf20*/  FMUL R234, R234, R2 ;  /* 0x00000002eaea7220 */ /* 0x000fe20000400000 */
[----:B------:R-:W2:Y:S02]  /*2bf30*/  LDL.LU R12, [R1+0x2a4] ;  /* 0x0002a400010c7983 */ /* 0x000ea40000300800 */
[----:B------:R-:W-:-:S07]  /*2bf40*/  F2FP.F16.F32.PACK_AB R10, RZ, R233 ;  /* 0x000000e9ff0a723e */ /* 0x000fce00000000ff */
[----:B------:R-:W-:Y:S02]  /*2bf50*/  @P1 IMAD.MOV.U32 R4, RZ, RZ, R8 ;  /* 0x000000ffff041224 */ /* 0x000fe400078e0008 */
[----:B------:R0:W-:Y:S02]  /*2bf60*/  @P0 STG.E.U16 desc[UR46][R6.64+0x32], R11 ;  /* 0x0000320b06000986 */ /* 0x0001e4000c10152e */
[----:B0-----:R-:W-:Y:S02]  /*2bf70*/  F2FP.F16.F32.PACK_AB R6, RZ, R234 ;  /* 0x000000eaff06723e */ /* 0x001fe400000000ff */
[----:B------:R-:W-:Y:S02]  /*2bf80*/  ISETP.GT.AND P0, PT, R0, 0x188, P4 ;  /* 0x000001880000780c */ /* 0x000fe40002704270 */
[----:B------:R-:W-:Y:S01]  /*2bf90*/  PRMT R11, R6, 0x7610, R11 ;  /* 0x00007610060b7816 */ /* 0x000fe2000000000b */
[----:B----4-:R-:W-:Y:S01]  /*2bfa0*/  FMUL R7, R5, R2 ;  /* 0x0000000205077220 */ /* 0x010fe20000400000 */
[----:B------:R-:W-:-:S05]  /*2bfb0*/  @P1 IMAD.MOV.U32 R5, RZ, RZ, R9 ;  /* 0x000000ffff051224 */ /* 0x000fca00078e0009 */
[----:B------:R0:W-:Y:S04]  /*2bfc0*/  @P1 STG.E.U16 desc[UR46][R4.64+0x30], R10 ;  /* 0x0000300a04001986 */ /* 0x0001e8000c10152e */
[----:B0-----:R-:W4:Y:S01]  /*2bfd0*/  LDL.LU R4, [R1+0x284] ;  /* 0x0002840001047983 */ /* 0x001f220000300800 */
[----:B------:R-:W-:-:S03]  /*2bfe0*/  F2FP.F16.F32.PACK_AB R5, RZ, R7 ;  /* 0x00000007ff05723e */ /* 0x000fc600000000ff */
[----:B------:R-:W2:Y:S04]  /*2bff0*/  LDL.LU R234, [R1+0x2a0] ;  /* 0x0002a00001ea7983 */ /* 0x000ea80000300800 */
[----:B------:R-:W3:Y:S04]  /*2c000*/  LDL.LU R7, [R1+0x288] ;  /* 0x0002880001077983 */ /* 0x000ee80000300800 */
[----:B------:R0:W-:Y:S04]  /*2c010*/  @P0 STG.E.U16 desc[UR46][R8.64+0x32], R11 ;  /* 0x0000320b08000986 */ /* 0x0001e8000c10152e */
[----:B0-----:R-:W2:Y:S01]  /*2c020*/  LDL.LU R9, [R1+0x29c] ;  /* 0x00029c0001097983 */ /* 0x001ea20000300800 */
[----:B------:R-:W-:-:S02]  /*2c030*/  ISETP.GT.AND P6, PT, R3, 0x20, PT ;  /* 0x000000200300780c */ /* 0x000fc40003fc4270 */
[----:B------:R-:W-:Y:S02]  /*2c040*/  ISETP.GT.AND P5, PT, R3, 0x21, PT ;  /* 0x000000210300780c */ /* 0x000fe40003fa4270 */
[C---:B------:R-:W-:Y:S02]  /*2c050*/  ISETP.GT.AND P1, PT, R0.reuse, RZ, P6 ;  /* 0x000000ff0000720c */ /* 0x040fe40003724270 */
[C---:B------:R-:W-:Y:S02]  /*2c060*/  ISETP.GT.AND P2, PT, R0.reuse, RZ, P5 ;  /* 0x000000ff0000720c */ /* 0x040fe40002f44270 */
[----:B------:R-:W-:Y:S02]  /*2c070*/  ISETP.GT.AND P3, PT, R0, 0x8, P6 ;  /* 0x000000080000780c */ /* 0x000fe40003764270 */
[----:B------:R-:W-:Y:S02]  /*2c080*/  PRMT R10, R5, 0x7610, R10 ;  /* 0x00007610050a7816 */ /* 0x000fe4000000000a */
[----:B------:R-:W-:-:S05]  /*2c090*/  ISETP.GT.AND P4, PT, R3, 0x28, PT ;  /* 0x000000280300780c */ /* 0x000fca0003f84270 */
[----:B------:R-:W-:Y:S01]  /*2c0a0*/  @P1 STG.E.U16 desc[UR46][R18.64+0x40], R10 ;  /* 0x0000400a12001986 */ /* 0x000fe2000c10152e */
[C---:B------:R-:W-:Y:S02]  /*2c0b0*/  ISETP.GT.AND P0, PT, R0.reuse, 0x8, P5 ;  /* 0x000000080000780c */ /* 0x040fe40002f04270 */
[----:B------:R-:W-:Y:S01]  /*2c0c0*/  ISETP.GT.AND P1, PT, R0, RZ, P4 ;  /* 0x000000ff0000720c */ /* 0x000fe20002724270 */
[----:B------:R-:W-:Y:S02]  /*2c0d0*/  IMAD.U32 R8, RZ, RZ, UR5 ;  /* 0x00000005ff087e24 */ /* 0x000fe4000f8e00ff */
[-C--:B----4-:R-:W-:Y:S01]  /*2c0e0*/  FMUL R4, R4, R2.reuse ;  /* 0x0000000204047220 */ /* 0x090fe20000400000 */
[----:B---3--:R-:W-:-:S04]  /*2c0f0*/  FMUL R7, R7, R2 ;  /* 0x0000000207077220 */ /* 0x008fc80000400000 */
[----:B------:R-:W-:Y:S02]  /*2c100*/  F2FP.F16.F32.PACK_AB R4, RZ, R4 ;  /* 0x00000004ff04723e */ /* 0x000fe400000000ff */
[----:B------:R-:W-:Y:S02]  /*2c110*/  F2FP.F16.F32.PACK_AB R5, RZ, R7 ;  /* 0x00000007ff05723e */ /* 0x000fe400000000ff */
[----:B------:R-:W-:Y:S02]  /*2c120*/  PRMT R6, R4, 0x7610, R6 ;  /* 0x0000761004067816 */ /* 0x000fe40000000006 */
[----:B------:R-:W-:-:S03]  /*2c130*/  PRMT R4, R5, 0x7610, R4 ;  /* 0x0000761005047816 */ /* 0x000fc60000000004 */
[----:B------:R0:W-:Y:S04]  /*2c140*/  @P2 STG.E.U16 desc[UR46][R18.64+0x42], R6 ;  /* 0x0000420612002986 */ /* 0x0001e8000c10152e */
[----:B------:R1:W-:Y:S01]  /*2c150*/  @P3 STG.E.U16 desc[UR46][R20.64+0x40], R4 ;  /* 0x0000400414003986 */ /* 0x0003e2000c10152e */
[----:B------:R-:W-:-:S04]  /*2c160*/  ISETP.GT.AND P3, PT, R3, 0x29, PT ;  /* 0x000000290300780c */ /* 0x000fc80003f64270 */
[----:B------:R-:W-:Y:S01]  /*2c170*/  ISETP.GT.AND P2, PT, R0, RZ, P3 ;  /* 0x000000ff0000720c */ /* 0x000fe20001f44270 */
[-C--:B------:R-:W-:Y:S01]  /*2c180*/  FMUL R5, R15, R2.reuse ;  /* 0x000000020f057220 */ /* 0x080fe20000400000 */
[-C--:B0-----:R-:W-:Y:S01]  /*2c190*/  FMUL R6, R23, R2.reuse ;  /* 0x0000000217067220 */ /* 0x081fe20000400000 */
[----:B-1----:R-:W-:Y:S01]  /*2c1a0*/  FMUL R4, R14, R2 ;  /* 0x000000020e047220 */ /* 0x002fe20000400000 */
[----:B------:R-:W-:-:S03]  /*2c1b0*/  IMAD.U32 R14, RZ, RZ, UR8 ;  /* 0x00000008ff0e7e24 */ /* 0x000fc6000f8e00ff */
[----:B------:R-:W-:Y:S02]  /*2c1c0*/  F2FP.F16.F32.PACK_AB R6, RZ, R6 ;  /* 0x00000006ff06723e */ /* 0x000fe400000000ff */
[----:B------:R-:W-:Y:S02]  /*2c1d0*/  F2FP.F16.F32.PACK_AB R5, RZ, R5 ;  /* 0x00000005ff05723e */ /* 0x000fe400000000ff */
[----:B------:R-:W-:Y:S01]  /*2c1e0*/  F2FP.F16.F32.PACK_AB R4, RZ, R4 ;  /* 0x00000004ff04723e */ /* 0x000fe200000000ff */
[----:B------:R-:W-:Y:S01]  /*2c1f0*/  IMAD.WIDE.U32 R14, R14, 0xf0, R20 ;  /* 0x000000f00e0e7825 */ /* 0x000fe200078e0014 */
[----:B------:R0:W-:Y:S03]  /*2c200*/  @P0 STG.E.U16 desc[UR46][R20.64+0x42], R6 ;  /* 0x0000420614000986 */ /* 0x0001e6000c10152e */
[----:B------:R-:W-:Y:S01]  /*2c210*/  VIADD R11, R15, UR4 ;  /* 0x000000040f0b7c36 */ /* 0x000fe20008000000 */
[----:B------:R2:W-:Y:S04]  /*2c220*/  @P2 STG.E.U16 desc[UR46][R18.64+0x52], R4 ;  /* 0x0000520412002986 */ /* 0x0005e8000c10152e */
[----:B------:R1:W-:Y:S01]  /*2c230*/  @P1 STG.E.U16 desc[UR46][R18.64+0x50], R5 ;  /* 0x0000500512001986 */ /* 0x0003e2000c10152e */
[----:B------:R-:W-:-:S02]  /*2c240*/  ISETP.GT.AND P1, PT, R0, 0x8, P4 ;  /* 0x000000080000780c */ /* 0x000fc40002724270 */
[----:B0-----:R-:W-:Y:S01]  /*2c250*/  IADD3 R6, P0, R14, UR13, RZ ;  /* 0x0000000d0e067c10 */ /* 0x001fe2000ff1e0ff */
[----:B--2---:R-:W-:Y:S01]  /*2c260*/  FMUL R4, R22, R2 ;  /* 0x0000000216047220 */ /* 0x004fe20000400000 */
[----:B------:R-:W-:Y:S02]  /*2c270*/  IMAD.U32 R22, RZ, RZ, UR11 ;  /* 0x0000000bff167e24 */ /* 0x000fe4000f8e00ff */
[----:B------:R-:W-:-:S03]  /*2c280*/  IADD3.X R7, R11, UR12, RZ, P0, !PT ;  /* 0x0000000c0b077c10 */ /* 0x000fc600087fe4ff */
[----:B------:R-:W-:Y:S02]  /*2c290*/  IADD3 R22, P0, P2, R22, UR13, R6 ;  /* 0x0000000d16167c10 */ /* 0x000fe4000fa1e006 */
[----:B------:R-:W-:Y:S02]  /*2c2a0*/  F2FP.F16.F32.PACK_AB R4, RZ, R4 ;  /* 0x00000004ff04723e */ /* 0x000fe400000000ff */
[----:B------:R-:W-:Y:S02]  /*2c2b0*/  IADD3.X R23, R8, UR12, R7, P0, P2 ;  /* 0x0000000c08177c10 */ /* 0x000fe400087e4407 */
[----:B------:R-:W-:Y:S02]  /*2c2c0*/  ISETP.GT.AND P2, PT, R3, 0x30, PT ;  /* 0x000000300300780c */ /* 0x000fe40003f44270 */
[C---:B------:R-:W-:Y:S01]  /*2c2d0*/  ISETP.GT.AND P0, PT, R0.reuse, 0x8, P3 ;  /* 0x000000080000780c */ /* 0x040fe20001f04270 */
[----:B-1----:R-:W-:Y:S01]  /*2c2e0*/  FMUL R5, R9, R2 ;  /* 0x0000000209057220 */ /* 0x002fe20000400000 */
[----:B------:R0:W-:Y:S01]  /*2c2f0*/  @P1 STG.E.U16 desc[UR46][R20.64+0x50], R4 ;  /* 0x0000500414001986 */ /* 0x0001e2000c10152e */
[----:B------:R-:W-:-:S03]  /*2c300*/  ISETP.GT.AND P1, PT, R0, RZ, P2 ;  /* 0x000000ff0000720c */ /* 0x000fc60001724270 */
[----:B------:R-:W-:Y:S01]  /*2c310*/  F2FP.F16.F32.PACK_AB R5, RZ, R5 ;  /* 0x00000005ff05723e */ /* 0x000fe200000000ff */
[----:B0-----:R-:W-:-:S06]  /*2c320*/  FMUL R4, R234, R2 ;  /* 0x00000002ea047220 */ /* 0x001fcc0000400000 */
[----:B------:R-:W-:Y:S01]  /*2c330*/  @P0 STG.E.U16 desc[UR46][R20.64+0x52], R5 ;  /* 0x0000520514000986 */ /* 0x000fe2000c10152e */
[----:B------:R-:W-:Y:S02]  /*2c340*/  ISETP.GT.AND P0, PT, R3, 0x31, PT ;  /* 0x000000310300780c */ /* 0x000fe40003f04270 */
[----:B------:R-:W-:-:S05]  /*2c350*/  F2FP.F16.F32.PACK_AB R4, RZ, R4 ;  /* 0x00000004ff04723e */ /* 0x000fca00000000ff */
[----:B------:R0:W-:Y:S01]  /*2c360*/  @P1 STG.E.U16 desc[UR46][R18.64+0x60], R4 ;  /* 0x0000600412001986 */ /* 0x0001e2000c10152e */
[----:B------:R-:W-:Y:S01]  /*2c370*/  ISETP.GT.AND P1, PT, R0, RZ, P0 ;  /* 0x000000ff0000720c */ /* 0x000fe20000724270 */
[----:B0-----:R-:W-:-:S05]  /*2c380*/  FMUL R4, R12, R2 ;  /* 0x000000020c047220 */ /* 0x001fca0000400000 */
[----:B------:R-:W-:-:S07]  /*2c390*/  F2FP.F16.F32.PACK_AB R4, RZ, R4 ;  /* 0x00000004ff04723e */ /* 0x000fce00000000ff */
[----:B------:R0:W-:Y:S01]  /*2c3a0*/  @P1 STG.E.U16 desc[UR46][R18.64+0x62], R4 ;  /* 0x0000620412001986 */ /* 0x0001e2000c10152e */
[----:B------:R-:W-:Y:S01]  /*2c3b0*/  ISETP.GT.AND P1, PT, R0, 0x8, P2 ;  /* 0x000000080000780c */ /* 0x000fe20001724270 */
[----:B0-----:R-:W-:-:S05]  /*2c3c0*/  FMUL R4, R232, R2 ;  /* 0x00000002e8047220 */ /* 0x001fca0000400000 */
[----:B------:R-:W-:-:S04]  /*2c3d0*/  F2FP.F16.F32.PACK_AB R4, RZ, R4 ;  /* 0x00000004ff04723e */ /* 0x000fc800000000ff */
[----:B------:R-:W-:Y:S01]  /*2c3e0*/  PRMT R5, R4, 0x7610, R5 ;  /* 0x0000761004057816 */ /* 0x000fe20000000005 */
[----:B------:R-:W-:-:S04]  /*2c3f0*/  FMUL R4, R13, R2 ;  /* 0x000000020d047220 */ /* 0x000fc80000400000 */
[----:B------:R0:W-:Y:S01]  /*2c400*/  @P1 STG.E.U16 desc[UR46][R20.64+0x60], R5 ;  /* 0x0000600514001986 */ /* 0x0001e2000c10152e */
[----:B------:R-:W-:Y:S02]  /*2c410*/  ISETP.GT.AND P1, PT, R0, 0x8, P0 ;  /* 0x000000080000780c */ /* 0x000fe40000724270 */
[----:B------:R-:W-:-:S04]  /*2c420*/  F2FP.F16.F32.PACK_AB R4, RZ, R4 ;  /* 0x00000004ff04723e */ /* 0x000fc800000000ff */
[----:B0-----:R-:W-:-:S07]  /*2c430*/  PRMT R5, R4, 0x7610, R5 ;  /* 0x0000761004057816 */ /* 0x001fce0000000005 */
[----:B------:R0:W-:Y:S01]  /*2c440*/  @P1 STG.E.U16 desc[UR46][R20.64+0x62], R5 ;  /* 0x0000620514001986 */ /* 0x0001e2000c10152e */
[----:B------:R-:W-:Y:S01]  /*2c450*/  ISETP.GT.AND P1, PT, R3, 0x38, PT ;  /* 0x000000380300780c */ /* 0x000fe20003f24270 */
[----:B------:R-:W-:-:S03]  /*2c460*/  FMUL R4, R235, R2 ;  /* 0x00000002eb047220 */ /* 0x000fc60000400000 */
[----:B------:R-:W-:Y:S02]  /*2c470*/  ISETP.GT.AND P6, PT, R0, RZ, P1 ;  /* 0x000000ff0000720c */ /* 0x000fe40000fc4270 */
[----:B------:R-:W-:Y:S01]  /*2c480*/  F2FP.F16.F32.PACK_AB R4, RZ, R4 ;  /* 0x00000004ff04723e */ /* 0x000fe200000000ff */
[----:B0-----:R-:W2:Y:S04]  /*2c490*/  LDL.LU R5, [R1+0x260] ;  /* 0x0002600001057983 */ /* 0x001ea80000300800 */
[----:B------:R-:W3:Y:S06]  /*2c4a0*/  LDL.LU R9, [R1+0x264] ;  /* 0x0002640001097983 */ /* 0x000eec0000300800 */
[----:B------:R0:W-:Y:S01]  /*2c4b0*/  @P6 STG.E.U16 desc[UR46][R18.64+0x70], R4 ;  /* 0x0000700412006986 */ /* 0x0001e2000c10152e */
[----:B------:R-:W-:-:S03]  /*2c4c0*/  ISETP.GT.AND P6, PT, R3, 0x39, PT ;  /* 0x000000390300780c */ /* 0x000fc60003fc4270 */
[----:B------:R-:W4:Y:S01]  /*2c4d0*/  LDL.LU R234, [R1+0x268] ;  /* 0x0002680001ea7983 */ /* 0x000f220000300800 */
[----:B------:R-:W-:-:S03]  /*2c4e0*/  ISETP.GT.AND P6, PT, R0, RZ, P6 ;  /* 0x000000ff0000720c */ /* 0x000fc600037c4270 */
[----:B------:R-:W4:Y:S01]  /*2c4f0*/  LDL.LU R232, [R1+0x26c] ;  /* 0x00026c0001e87983 */ /* 0x000f220000300800 */
[----:B0-----:R-:W-:-:S03]  /*2c500*/  FMUL R4, R16, R2 ;  /* 0x0000000210047220 */ /* 0x001fc60000400000 */
[----:B------:R-:W4:Y:S02]  /*2c510*/  LDL.LU R235, [R1+0x270] ;  /* 0x0002700001eb7983 */ /* 0x000f240000300800 */
[----:B------:R-:W-:Y:S02]  /*2c520*/  F2FP.F16.F32.PACK_AB R4, RZ, R4 ;  /* 0x00000004ff04723e */ /* 0x000fe400000000ff */
[----:B------:R-:W4:Y:S04]  /*2c530*/  LDL.LU R16, [R1+0x274] ;  /* 0x0002740001107983 */ /* 0x000f280000300800 */
[----:B------:R0:W-:Y:S01]  /*2c540*/  @P6 STG.E.U16 desc[UR46][R18.64+0x72], R4 ;  /* 0x0000720412006986 */ /* 0x0001e2000c10152e */
[----:B------:R-:W-:Y:S01]  /*2c550*/  ISETP.GT.AND P6, PT, R0, 0x8, P1 ;  /* 0x000000080000780c */ /* 0x000fe20000fc4270 */
[----:B0-----:R-:W-:-:S02]  /*2c560*/  FMUL R4, R17, R2 ;  /* 0x0000000211047220 */ /* 0x001fc40000400000 */
[----:B------:R-:W4:Y:S03]  /*2c570*/  LDL.LU R17, [R1+0x278] ;  /* 0x0002780001117983 */ /* 0x000f260000300800 */
[----:B------:R-:W-:-:S07]  /*2c580*/  F2FP.F16.F32.PACK_AB R4, RZ, R4 ;  /* 0x00000004ff04723e */ /* 0x000fce00000000ff */
[----:B------:R0:W-:Y:S01]  /*2c590*/  @P6 STG.E.U16 desc[UR46][R20.64+0x70], R4 ;  /* 0x0000700414006986 */ /* 0x0001e2000c10152e */
[----:B------:R-:W-:-:S04]  /*2c5a0*/  ISETP.GT.AND P6, PT, R3, 0x39, PT ;  /* 0x000000390300780c */ /* 0x000fc80003fc4270 */
[----:B------:R-:W-:Y:S01]  /*2c5b0*/  ISETP.GT.AND P6, PT, R0, 0x8, P6 ;  /* 0x000000080000780c */ /* 0x000fe200037c4270 */
[----:B0-----:R-:W-:Y:S02]  /*2c5c0*/  FMUL R4, R39, R2 ;  /* 0x0000000227047220 */ /* 0x001fe40000400000 */
[----:B------:R-:W4:Y:S03]  /*2c5d0*/  LDL.LU R39, [R1+0x27c] ;  /* 0x00027c0001277983 */ /* 0x000f260000300800 */
[----:B------:R-:W-:Y:S01]  /*2c5e0*/  F2FP.F16.F32.PACK_AB R4, RZ, R4 ;  /* 0x00000004ff04723e */ /* 0x000fe200000000ff */
[----:B------:R-:W4:Y:S04]  /*2c5f0*/  LDL.LU R12, [R1+0x200] ;  /* 0x00020000010c7983 */ /* 0x000f280000300800 */
[----:B------:R-:W4:Y:S04]  /*2c600*/  LDL.LU R13, [R1+0x204] ;  /* 0x00020400010d7983 */ /* 0x000f280000300800 */
[----:B------:R-:W2:Y:S04]  /*2c610*/  LDL.LU R8, [R1+0x208] ;  /* 0x0002080001087983 */ /* 0x000ea80000300800 */
[----:B------:R0:W-:Y:S04]  /*2c620*/  @P6 STG.E.U16 desc[UR46][R20.64+0x72], R4 ;  /* 0x0000720414006986 */ /* 0x0001e8000c10152e */
[----:B0-----:R-:W3:Y:S01]  /*2c630*/  LDL.LU R4, [R1+0x240] ;  /* 0x0002400001047983 */ /* 0x001ee20000300800 */
[----:B------:R-:W-:-:S04]  /*2c640*/  ISETP.GT.AND P6, PT, R3, 0x20, PT ;  /* 0x000000200300780c */ /* 0x000fc80003fc4270 */
[----:B------:R-:W-:Y:S01]  /*2c650*/  ISETP.GT.AND P6, PT, R0, 0x80, P6 ;  /* 0x000000800000780c */ /* 0x000fe200037c4270 */
[----:B------:R-:W-:Y:S02]  /*2c660*/  IMAD.MOV.U32 R10, RZ, RZ, R14 ;  /* 0x000000ffff0a7224 */ /* 0x000fe400078e000e */
[----:B---3--:R-:W-:-:S05]  /*2c670*/  FMUL R4, R4, R2 ;  /* 0x0000000204047220 */ /* 0x008fca0000400000 */
[----:B------:R-:W-:-:S05]  /*2c680*/  F2FP.F16.F32.PACK_AB R4, RZ, R4 ;  /* 0x00000004ff04723e */ /* 0x000fca00000000ff */
[----:B------:R0:W-:Y:S04]  /*2c690*/  @P6 STG.E.U16 desc[UR46][R10.64+0x40], R4 ;  /* 0x000040040a006986 */ /* 0x0001e8000c10152e */
[----:B0-----:R-:W3:Y:S01]  /*2c6a0*/  LDL.LU R4, [R1+0x244] ;  /* 0x0002440001047983 */ /* 0x001ee20000300800 */
[----:B------:R-:W-:Y:S01]  /*2c6b0*/  ISETP.GT.AND P6, PT, R0, 0x80, P5 ;  /* 0x000000800000780c */ /* 0x000fe20002fc4270 */
[----:B---3--:R-:W-:-:S05]  /*2c6c0*/  FMUL R4, R4, R2 ;  /* 0x0000000204047220 */ /* 0x008fca0000400000 */
[----:B------:R-:W-:-:S07]  /*2c6d0*/  F2FP.F16.F32.PACK_AB R4, RZ, R4 ;  /* 0x00000004ff04723e */ /* 0x000fce00000000ff */
[----:B------:R0:W-:Y:S04]  /*2c6e0*/  @P6 STG.E.U16 desc[UR46][R10.64+0x42], R4 ;  /* 0x000042040a006986 */ /* 0x0001e8000c10152e */
[----:B0-----:R-:W3:Y:S01]  /*2c6f0*/  LDL.LU R4, [R1+0x248] ;  /* 0x0002480001047983 */ /* 0x001ee20000300800 */
[----:B------:R-:W-:-:S04]  /*2c700*/  IADD3 R14, P6, R14, UR11, RZ ;  /* 0x0000000b0e0e7c10 */ /* 0x000fc8000ffde0ff */
[----:B------:R-:W-:Y:S02]  /*2c710*/  IADD3.X R15, R11, UR5, RZ, P6, !PT ;  /* 0x000000050b0f7c10 */ /* 0x000fe4000b7fe4ff */
[----:B------:R-:W-:-:S04]  /*2c720*/  ISETP.GT.AND P6, PT, R3, 0x20, PT ;  /* 0x000000200300780c */ /* 0x000fc80003fc4270 */
[----:B------:R-:W-:Y:S01]  /*2c730*/  ISETP.GT.AND P6, PT, R0, 0x88, P6 ;  /* 0x000000880000780c */ /* 0x000fe200037c4270 */
[----:B---3--:R-:W-:-:S05]  /*2c740*/  FMUL R4, R4, R2 ;  /* 0x0000000204047220 */ /* 0x008fca0000400000 */
[----:B------:R-:W-:-:S07]  /*2c750*/  F2FP.F16.F32.PACK_AB R4, RZ, R4 ;  /* 0x00000004ff04723e */ /* 0x000fce00000000ff */
[----:B------:R0:W-:Y:S04]  /*2c760*/  @P6 STG.E.U16 desc[UR46][R14.64+0x40], R4 ;  /* 0x000040040e006986 */ /* 0x0001e8000c10152e */
[----:B0-----:R-:W3:Y:S01]  /*2c770*/  LDL.LU R4, [R1+0x24c] ;  /* 0x00024c0001047983 */ /* 0x001ee20000300800 */
        /* <DEDUP_REMOVED lines=21> */
[----:B--2---:R-:W-:-:S05]  /*2c8d0*/  FMUL R8, R8, R2 ;  /* 0x0000000208087220 */ /* 0x004fca0000400000 */
[----:B------:R-:W-:Y:S01]  /*2c8e0*/  F2FP.F16.F32.PACK_AB R8, RZ, R8 ;  /* 0x00000008ff08723e */ /* 0x000fe200000000ff */
[----:B---3--:R-:W-:-:S05]  /*2c8f0*/  FMUL R4, R4, R2 ;  /* 0x0000000204047220 */ /* 0x008fca0000400000 */
[----:B------:R-:W-:-:S05]  /*2c900*/  F2FP.F16.F32.PACK_AB R4, RZ, R4 ;  /* 0x00000004ff04723e */ /* 0x000fca00000000ff */
        /* <DEDUP_REMOVED lines=10> */
[----:B----4-:R-:W-:Y:S02]  /*2c9b0*/  FMUL R4, R234, R2 ;  /* 0x00000002ea047220 */ /* 0x010fe40000400000 */
[----:B------:R-:W2:Y:S03]  /*2c9c0*/  LDL.LU R234, [R1+0x22c] ;  /* 0x00022c0001ea7983 */ /* 0x000ea60000300800 */
[----:B------:R-:W-:-:S07]  /*2c9d0*/  F2FP.F16.F32.PACK_AB R4, RZ, R4 ;  /* 0x00000004ff04723e */ /* 0x000fce00000000ff */
[----:B------:R0:W-:Y:S01]  /*2c9e0*/  @P6 STG.E.U16 desc[UR46][R14.64+0x60], R4 ;  /* 0x000060040e006986 */ /* 0x0001e2000c10152e */
[----:B------:R-:W-:Y:S01]  /*2c9f0*/  ISETP.GT.AND P6, PT, R0, 0x88, P0 ;  /* 0x000000880000780c */ /* 0x000fe200007c4270 */
[----:B0-----:R-:W-:-:S05]  /*2ca00*/  FMUL R4, R232, R2 ;  /* 0x00000002e8047220 */ /* 0x001fca0000400000 */
[----:B------:R-:W-:-:S07]  /*2ca10*/  F2FP.F16.F32.PACK_AB R4, RZ, R4 ;  /* 0x00000004ff04723e */ /* 0x000fce00000000ff */
[----:B------:R0:W-:Y:S01]  /*2ca20*/  @P6 STG.E.U16 desc[UR46][R14.64+0x62], R4 ;  /* 0x000062040e006986 */ /* 0x0001e2000c10152e */
[----:B------:R-:W-:Y:S01]  /*2ca30*/  ISETP.GT.AND P6, PT, R0, 0x80, P1 ;  /* 0x000000800000780c */ /* 0x000fe20000fc4270 */
[----:B0-----:R-:W-:Y:S02]  /*2ca40*/  FMUL R4, R235, R2 ;  /* 0x00000002eb047220 */ /* 0x001fe40000400000 */
[----:B------:R-:W3:Y:S03]  /*2ca50*/  LDL.LU R235, [R1+0x230] ;  /* 0x0002300001eb7983 */ /* 0x000ee60000300800 */
[----:B------:R-:W-:-:S07]  /*2ca60*/  F2FP.F16.F32.PACK_AB R4, RZ, R4 ;  /* 0x00000004ff04723e */ /* 0x000fce00000000ff */
[----:B------:R0:W-:Y:S01]  /*2ca70*/  @P6 STG.E.U16 desc[UR46][R10.64+0x70], R4 ;  /* 0x000070040a006986 */ /* 0x0001e2000c10152e */
[----:B------:R-:W-:-:S04]  /*2ca80*/  ISETP.GT.AND P6, PT, R3, 0x39, PT ;  /* 0x000000390300780c */ /* 0x000fc80003fc4270 */
[----:B------:R-:W-:Y:S01]  /*2ca90*/  ISETP.GT.AND P6, PT, R0, 0x80, P6 ;  /* 0x000000800000780c */ /* 0x000fe200037c4270 */
[----:B0-----:R-:W-:Y:S02]  /*2caa0*/  FMUL R4, R16, R2 ;  /* 0x0000000210047220 */ /* 0x001fe40000400000 */
[----:B------:R-:W4:Y:S03]  /*2cab0*/  LDL.LU R16, [R1+0x234] ;  /* 0x0002340001107983 */ /* 0x000f260000300800 */
[----:B------:R-:W-:-:S07]  /*2cac0*/  F2FP.F16.F32.PACK_AB R4, RZ, R4 ;  /* 0x00000004ff04723e */ /* 0x000fce00000000ff */
[----:B------:R0:W-:Y:S01]  /*2cad0*/  @P6 STG.E.U16 desc[UR46][R10.64+0x72], R4 ;  /* 0x000072040a006986 */ /* 0x0001e2000c10152e */
[----:B------:R-:W-:Y:S01]  /*2cae0*/  ISETP.GT.AND P6, PT, R0, 0x88, P1 ;  /* 0x000000880000780c */ /* 0x000fe20000fc4270 */
[----:B0-----:R-:W-:Y:S02]  /*2caf0*/  FMUL R4, R17, R2 ;  /* 0x0000000211047220 */ /* 0x001fe40000400000 */
        /* <DEDUP_REMOVED lines=10> */
[----:B------:R-:W-:-:S03]  /*2cba0*/  ISETP.GT.AND P6, PT, R3, 0x20, PT ;  /* 0x000000200300780c */ /* 0x000fc60003fc4270 */
[----:B------:R-:W2:Y:S01]  /*2cbb0*/  LDL.LU R232, [R1+0x1c8] ;  /* 0x0001c80001e87983 */ /* 0x000ea20000300800 */
        /* <DEDUP_REMOVED lines=8> */
[----:B------:R-:W-:-:S04]  /*2cc40*/  IADD3 R12, P6, R6, UR11, RZ ;  /* 0x0000000b060c7c10 */ /* 0x000fc8000ffde0ff */
[----:B------:R-:W-:Y:S02]  /*2cc50*/  IADD3.X R13, R7, UR5, RZ, P6, !PT ;  /* 0x00000005070d7c10 */ /* 0x000fe4000b7fe4ff */
[----:B0-----:R-:W-:-:S04]  /*2cc60*/  IADD3 R4, P6, R6, UR11, RZ ;  /* 0x0000000b06047c10 */ /* 0x001fc8000ffde0ff */
[----:B------:R-:W-:Y:S02]  /*2cc70*/  IADD3.X R5, R7, UR5, RZ, P6, !PT ;  /* 0x0000000507057c10 */ /* 0x000fe4000b7fe4ff */
[----:B------:R-:W-:-:S04]  /*2cc80*/  ISETP.GT.AND P6, PT, R3, 0x20, PT ;  /* 0x000000200300780c */ /* 0x000fc80003fc4270 */
[----:B------:R-:W-:-:S13]  /*2cc90*/  ISETP.GT.AND P6, PT, R0, 0x108, P6 ;  /* 0x000001080000780c */ /* 0x000fda00037c4270 */
[----:B------:R0:W-:Y:S04]  /*2cca0*/  @P6 STG.E.U16 desc[UR46][R12.64+0x40], R8 ;  /* 0x000040080c006986 */ /* 0x0001e8000c10152e */
[----:B0-----:R-:W3:Y:S01]  /*2ccb0*/  LDL.LU R8, [R1+0x20c] ;  /* 0x00020c0001087983 */ /* 0x001ee20000300800 */
[----:B------:R-:W-:Y:S01]  /*2ccc0*/  ISETP.GT.AND P6, PT, R0, 0x108, P5 ;  /* 0x000001080000780c */ /* 0x000fe20002fc4270 */
[----:B---3--:R-:W-:-:S05]  /*2ccd0*/  FMUL R8, R8, R2 ;  /* 0x0000000208087220 */ /* 0x008fca0000400000 */
[----:B------:R-:W-:-:S07]  /*2cce0*/  F2FP.F16.F32.PACK_AB R8, RZ, R8 ;  /* 0x00000008ff08723e */ /* 0x000fce00000000ff */
[----:B------:R0:W-:Y:S04]  /*2ccf0*/  @P6 STG.E.U16 desc[UR46][R4.64+0x42], R8 ;  /* 0x0000420804006986 */ /* 0x0001e8000c10152e */
[----:B0-----:R-:W3:Y:S01]  /*2cd00*/  LDL.LU R4, [R1+0x210] ;  /* 0x0002100001047983 */ /* 0x001ee20000300800 */
[----:B------:R-:W-:-:S03]  /*2cd10*/  ISETP.GT.AND P6, PT, R0, 0x100, P4 ;  /* 0x000001000000780c */ /* 0x000fc600027c4270 */
[----:B------:R-:W4:Y:S04]  /*2cd20*/  LDL.LU R5, [R1+0x228] ;  /* 0x0002280001057983 */ /* 0x000f280000300800 */
[----:B------:R-:W2:Y:S01]  /*2cd30*/  LDL.LU R8, [R1+0x1c0] ;  /* 0x0001c00001087983 */ /* 0x000ea20000300800 */
        /* <DEDUP_REMOVED lines=27> */
[----:B------:R-:W-:-:S05]  /*2cef0*/  FMUL R232, R232, R2 ;  /* 0x00000002e8e87220 */ /* 0x000fca0000400000 */
[----:B------:R-:W-:Y:S01]  /*2cf00*/  F2FP.F16.F32.PACK_AB R232, RZ, R232 ;  /* 0x000000e8ffe8723e */ /* 0x000fe200000000ff */
[----:B---3--:R-:W-:-:S05]  /*2cf10*/  FMUL R4, R4, R2 ;  /* 0x0000000204047220 */ /* 0x008fca0000400000 */
[----:B------:R-:W-:-:S05]  /*2cf20*/  F2FP.F16.F32.PACK_AB R4, RZ, R4 ;  /* 0x00000004ff04723e */ /* 0x000fca00000000ff */
[----:B------:R4:W-:Y:S01]  /*2cf30*/  @P6 STG.E.U16 desc[UR46][R6.64+0x62], R4 ;  /* 0x0000620406006986 */ /* 0x0009e2000c10152e */
[----:B------:R-:W-:Y:S01]  /*2cf40*/  ISETP.GT.AND P6, PT, R0, 0x108, P2 ;  /* 0x000001080000780c */ /* 0x000fe200017c4270 */
[----:B----4-:R-:W-:-:S05]  /*2cf50*/  FMUL R4, R5, R2 ;  /* 0x0000000205047220 */ /* 0x010fca0000400000 */
        /* <DEDUP_REMOVED lines=13> */
[----:B------:R-:W2:Y:S03]  /*2d030*/  LDL.LU R16, [R1+0x1e8] ;  /* 0x0001e80001107983 */ /* 0x000ea60000300800 */
[----:B------:R-:W-:Y:S01]  /*2d040*/  F2FP.F16.F32.PACK_AB R4, RZ, R4 ;  /* 0x00000004ff04723e */ /* 0x000fe200000000ff */
[----:B------:R-:W3:Y:S06]  /*2d050*/  LDL.LU R234, [R1+0x1f0] ;  /* 0x0001f00001ea7983 */ /* 0x000eec0000300800 */
[----:B------:R0:W-:Y:S01]  /*2d060*/  @P6 STG.E.U16 desc[UR46][R6.64+0x72], R4 ;  /* 0x0000720406006986 */ /* 0x0001e2000c10152e */
[----:B------:R-:W-:-:S03]  /*2d070*/  ISETP.GT.AND P6, PT, R0, 0x108, P1 ;  /* 0x000001080000780c */ /* 0x000fc60000fc4270 */
[----:B------:R-:W4:Y:S01]  /*2d080*/  LDL.LU R235, [R1+0x1f4] ;  /* 0x0001f40001eb7983 */ /* 0x000f220000300800 */
[----:B0-----:R-:W-:-:S03]  /*2d090*/  FMUL R4, R17, R2 ;  /* 0x0000000211047220 */ /* 0x001fc60000400000 */
[----:B------:R-:W3:Y:S02]  /*2d0a0*/  LDL.LU R17, [R1+0x1f8] ;  /* 0x0001f80001117983 */ /* 0x000ee40000300800 */
[----:B------:R-:W-:-:S05]  /*2d0b0*/  F2FP.F16.F32.PACK_AB R4, RZ, R4 ;  /* 0x00000004ff04723e */ /* 0x000fca00000000ff */
[----:B------:R0:W-:Y:S01]  /*2d0c0*/  @P6 STG.E.U16 desc[UR46][R12.64+0x70], R4 ;  /* 0x000070040c006986 */ /* 0x0001e2000c10152e */
[----:B------:R-:W-:-:S04]  /*2d0d0*/  ISETP.GT.AND P6, PT, R3, 0x39, PT ;  /* 0x000000390300780c */ /* 0x000fc80003fc4270 */
[----:B------:R-:W-:Y:S01]  /*2d0e0*/  ISETP.GT.AND P6, PT, R0, 0x108, P6 ;  /* 0x000001080000780c */ /* 0x000fe200037c4270 */
[----:B0-----:R-:W-:Y:S02]  /*2d0f0*/  FMUL R4, R39, R2 ;  /* 0x0000000227047220 */ /* 0x001fe40000400000 */
[----:B------:R-:W3:Y:S03]  /*2d100*/  LDL.LU R39, [R1+0x1fc] ;  /* 0x0001fc0001277983 */ /* 0x000ee60000300800 */
[----:B------:R-:W-:-:S07]  /*2d110*/  F2FP.F16.F32.PACK_AB R4, RZ, R4 ;  /* 0x00000004ff04723e */ /* 0x000fce00000000ff */
[----:B------:R0:W-:Y:S02]  /*2d120*/  @P6 STG.E.U16 desc[UR46][R12.64+0x72], R4 ;  /* 0x000072040c006986 */ /* 0x0001e4000c10152e */
[----:B0-----:R-:W-:-:S04]  /*2d130*/  IADD3 R4, P6, R6, UR13, RZ ;  /* 0x0000000d06047c10 */ /* 0x001fc8000ffde0ff */
[----:B------:R-:W-:Y:S02]  /*2d140*/  IADD3.X R5, R7, UR12, RZ, P6, !PT ;  /* 0x0000000c07057c10 */ /* 0x000fe4000b7fe4ff */
[----:B------:R-:W-:-:S04]  /*2d150*/  ISETP.GT.AND P6, PT, R3, 0x20, PT ;  /* 0x000000200300780c */ /* 0x000fc80003fc4270 */
[----:B------:R-:W-:-:S13]  /*2d160*/  ISETP.GT.AND P6, PT, R0, 0x180, P6 ;  /* 0x000001800000780c */ /* 0x000fda00037c4270 */
[----:B------:R0:W-:Y:S01]  /*2d170*/  @P6 STG.E.U16 desc[UR46][R4.64+0x40], R8 ;  /* 0x0000400804006986 */ /* 0x0001e2000c10152e */
[----:B------:R-:W-:Y:S01]  /*2d180*/  ISETP.GT.AND P6, PT, R0, 0x180, P5 ;  /* 0x000001800000780c */ /* 0x000fe20002fc4270 */
[----:B0-----:R-:W-:-:S05]  /*2d190*/  FMUL R8, R9, R2 ;  /* 0x0000000209087220 */ /* 0x001fca0000400000 */
[----:B------:R-:W-:-:S07]  /*2d1a0*/  F2FP.F16.F32.PACK_AB R8, RZ, R8 ;  /* 0x00000008ff08723e */ /* 0x000fce00000000ff */
[----:B------:R0:W-:Y:S02]  /*2d1b0*/  @P6 STG.E.U16 desc[UR46][R4.64+0x42], R8 ;  /* 0x0000420804006986 */ /* 0x0001e4000c10152e */
[----:B0-----:R-:W-:-:S04]  /*2d1c0*/  IADD3 R8, P6, R4, UR11, RZ ;  /* 0x0000000b04087c10 */ /* 0x001fc8000ffde0ff */
[----:B------:R-:W-:Y:S02]  /*2d1d0*/  IADD3.X R9, R5, UR5, RZ, P6, !PT ;  /* 0x0000000505097c10 */ /* 0x000fe4000b7fe4ff */
[----:B------:R-:W-:-:S04]  /*2d1e0*/  ISETP.GT.AND P6, PT, R3, 0x20, PT ;  /* 0x000000200300780c */ /* 0x000fc80003fc4270 */
[----:B------:R-:W-:-:S13]  /*2d1f0*/  ISETP.GT.AND P6, PT, R0, 0x188, P6 ;  /* 0x000001880000780c */ /* 0x000fda00037c4270 */
[----:B------:R0:W-:Y:S04]  /*2d200*/  @P6 STG.E.U16 desc[UR46][R8.64+0x40], R232 ;  /* 0x000040e808006986 */ /* 0x0001e8000c10152e */
[----:B0-----:R-:W2:Y:S01]  /*2d210*/  LDL.LU R232, [R1+0x1cc] ;  /* 0x0001cc0001e87983 */ /* 0x001ea20000300800 */
[----:B------:R-:W-:Y:S01]  /*2d220*/  ISETP.GT.AND P5, PT, R0, 0x188, P5 ;  /* 0x000001880000780c */ /* 0x000fe20002fa4270 */
[----:B--2---:R-:W-:-:S05]  /*2d230*/  FMUL R232, R232, R2 ;  /* 0x00000002e8e87220 */ /* 0x004fca0000400000 */
[----:B------:R-:W-:-:S04]  /*2d240*/  F2FP.F16.F32.PACK_AB R232, RZ, R232 ;  /* 0x000000e8ffe8723e */ /* 0x000fc800000000ff */
[----:B------:R-:W-:Y:S02]  /*2d250*/  PRMT R233, R232, 0x7610, R233 ;  /* 0x00007610e8e97816 */ /* 0x000fe400000000e9 */
[----:B------:R-:W2:Y:S04]  /*2d260*/  LDL.LU R232, [R1+0x1d0] ;  /* 0x0001d00001e87983 */ /* 0x000ea80000300800 */
[----:B------:R0:W-:Y:S01]  /*2d270*/  @P5 STG.E.U16 desc[UR46][R22.64+0x42], R233 ;  /* 0x000042e916005986 */ /* 0x0001e2000c10152e */
[----:B------:R-:W-:-:S03]  /*2d280*/  ISETP.GT.AND P5, PT, R0, 0x180, P4 ;  /* 0x000001800000780c */ /* 0x000fc600027a4270 */
[----:B0-----:R-:W4:Y:S01]  /*2d290*/  LDL.LU R23, [R1+0x1d4] ;  /* 0x0001d40001177983 */ /* 0x001f220000300800 */
[----:B--2---:R-:W-:-:S05]  /*2d2a0*/  FMUL R232, R232, R2 ;  /* 0x00000002e8e87220 */ /* 0x004fca0000400000 */
[----:B------:R-:W-:Y:S02]  /*2d2b0*/  F2FP.F16.F32.PACK_AB R22, RZ, R232 ;  /* 0x000000e8ff16723e */ /* 0x000fe400000000ff */
[----:B------:R-:W2:Y:S04]  /*2d2c0*/  LDL.LU R232, [R1+0x1dc] ;  /* 0x0001dc0001e87983 */ /* 0x000ea80000300800 */
[----:B------:R0:W-:Y:S04]  /*2d2d0*/  @P5 STG.E.U16 desc[UR46][R4.64+0x50], R22 ;  /* 0x0000501604005986 */ /* 0x0001e8000c10152e */
[----:B0-----:R-:W3:Y:S01]  /*2d2e0*/  LDL.LU R22, [R1+0x1d8] ;  /* 0x0001d80001167983 */ /* 0x001ee20000300800 */
[----:B----4-:R-:W-:Y:S01]  /*2d2f0*/  FMUL R23, R23, R2 ;  /* 0x0000000217177220 */ /* 0x010fe20000400000 */
[----:B------:R-:W-:-:S02]  /*2d300*/  ISETP.GT.AND P5, PT, R0, 0x180, P3 ;  /* 0x000001800000780c */ /* 0x000fc40001fa4270 */
[----:B------:R-:W-:Y:S02]  /*2d310*/  ISETP.GT.AND P4, PT, R0, 0x188, P4 ;  /* 0x000001880000780c */ /* 0x000fe40002784270 */
[----:B------:R-:W-:-:S04]  /*2d320*/  F2FP.F16.F32.PACK_AB R23, RZ, R23 ;  /* 0x00000017ff17723e */ /* 0x000fc800000000ff */
[----:B------:R-:W-:Y:S02]  /*2d330*/  PRMT R233, R23, 0x7610, R233 ;  /* 0x0000761017e97816 */ /* 0x000fe400000000e9 */
[----:B------:R-:W4:Y:S04]  /*2d340*/  LDL.LU R23, [R1+0x1e0] ;  /* 0x0001e00001177983 */ /* 0x000f280000300800 */
[----:B------:R0:W-:Y:S04]  /*2d350*/  @P5 STG.E.U16 desc[UR46][R4.64+0x52], R233 ;  /* 0x000052e904005986 */ /* 0x0001e8000c10152e */
[----:B0-----:R-:W4:Y:S01]  /*2d360*/  LDL.LU R233, [R1+0x1ec] ;  /* 0x0001ec0001e97983 */ /* 0x001f220000300800 */
[----:B---3--:R-:W-:-:S05]  /*2d370*/  FMUL R22, R22, R2 ;  /* 0x0000000216167220 */ /* 0x008fca0000400000 */
[----:B------:R-:W-:-:S05]  /*2d380*/  F2FP.F16.F32.PACK_AB R22, RZ, R22 ;  /* 0x00000016ff16723e */ /* 0x000fca00000000ff */
[----:B------:R0:W-:Y:S04]  /*2d390*/  @P4 STG.E.U16 desc[UR46][R8.64+0x50], R22 ;  /* 0x0000501608004986 */ /* 0x0001e8000c10152e */
[----:B0-----:R-:W3:Y:S01]  /*2d3a0*/  LDL.LU R22, [R1+0x1e4] ;  /* 0x0001e40001167983 */ /* 0x001ee20000300800 */
[C---:B------:R-:W-:Y:S02]  /*2d3b0*/  ISETP.GT.AND P3, PT, R0.reuse, 0x188, P3 ;  /* 0x000001880000780c */ /* 0x040fe40001f64270 */
[----:B------:R-:W-:Y:S01]  /*2d3c0*/  ISETP.GT.AND P4, PT, R0, 0x180, P2 ;  /* 0x000001800000780c */ /* 0x000fe20001784270 */
[-C--:B--2---:R-:W-:Y:S01]  /*2d3d0*/  FMUL R232, R232, R2.reuse ;  /* 0x00000002e8e87220 */ /* 0x084fe20000400000 */
[----:B----4-:R-:W-:Y:S01]  /*2d3e0*/  FMUL R23, R23, R2 ;  /* 0x0000000217177220 */ /* 0x010fe20000400000 */
[----:B------:R-:W-:-:S03]  /*2d3f0*/  ISETP.GT.AND P5, PT, R0, 0x180, P0 ;  /* 0x000001800000780c */ /* 0x000fc600007a4270 */
[----:B------:R-:W-:Y:S02]  /*2d400*/  F2FP.F16.F32.PACK_AB R232, RZ, R232 ;  /* 0x000000e8ffe8723e */ /* 0x000fe400000000ff */
[----:B------:R-:W-:Y:S01]  /*2d410*/  F2FP.F16.F32.PACK_AB R23, RZ, R23 ;  /* 0x00000017ff17723e */ /* 0x000fe200000000ff */
[-C--:B------:R-:W-:Y:S01]  /*2d420*/  FMUL R16, R16, R2.reuse ;  /* 0x0000000210107220 */ /* 0x080fe20000400000 */
[----:B------:R-:W-:Y:S01]  /*2d430*/  ISETP.GT.AND P6, PT, R3, 0x39, PT ;  /* 0x000000390300780c */ /* 0x000fe20003fc4270 */
[-C--:B------:R-:W-:Y:S01]  /*2d440*/  FMUL R237, R233, R2.reuse ;  /* 0x00000002e9ed7220 */ /* 0x080fe20000400000 */
[----:B------:R0:W-:Y:S01]  /*2d450*/  @P3 STG.E.U16 desc[UR46][R8.64+0x52], R232 ;  /* 0x000052e808003986 */ /* 0x0001e2000c10152e */
[C---:B------:R-:W-:Y:S01]  /*2d460*/  ISETP.GT.AND P2, PT, R0.reuse, 0x188, P2 ;  /* 0x000001880000780c */ /* 0x040fe20001744270 */
[----:B------:R-:W-:Y:S01]  /*2d470*/  FMUL R236, R235, R2 ;  /* 0x00000002ebec7220 */ /* 0x000fe20000400000 */
[C---:B------:R-:W-:Y:S01]  /*2d480*/  ISETP.GT.AND P0, PT, R0.reuse, 0x188, P0 ;  /* 0x000001880000780c */ /* 0x040fe20000704270 */
[----:B------:R1:W-:Y:S01]  /*2d490*/  @P4 STG.E.U16 desc[UR46][R4.64+0x60], R23 ;  /* 0x0000601704004986 */ /* 0x0003e2000c10152e */
[----:B------:R-:W-:-:S02]  /*2d4a0*/  ISETP.GT.AND P3, PT, R0, 0x180, P1 ;  /* 0x000001800000780c */ /* 0x000fc40000f64270 */
[----:B------:R-:W-:Y:S01]  /*2d4b0*/  ISETP.GT.AND P4, PT, R0, 0x180, P6 ;  /* 0x000001800000780c */ /* 0x000fe20003784270 */
[-C--:B------:R-:W-:Y:S01]  /*2d4c0*/  FMUL R233, R234, R2.reuse ;  /* 0x00000002eae97220 */ /* 0x080fe20000400000 */
[----:B------:R-:W-:Y:S01]  /*2d4d0*/  ISETP.GT.AND P1, PT, R0, 0x188, P1 ;  /* 0x000001880000780c */ /* 0x000fe20000f24270 */
[----:B------:R-:W-:Y:S01]  /*2d4e0*/  FMUL R235, R17, R2 ;  /* 0x0000000211eb7220 */ /* 0x000fe20000400000 */
[----:B0-----:R-:W-:Y:S02]  /*2d4f0*/  F2FP.F16.F32.PACK_AB R232, RZ, R236 ;  /* 0x000000ecffe8723e */ /* 0x001fe400000000ff */
[----:B-1----:R-:W-:Y:S01]  /*2d500*/  F2FP.F16.F32.PACK_AB R23, RZ, R16 ;  /* 0x00000010ff17723e */ /* 0x002fe200000000ff */
[----:B------:R-:W-:Y:S01]  /*2d510*/  FMUL R234, R39, R2 ;  /* 0x0000000227ea7220 */ /* 0x000fe20000400000 */
[----:B------:R-:W-:Y:S01]  /*2d520*/  F2FP.F16.F32.PACK_AB R233, RZ, R233 ;  /* 0x000000e9ffe9723e */ /* 0x000fe200000000ff */
[----:B------:R-:W2:Y:S01]  /*2d530*/  LDL.LU R16, [R1+0x1b4] ;  /* 0x0001b40001107983 */ /* 0x000ea20000300800 */
[----:B------:R-:W-:-:S03]  /*2d540*/  PRMT R236, R23, 0x7610, R236 ;  /* 0x0000761017ec7816 */ /* 0x000fc600000000ec */
[----:B------:R-:W4:Y:S04]  /*2d550*/  LDL.LU R17, [R1+0x1b8] ;  /* 0x0001b80001117983 */ /* 0x000f280000300800 */
[----:B------:R-:W4:Y:S01]  /*2d560*/  LDL.LU R39, [R1+0x1bc] ;  /* 0x0001bc0001277983 */ /* 0x000f220000300800 */
[----:B---3--:R-:W-:-:S05]  /*2d570*/  FMUL R22, R22, R2 ;  /* 0x0000000216167220 */ /* 0x008fca0000400000 */
[----:B------:R-:W-:-:S05]  /*2d580*/  F2FP.F16.F32.PACK_AB R22, RZ, R22 ;  /* 0x00000016ff16723e */ /* 0x000fca00000000ff */
[----:B------:R0:W-:Y:S02]  /*2d590*/  @P5 STG.E.U16 desc[UR46][R4.64+0x62], R22 ;  /* 0x0000621604005986 */ /* 0x0001e4000c10152e */
[----:B0-----:R-:W-:-:S04]  /*2d5a0*/  F2FP.F16.F32.PACK_AB R22, RZ, R237 ;  /* 0x000000edff16723e */ /* 0x001fc800000000ff */
[----:B------:R-:W-:Y:S02]  /*2d5b0*/  PRMT R23, R22, 0x7610, R23 ;  /* 0x0000761016177816 */ /* 0x000fe40000000017 */
[----:B------:R-:W-:Y:S01]  /*2d5c0*/  F2FP.F16.F32.PACK_AB R22, RZ, R235 ;  /* 0x000000ebff16723e */ /* 0x000fe200000000ff */
[----:B------:R-:W-:Y:S04]  /*2d5d0*/  @P2 STG.E.U16 desc[UR46][R8.64+0x60], R236 ;  /* 0x000060ec08002986 */ /* 0x000fe8000c10152e */
[----:B------:R0:W-:Y:S04]  /*2d5e0*/  @P0 STG.E.U16 desc[UR46][R8.64+0x62], R23 ;  /* 0x0000621708000986 */ /* 0x0001e8000c10152e */
[----:B------:R1:W-:Y:S04]  /*2d5f0*/  @P3 STG.E.U16 desc[UR46][R4.64+0x70], R233 ;  /* 0x000070e904003986 */ /* 0x0003e8000c10152e */
[----:B------:R3:W-:Y:S04]  /*2d600*/  @P4 STG.E.U16 desc[UR46][R4.64+0x72], R232 ;  /* 0x000072e804004986 */ /* 0x0007e8000c10152e */
[----:B0-----:R-:W2:Y:S01]  /*2d610*/  LDL.LU R23, [R1+0x184] ;  /* 0x0001840001177983 */ /* 0x001ea20000300800 */
[----:B-1----:R-:W-:-:S03]  /*2d620*/  F2FP.F16.F32.PACK_AB R233, RZ, R234 ;  /* 0x000000eaffe9723e */ /* 0x002fc600000000ff */
[----:B------:R0:W-:Y:S04]  /*2d630*/  @P1 STG.E.U16 desc[UR46][R8.64+0x70], R22 ;  /* 0x0000701608001986 */ /* 0x0001e8000c10152e */
[----:B---3--:R-:W3:Y:S04]  /*2d640*/  LDL.LU R232, [R1+0x180] ;  /* 0x0001800001e87983 */ /* 0x008ee80000300800 */
[----:B------:R-:W4:Y:S04]  /*2d650*/  LDL.LU R234, [R1+0x18c] ;  /* 0x00018c0001ea7983 */ /* 0x000f280000300800 */
[----:B0-----:R-:W4:Y:S01]  /*2d660*/  LDL.LU R22, [R1+0x188] ;  /* 0x0001880001167983 */ /* 0x001f220000300800 */
[----:B------:R-:W-:-:S02]  /*2d670*/  ISETP.GT.AND P2, PT, R3, 0x39, PT ;  /* 0x000000390300780c */ /* 0x000fc40003f44270 */
[C---:B------:R-:W-:Y:S02]  /*2d680*/  ISETP.GT.AND P6, PT, R3.reuse, 0x40, PT ;  /* 0x000000400300780c */ /* 0x040fe40003fc4270 */
[----:B------:R-:W-:Y:S02]  /*2d690*/  ISETP.GT.AND P5, PT, R3, 0x41, PT ;  /* 0x000000410300780c */ /* 0x000fe40003fa4270 */
[C---:B------:R-:W-:Y:S02]  /*2d6a0*/  ISETP.GT.AND P0, PT, R0.reuse, 0x188, P2 ;  /* 0x000001880000780c */ /* 0x040fe40001704270 */
[C---:B------:R-:W-:Y:S02]  /*2d6b0*/  ISETP.GT.AND P2, PT, R0.reuse, RZ, P6 ;  /* 0x000000ff0000720c */ /* 0x040fe40003744270 */
[C---:B------:R-:W-:Y:S02]  /*2d6c0*/  ISETP.GT.AND P3, PT, R0.reuse, RZ, P5 ;  /* 0x000000ff0000720c */ /* 0x040fe40002f64270 */
[----:B------:R-:W-:-:S02]  /*2d6d0*/  ISETP.GT.AND P4, PT, R0, 0x8, P6 ;  /* 0x000000080000780c */ /* 0x000fc40003784270 */
[----:B------:R-:W-:Y:S02]  /*2d6e0*/  PRMT R235, R233, 0x7610, R235 ;  /* 0x00007610e9eb7816 */ /* 0x000fe400000000eb */
[----:B------:R-:W-:-:S03]  /*2d6f0*/  ISETP.GT.AND P1, PT, R0, 0x8, P5 ;  /* 0x000000080000780c */ /* 0x000fc60002f24270 */
[----:B------:R0:W-:Y:S04]  /*2d700*/  @P0 STG.E.U16 desc[UR46][R8.64+0x72], R235 ;  /* 0x000072eb08000986 */ /* 0x0001e8000c10152e */
[----:B0-----:R-:W4:Y:S01]  /*2d710*/  LDL.LU R235, [R1+0x1b0] ;  /* 0x0001b00001eb7983 */ /* 0x001f220000300800 */
[-C--:B--2---:R-:W-:Y:S01]  /*2d720*/  FMUL R23, R23, R2.reuse ;  /* 0x0000000217177220 */ /* 0x084fe20000400000 */
[----:B---3--:R-:W-:-:S04]  /*2d730*/  FMUL R232, R232, R2 ;  /* 0x00000002e8e87220 */ /* 0x008fc80000400000 */
[----:B------:R-:W-:Y:S02]  /*2d740*/  F2FP.F16.F32.PACK_AB R23, RZ, R23 ;  /* 0x00000017ff17723e */ /* 0x000fe400000000ff */
[----:B------:R-:W-:Y:S01]  /*2d750*/  F2FP.F16.F32.PACK_AB R232, RZ, R232 ;  /* 0x000000e8ffe8723e */ /* 0x000fe200000000ff */
[-C--:B----4-:R-:W-:Y:S01]  /*2d760*/  FMUL R22, R22, R2.reuse ;  /* 0x0000000216167220 */ /* 0x090fe20000400000 */
[----:B------:R-:W-:Y:S02]  /*2d770*/  FMUL R234, R234, R2 ;  /* 0x00000002eaea7220 */ /* 0x000fe40000400000 */
[----:B------:R-:W-:Y:S02]  /*2d780*/  PRMT R233, R232, 0x7610, R233 ;  /* 0x00007610e8e97816 */ /* 0x000fe400000000e9 */
[----:B------:R-:W-:Y:S02]  /*2d790*/  F2FP.F16.F32.PACK_AB R22, RZ, R22 ;  /* 0x00000016ff16723e */ /* 0x000fe400000000ff */
[----:B------:R-:W-:-:S02]  /*2d7a0*/  PRMT R232, R23, 0x7610, R232 ;  /* 0x0000761017e87816 */ /* 0x000fc400000000e8 */
[----:B------:R-:W-:Y:S02]  /*2d7b0*/  PRMT R23, R22, 0x7610, R23 ;  /* 0x0000761016177816 */ /* 0x000fe40000000017 */
[----:B------:R-:W-:Y:S01]  /*2d7c0*/  F2FP.F16.F32.PACK_AB R22, RZ, R234 ;  /* 0x000000eaff16723e */ /* 0x000fe200000000ff */
[----:B------:R-:W-:Y:S04]  /*2d7d0*/  @P2 STG.E.U16 desc[UR46][R18.64+0x80], R233 ;  /* 0x000080e912002986 */ /* 0x000fe8000c10152e */
[----:B------:R0:W-:Y:S04]  /*2d7e0*/  @P3 STG.E.U16 desc[UR46][R18.64+0x82], R232 ;  /* 0x000082e812003986 */ /* 0x0001e8000c10152e */
[----:B------:R-:W2:Y:S04]  /*2d7f0*/  LDL.LU R234, [R1+0x1ac] ;  /* 0x0001ac0001ea7983 */ /* 0x000ea80000300800 */
[----:B------:R1:W-:Y:S01]  /*2d800*/  @P4 STG.E.U16 desc[UR46][R20.64+0x80], R23 ;  /* 0x0000801714004986 */ /* 0x0003e2000c10152e */
[----:B0-----:R-:W-:-:S03]  /*2d810*/  PRMT R232, R22, 0x7610, R232 ;  /* 0x0000761016e87816 */ /* 0x001fc600000000e8 */
[----:B-1----:R-:W3:Y:S04]  /*2d820*/  LDL.LU R23, [R1+0x194] ;  /* 0x0001940001177983 */ /* 0x002ee80000300800 */
[----:B------:R-:W4:Y:S04]  /*2d830*/  LDL.LU R22, [R1+0x190] ;  /* 0x0001900001167983 */ /* 0x000f280000300800 */
[----:B------:R0:W-:Y:S04]  /*2d840*/  @P1 STG.E.U16 desc[UR46][R20.64+0x82], R232 ;  /* 0x000082e814001986 */ /* 0x0001e8000c10152e */
[----:B0-----:R-:W2:Y:S01]  /*2d850*/  LDL.LU R232, [R1+0x198] ;  /* 0x0001980001e87983 */ /* 0x001ea20000300800 */
[----:B------:R-:W-:-:S02]  /*2d860*/  ISETP.GT.AND P4, PT, R3, 0x48, PT ;  /* 0x000000480300780c */ /* 0x000fc40003f84270 */
[----:B------:R-:W-:Y:S02]  /*2d870*/  ISETP.GT.AND P3, PT, R3, 0x49, PT ;  /* 0x000000490300780c */ /* 0x000fe40003f64270 */
[C---:B------:R-:W-:Y:S02]  /*2d880*/  ISETP.GT.AND P0, PT, R0.reuse, RZ, P4 ;  /* 0x000000ff0000720c */ /* 0x040fe40002704270 */
[C---:B------:R-:W-:Y:S02]  /*2d890*/  ISETP.GT.AND P2, PT, R0.reuse, RZ, P3 ;  /* 0x000000ff0000720c */ /* 0x040fe40001f44270 */
[----:B------:R-:W-:Y:S01]  /*2d8a0*/  ISETP.GT.AND P1, PT, R0, 0x8, P4 ;  /* 0x000000080000780c */ /* 0x000fe20002724270 */
[-C--:B---3--:R-:W-:Y:S01]  /*2d8b0*/  FMUL R23, R23, R2.reuse ;  /* 0x0000000217177220 */ /* 0x088fe20000400000 */
[----:B----4-:R-:W-:-:S04]  /*2d8c0*/  FMUL R22, R22, R2 ;  /* 0x0000000216167220 */ /* 0x010fc80000400000 */
[----:B------:R-:W-:Y:S02]  /*2d8d0*/  F2FP.F16.F32.PACK_AB R23, RZ, R23 ;  /* 0x00000017ff17723e */ /* 0x000fe400000000ff */
[----:B------:R-:W-:-:S04]  /*2d8e0*/  F2FP.F16.F32.PACK_AB R22, RZ, R22 ;  /* 0x00000016ff16723e */ /* 0x000fc800000000ff */
[----:B------:R-:W-:Y:S01]  /*2d8f0*/  PRMT R233, R22, 0x7610, R233 ;  /* 0x0000761016e97816 */ /* 0x000fe200000000e9 */
[----:B--2---:R-:W-:-:S04]  /*2d900*/  FMUL R232, R232, R2 ;  /* 0x00000002e8e87220 */ /* 0x004fc80000400000 */
[----:B------:R-:W-:Y:S01]  /*2d910*/  @P0 STG.E.U16 desc[UR46][R18.64+0x90], R233 ;  /* 0x000090e912000986 */ /* 0x000fe2000c10152e */
[----:B------:R-:W-:-:S03]  /*2d920*/  F2FP.F16.F32.PACK_AB R22, RZ, R232 ;  /* 0x000000e8ff16723e */ /* 0x000fc600000000ff */
[----:B------:R0:W-:Y:S04]  /*2d930*/  @P2 STG.E.U16 desc[UR46][R18.64+0x92], R23 ;  /* 0x0000921712002986 */ /* 0x0001e8000c10152e */
[----:B------:R1:W-:Y:S04]  /*2d940*/  @P1 STG.E.U16 desc[UR46][R20.64+0x90], R22 ;  /* 0x0000901614001986 */ /* 0x0003e8000c10152e */
[----:B0-----:R-:W2:Y:S04]  /*2d950*/  LDL.LU R23, [R1+0x19c] ;  /* 0x00019c0001177983 */ /* 0x001ea80000300800 */
[----:B-1----:R-:W3:Y:S01]  /*2d960*/  LDL.LU R22, [R1+0x1a0] ;  /* 0x0001a00001167983 */ /* 0x002ee20000300800 */
[-C--:B--2---:R-:W-:Y:S01]  /*2d970*/  FMUL R23, R23, R2.reuse ;  /* 0x0000000217177220 */ /* 0x084fe20000400000 */
[----:B---3--:R-:W-:-:S04]  /*2d980*/  FMUL R22, R22, R2 ;  /* 0x0000000216167220 */ /* 0x008fc80000400000 */
[----:B------:R-:W-:Y:S02]  /*2d990*/  F2FP.F16.F32.PACK_AB R23, RZ, R23 ;  /* 0x00000017ff17723e */ /* 0x000fe400000000ff */
[----:B------:R-:W-:Y:S02]  /*2d9a0*/  F2FP.F16.F32.PACK_AB R22, RZ, R22 ;  /* 0x00000016ff16723e */ /* 0x000fe400000000ff */
[----:B------:R-:W-:Y:S02]  /*2d9b0*/  PRMT R232, R23, 0x7610, R232 ;  /* 0x0000761017e87816 */ /* 0x000fe400000000e8 */
[----:B------:R-:W-:Y:S02]  /*2d9c0*/  PRMT R23, R22, 0x7610, R23 ;  /* 0x0000761016177816 */ /* 0x000fe40000000017 */
[----:B------:R-:W2:Y:S01]  /*2d9d0*/  LDL.LU R22, [R1+0x1a4] ;  /* 0x0001a40001167983 */ /* 0x000ea20000300800 */
[----:B------:R-:W-:Y:S02]  /*2d9e0*/  ISETP.GT.AND P2, PT, R3, 0x50, PT ;  /* 0x000000500300780c */ /* 0x000fe40003f44270 */
[----:B------:R-:W-:-:S02]  /*2d9f0*/  ISETP.GT.AND P0, PT, R0, 0x8, P3 ;  /* 0x000000080000780c */ /* 0x000fc40001f04270 */
[----:B------:R-:W-:-:S11]  /*2da00*/  ISETP.GT.AND P1, PT, R0, RZ, P2 ;  /* 0x000000ff0000720c */ /* 0x000fd60001724270 */
[----:B------:R-:W-:Y:S04]  /*2da10*/  @P0 STG.E.U16 desc[UR46][R20.64+0x92], R232 ;  /* 0x000092e814000986 */ /* 0x000fe8000c10152e */
[----:B------:R0:W-:Y:S01]  /*2da20*/  @P1 STG.E.U16 desc[UR46][R18.64+0xa0], R23 ;  /* 0x0000a01712001986 */ /* 0x0001e2000c10152e */
[----:B--2---:R-:W-:-:S05]  /*2da30*/  FMUL R22, R22, R2 ;  /* 0x0000000216167220 */ /* 0x004fca0000400000 */
[----:B------:R-:W-:-:S04]  /*2da40*/  F2FP.F16.F32.PACK_AB R22, RZ, R22 ;  /* 0x00000016ff16723e */ /* 0x000fc800000000ff */
[----:B0-----:R-:W-:Y:S02]  /*2da50*/  PRMT R23, R22, 0x7610, R23 ;  /* 0x0000761016177816 */ /* 0x001fe40000000017 */
[----:B------:R-:W2:Y:S01]  /*2da60*/  LDL.LU R22, [R1+0x1a8] ;  /* 0x0001a80001167983 */ /* 0x000ea20000300800 */
[----:B------:R-:W-:-:S04]  /*2da70*/  ISETP.GT.AND P0, PT, R3, 0x51, PT ;  /* 0x000000510300780c */ /* 0x000fc80003f04270 */
[----:B------:R-:W-:-:S13]  /*2da80*/  ISETP.GT.AND P1, PT, R0, RZ, P0 ;  /* 0x000000ff0000720c */ /* 0x000fda0000724270 */
[----:B------:R0:W-:Y:S01]  /*2da90*/  @P1 STG.E.U16 desc[UR46][R18.64+0xa2], R23 ;  /* 0x0000a21712001986 */ /* 0x0001e2000c10152e */
[----:B------:R-:W-:Y:S01]  /*2daa0*/  ISETP.GT.AND P1, PT, R0, 0x8, P2 ;  /* 0x000000080000780c */ /* 0x000fe20001724270 */
[----:B--2---:R-:W-:-:S05]  /*2dab0*/  FMUL R22, R22, R2 ;  /* 0x0000000216167220 */ /* 0x004fca0000400000 */
[----:B------:R-:W-:-:S04]  /*2dac0*/  F2FP.F16.F32.PACK_AB R22, RZ, R22 ;  /* 0x00000016ff16723e */ /* 0x000fc800000000ff */
[----:B0-----:R-:W-:Y:S01]  /*2dad0*/  PRMT R23, R22, 0x7610, R23 ;  /* 0x0000761016177816 */ /* 0x001fe20000000017 */
[----:B------:R-:W-:-:S04]  /*2dae0*/  FMUL R22, R234, R2 ;  /* 0x00000002ea167220 */ /* 0x000fc80000400000 */
[----:B------:R0:W-:Y:S01]  /*2daf0*/  @P1 STG.E.U16 desc[UR46][R20.64+0xa0], R23 ;  /* 0x0000a01714001986 */ /* 0x0001e2000c10152e */
[----:B------:R-:W-:Y:S02]  /*2db00*/  ISETP.GT.AND P1, PT, R0, 0x8, P0 ;  /* 0x000000080000780c */ /* 0x000fe40000724270 */
[----:B------:R-:W-:-:S04]  /*2db10*/  F2FP.F16.F32.PACK_AB R22, RZ, R22 ;  /* 0x00000016ff16723e */ /* 0x000fc800000000ff */
[----:B------:R-:W-:-:S07]  /*2db20*/  PRMT R232, R22, 0x7610, R232 ;  /* 0x0000761016e87816 */ /* 0x000fce00000000e8 */
[----:B------:R1:W-:Y:S01]  /*2db30*/  @P1 STG.E.U16 desc[UR46][R20.64+0xa2], R232 ;  /* 0x0000a2e814001986 */ /* 0x0003e2000c10152e */
[----:B------:R-:W-:Y:S01]  /*2db40*/  ISETP.GT.AND P1, PT, R3, 0x58, PT ;  /* 0x000000580300780c */ /* 0x000fe20003f24270 */
[----:B0-----:R-:W-:-:S03]  /*2db50*/  FMUL R23, R235, R2 ;  /* 0x00000002eb177220 */ /* 0x001fc60000400000 */
[----:B------:R-:W-:Y:S02]  /*2db60*/  ISETP.GT.AND P6, PT, R0, RZ, P1 ;  /* 0x000000ff0000720c */ /* 0x000fe40000fc4270 */
[----:B------:R-:W-:Y:S01]  /*2db70*/  F2FP.F16.F32.PACK_AB R22, RZ, R23 ;  /* 0x00000017ff16723e */ /* 0x000fe200000000ff */
[----:B-1----:R-:W2:Y:S04]  /*2db80*/  LDL.LU R232, [R1+0x168] ;  /* 0x0001680001e87983 */ /* 0x002ea80000300800 */
[----:B------:R-:W3:Y:S06]  /*2db90*/  LDL.LU R234, [R1+0x16c] ;  /* 0x00016c0001ea7983 */ /* 0x000eec0000300800 */
[----:B------:R0:W-:Y:S01]  /*2dba0*/  @P6 STG.E.U16 desc[UR46][R18.64+0xb0], R22 ;  /* 0x0000b01612006986 */ /* 0x0001e2000c10152e */
[----:B------:R-:W-:-:S03]  /*2dbb0*/  ISETP.GT.AND P6, PT, R3, 0x59, PT ;  /* 0x000000590300780c */ /* 0x000fc60003fc4270 */
[----:B------:R-:W4:Y:S01]  /*2dbc0*/  LDL.LU R235, [R1+0x170] ;  /* 0x0001700001eb7983 */ /* 0x000f220000300800 */
[----:B------:R-:W-:Y:S01]  /*2dbd0*/  ISETP.GT.AND P6, PT, R0, RZ, P6 ;  /* 0x000000ff0000720c */ /* 0x000fe200037c4270 */
        /* <DEDUP_REMOVED lines=13> */
[----:B------:R-:W-:-:S07]  /*2dcb0*/  F2FP.F16.F32.PACK_AB R22, RZ, R22 ;  /* 0x00000016ff16723e */ /* 0x000fce00000000ff */
[----:B------:R0:W-:Y:S04]  /*2dcc0*/  @P6 STG.E.U16 desc[UR46][R20.64+0xb2], R22 ;  /* 0x0000b21614006986 */ /* 0x0001e8000c10152e */
[----:B0-----:R-:W2:Y:S01]  /*2dcd0*/  LDL.LU R22, [R1+0x140] ;  /* 0x0001400001167983 */ /* 0x001ea20000300800 */
[----:B------:R-:W-:-:S04]  /*2dce0*/  ISETP.GT.AND P6, PT, R3, 0x40, PT ;  /* 0x000000400300780c */ /* 0x000fc80003fc4270 */
[----:B------:R-:W-:Y:S01]  /*2dcf0*/  ISETP.GT.AND P6, PT, R0, 0x80, P6 ;  /* 0x000000800000780c */ /* 0x000fe200037c4270 */
[----:B--2---:R-:W-:-:S05]  /*2dd00*/  FMUL R22, R22, R2 ;  /* 0x0000000216167220 */ /* 0x004fca0000400000 */
[----:B------:R-:W-:-:S07]  /*2dd10*/  F2FP.F16.F32.PACK_AB R22, RZ, R22 ;  /* 0x00000016ff16723e */ /* 0x000fce00000000ff */
[----:B------:R0:W-:Y:S04]  /*2dd20*/  @P6 STG.E.U16 desc[UR46][R10.64+0x80], R22 ;  /* 0x000080160a006986 */ /* 0x0001e8000c10152e */
[----:B0-----:R-:W2:Y:S01]  /*2dd30*/  LDL.LU R22, [R1+0x144] ;  /* 0x0001440001167983 */ /* 0x001ea20000300800 */
[----:B------:R-:W-:Y:S01]  /*2dd40*/  ISETP.GT.AND P6, PT, R0, 0x80, P5 ;  /* 0x000000800000780c */ /* 0x000fe20002fc4270 */
[----:B--2---:R-:W-:-:S05]  /*2dd50*/  FMUL R22, R22, R2 ;  /* 0x0000000216167220 */ /* 0x004fca0000400000 */
        /* <DEDUP_REMOVED lines=42> */
[----:B------:R0:W-:Y:S01]  /*2e000*/  @P6 STG.E.U16 desc[UR46][R10.64+0xa2], R22 ;  /* 0x0000a2160a006986 */ /* 0x0001e2000c10152e */
[----:B------:R-:W-:Y:S01]  /*2e010*/  ISETP.GT.AND P6, PT, R0, 0x88, P2 ;  /* 0x000000880000780c */ /* 0x000fe200017c4270 */
[----:B0-----:R-:W-:Y:S02]  /*2e020*/  FMUL R22, R232, R2 ;  /* 0x00000002e8167220 */ /* 0x001fe40000400000 */
[----:B------:R-:W2:Y:S03]  /*2e030*/  LDL.LU R232, [R1+0x128] ;  /* 0x0001280001e87983 */ /* 0x000ea60000300800 */
[----:B------:R-:W-:-:S07]  /*2e040*/  F2FP.F16.F32.PACK_AB R22, RZ, R22 ;  /* 0x00000016ff16723e */ /* 0x000fce00000000ff */
[----:B------:R3:W-:Y:S01]  /*2e050*/  @P6 STG.E.U16 desc[UR46][R14.64+0xa0], R22 ;  /* 0x0000a0160e006986 */ /* 0x0007e2000c10152e */
[----:B------:R-:W-:Y:S01]  /*2e060*/  ISETP.GT.AND P6, PT, R0, 0x88, P0 ;  /* 0x000000880000780c */ /* 0x000fe200007c4270 */
[----:B---3--:R-:W-:Y:S02]  /*2e070*/  FMUL R22, R234, R2 ;  /* 0x00000002ea167220 */ /* 0x008fe40000400000 */
[----:B------:R-:W3:Y:S03]  /*2e080*/  LDL.LU R234, [R1+0x12c] ;  /* 0x00012c0001ea7983 */ /* 0x000ee60000300800 */
[----:B------:R-:W-:-:S07]  /*2e090*/  F2FP.F16.F32.PACK_AB R22, RZ, R22 ;  /* 0x00000016ff16723e */ /* 0x000fce00000000ff */
[----:B------:R4:W-:Y:S01]  /*2e0a0*/  @P6 STG.E.U16 desc[UR46][R14.64+0xa2], R22 ;  /* 0x0000a2160e006986 */ /* 0x0009e2000c10152e */
[----:B------:R-:W-:Y:S01]  /*2e0b0*/  ISETP.GT.AND P6, PT, R0, 0x80, P1 ;  /* 0x000000800000780c */ /* 0x000fe20000fc4270 */
[----:B----4-:R-:W-:Y:S02]  /*2e0c0*/  FMUL R22, R235, R2 ;  /* 0x00000002eb167220 */ /* 0x010fe40000400000 */
        /* <DEDUP_REMOVED lines=78> */
[----:B---3--:R-:W-:-:S05]  /*2e5b0*/  FMUL R22, R234, R2 ;  /* 0x00000002ea167220 */ /* 0x008fca0000400000 */
[----:B------:R-:W-:-:S07]  /*2e5c0*/  F2FP.F16.F32.PACK_AB R22, RZ, R22 ;  /* 0x00000016ff16723e */ /* 0x000fce00000000ff */
[----:B------:R4:W-:Y:S01]  /*2e5d0*/  @P6 STG.E.U16 desc[UR46][R12.64+0xa2], R22 ;  /* 0x0000a2160c006986 */ /* 0x0009e2000c10152e */
[----:B------:R-:W-:Y:S01]  /*2e5e0*/  ISETP.GT.AND P6, PT, R0, 0x100, P1 ;  /* 0x000001000000780c */ /* 0x000fe20000fc4270 */
[----:B----4-:R-:W-:-:S05]  /*2e5f0*/  FMUL R22, R235, R2 ;  /* 0x00000002eb167220 */ /* 0x010fca0000400000 */
[----:B------:R-:W-:-:S07]  /*2e600*/  F2FP.F16.F32.PACK_AB R22, RZ, R22 ;  /* 0x00000016ff16723e */ /* 0x000fce00000000ff */
[----:B------:R0:W-:Y:S01]  /*2e610*/  @P6 STG.E.U16 desc[UR46][R6.64+0xb0], R22 ;  /* 0x0000b01606006986 */ /* 0x0001e2000c10152e */
[----:B------:R-:W-:-:S04]  /*2e620*/  ISETP.GT.AND P6, PT, R3, 0x59, PT ;  /* 0x000000590300780c */ /* 0x000fc80003fc4270 */
        /* <DEDUP_REMOVED lines=16> */
[----:B------:R-:W4:Y:S04]  /*2e730*/  LDL.LU R234, [R1+0xfc] ;  /* 0x0000fc0001ea7983 */ /* 0x000f280000300800 */
        /* <DEDUP_REMOVED lines=26> */
[----:B0-----:R-:W3:Y:S01]  /*2e8e0*/  LDL.LU R23, [R1+0xd4] ;  /* 0x0000d40001177983 */ /* 0x001ee20000300800 */
[----:B--2---:R-:W-:-:S05]  /*2e8f0*/  FMUL R22, R22, R2 ;  /* 0x0000000216167220 */ /* 0x004fca0000400000 */
[----:B------:R-:W-:-:S05]  /*2e900*/  F2FP.F16.F32.PACK_AB R22, RZ, R22 ;  /* 0x00000016ff16723e */ /* 0x000fca00000000ff */
[----:B------:R0:W-:Y:S04]  /*2e910*/  @P5 STG.E.U16 desc[UR46][R4.64+0x90], R22 ;  /* 0x0000901604005986 */ /* 0x0001e8000c10152e */
[----:B0-----:R-:W2:Y:S01]  /*2e920*/  LDL.LU R22, [R1+0xd8] ;  /* 0x0000d80001167983 */ /* 0x001ea20000300800 */
[----:B---3--:R-:W-:Y:S01]  /*2e930*/  FMUL R23, R23, R2 ;  /* 0x0000000217177220 */ /* 0x008fe20000400000 */
[C---:B------:R-:W-:Y:S02]  /*2e940*/  ISETP.GT.AND P5, PT, R0.reuse, 0x180, P3 ;  /* 0x000001800000780c */ /* 0x040fe40001fa4270 */
[----:B------:R-:W-:Y:S02]  /*2e950*/  ISETP.GT.AND P4, PT, R0, 0x188, P4 ;  /* 0x000001880000780c */ /* 0x000fe40002784270 */
[----:B------:R-:W-:-:S04]  /*2e960*/  F2FP.F16.F32.PACK_AB R23, RZ, R23 ;  /* 0x00000017ff17723e */ /* 0x000fc800000000ff */
[----:B------:R-:W-:Y:S02]  /*2e970*/  PRMT R233, R23, 0x7610, R233 ;  /* 0x0000761017e97816 */ /* 0x000fe400000000e9 */
[----:B------:R-:W3:Y:S04]  /*2e980*/  LDL.LU R23, [R1+0xe0] ;  /* 0x0000e00001177983 */ /* 0x000ee80000300800 */
[----:B------:R0:W-:Y:S04]  /*2e990*/  @P5 STG.E.U16 desc[UR46][R4.64+0x92], R233 ;  /* 0x000092e904005986 */ /* 0x0001e8000c10152e */
[----:B0-----:R-:W4:Y:S01]  /*2e9a0*/  LDL.LU R233, [R1+0xf0] ;  /* 0x0000f00001e97983 */ /* 0x001f220000300800 */
[----:B--2---:R-:W-:-:S05]  /*2e9b0*/  FMUL R22, R22, R2 ;  /* 0x0000000216167220 */ /* 0x004fca0000400000 */
[----:B------:R-:W-:-:S05]  /*2e9c0*/  F2FP.F16.F32.PACK_AB R22, RZ, R22 ;  /* 0x00000016ff16723e */ /* 0x000fca00000000ff */
[----:B------:R0:W-:Y:S04]  /*2e9d0*/  @P4 STG.E.U16 desc[UR46][R8.64+0x90], R22 ;  /* 0x0000901608004986 */ /* 0x0001e8000c10152e */
[----:B0-----:R-:W2:Y:S01]  /*2e9e0*/  LDL.LU R22, [R1+0xe4] ;  /* 0x0000e40001167983 */ /* 0x001ea20000300800 */
[C---:B------:R-:W-:Y:S02]  /*2e9f0*/  ISETP.GT.AND P3, PT, R0.reuse, 0x188, P3 ;  /* 0x000001880000780c */ /* 0x040fe40001f64270 */
[----:B------:R-:W-:Y:S01]  /*2ea00*/  ISETP.GT.AND P4, PT, R0, 0x180, P2 ;  /* 0x000001800000780c */ /* 0x000fe20001784270 */
[-C--:B------:R-:W-:Y:S01]  /*2ea10*/  FMUL R232, R232, R2.reuse ;  /* 0x00000002e8e87220 */ /* 0x080fe20000400000 */
[----:B---3--:R-:W-:Y:S01]  /*2ea20*/  FMUL R23, R23, R2 ;  /* 0x0000000217177220 */ /* 0x008fe20000400000 */
[----:B------:R-:W-:-:S03]  /*2ea30*/  ISETP.GT.AND P5, PT, R0, 0x180, P0 ;  /* 0x000001800000780c */ /* 0x000fc600007a4270 */
[----:B------:R-:W-:Y:S02]  /*2ea40*/  F2FP.F16.F32.PACK_AB R232, RZ, R232 ;  /* 0x000000e8ffe8723e */ /* 0x000fe400000000ff */
[----:B------:R-:W-:Y:S01]  /*2ea50*/  F2FP.F16.F32.PACK_AB R23, RZ, R23 ;  /* 0x00000017ff17723e */ /* 0x000fe200000000ff */
[-C--:B------:R-:W-:Y:S01]  /*2ea60*/  FMUL R16, R16, R2.reuse ;  /* 0x0000000210107220 */ /* 0x080fe20000400000 */
[----:B------:R-:W-:Y:S01]  /*2ea70*/  ISETP.GT.AND P6, PT, R3, 0x59, PT ;  /* 0x000000590300780c */ /* 0x000fe20003fc4270 */
[-C--:B----4-:R-:W-:Y:S01]  /*2ea80*/  FMUL R237, R39, R2.reuse ;  /* 0x0000000227ed7220 */ /* 0x090fe20000400000 */
[----:B------:R0:W-:Y:S01]  /*2ea90*/  @P3 STG.E.U16 desc[UR46][R8.64+0x92], R232 ;  /* 0x000092e808003986 */ /* 0x0001e2000c10152e */
[C---:B------:R-:W-:Y:S01]  /*2eaa0*/  ISETP.GT.AND P2, PT, R0.reuse, 0x188, P2 ;  /* 0x000001880000780c */ /* 0x040fe20001744270 */
[----:B------:R-:W-:Y:S01]  /*2eab0*/  FMUL R236, R17, R2 ;  /* 0x0000000211ec7220 */ /* 0x000fe20000400000 */
[C---:B------:R-:W-:Y:S01]  /*2eac0*/  ISETP.GT.AND P0, PT, R0.reuse, 0x188, P0 ;  /* 0x000001880000780c */ /* 0x040fe20000704270 */
[----:B------:R1:W-:Y:S01]  /*2ead0*/  @P4 STG.E.U16 desc[UR46][R4.64+0xa0], R23 ;  /* 0x0000a01704004986 */ /* 0x0003e2000c10152e */
[----:B------:R-:W-:-:S02]  /*2eae0*/  ISETP.GT.AND P3, PT, R0, 0x180, P1 ;  /* 0x000001800000780c */ /* 0x000fc40000f64270 */
[C---:B------:R-:W-:Y:S01]  /*2eaf0*/  ISETP.GT.AND P4, PT, R0.reuse, 0x180, P6 ;  /* 0x000001800000780c */ /* 0x040fe20003784270 */
[-C--:B------:R-:W-:Y:S01]  /*2eb00*/  FMUL R233, R233, R2.reuse ;  /* 0x00000002e9e97220 */ /* 0x080fe20000400000 */
[----:B------:R-:W-:Y:S01]  /*2eb10*/  ISETP.GT.AND P1, PT, R0, 0x188, P1 ;  /* 0x000001880000780c */ /* 0x000fe20000f24270 */
[-C--:B------:R-:W-:Y:S01]  /*2eb20*/  FMUL R235, R235, R2.reuse ;  /* 0x00000002ebeb7220 */ /* 0x080fe20000400000 */
[----:B------:R-:W-:Y:S01]  /*2eb30*/  FMUL R234, R234, R2 ;  /* 0x00000002eaea7220 */ /* 0x000fe20000400000 */
[----:B0-----:R-:W-:Y:S01]  /*2eb40*/  F2FP.F16.F32.PACK_AB R232, RZ, R236 ;  /* 0x000000ecffe8723e */ /* 0x001fe200000000ff */
[----:B------:R-:W3:Y:S01]  /*2eb50*/  LDL.LU R39, [R1+0x3f8] ;  /* 0x0003f80001277983 */ /* 0x000ee20000300800 */
[----:B-1----:R-:W-:-:S03]  /*2eb60*/  F2FP.F16.F32.PACK_AB R23, RZ, R16 ;  /* 0x00000010ff17723e */ /* 0x002fc600000000ff */
[----:B------:R0:W5:Y:S01]  /*2eb70*/  LDL.LU R17, [R1+0x3f4] ;  /* 0x0003f40001117983 */ /* 0x0001620000300800 */
[----:B------:R-:W-:Y:S02]  /*2eb80*/  F2FP.F16.F32.PACK_AB R233, RZ, R233 ;  /* 0x000000e9ffe9723e */ /* 0x000fe400000000ff */
[----:B------:R-:W-:Y:S01]  /*2eb90*/  PRMT R236, R23, 0x7610, R236 ;  /* 0x0000761017ec7816 */ /* 0x000fe200000000ec */
[----:B------:R0:W5:Y:S01]  /*2eba0*/  LDL.LU R16, [R1+0x3f0] ;  /* 0x0003f00001107983 */ /* 0x0001620000300800 */
[----:B--2---:R-:W-:-:S05]  /*2ebb0*/  FMUL R22, R22, R2 ;  /* 0x0000000216167220 */ /* 0x004fca0000400000 */
[----:B------:R-:W-:-:S05]  /*2ebc0*/  F2FP.F16.F32.PACK_AB R22, RZ, R22 ;  /* 0x00000016ff16723e */ /* 0x000fca00000000ff */
[----:B------:R1:W-:Y:S02]  /*2ebd0*/  @P5 STG.E.U16 desc[UR46][R4.64+0xa2], R22 ;  /* 0x0000a21604005986 */ /* 0x0003e4000c10152e */
[----:B-1----:R-:W-:-:S04]  /*2ebe0*/  F2FP.F16.F32.PACK_AB R22, RZ, R237 ;  /* 0x000000edff16723e */ /* 0x002fc800000000ff */
[----:B------:R-:W-:Y:S02]  /*2ebf0*/  PRMT R23, R22, 0x7610, R23 ;  /* 0x0000761016177816 */ /* 0x000fe40000000017 */
[----:B------:R-:W-:Y:S01]  /*2ec00*/  F2FP.F16.F32.PACK_AB R22, RZ, R235 ;  /* 0x000000ebff16723e */ /* 0x000fe200000000ff */
[----:B------:R-:W-:Y:S04]  /*2ec10*/  @P2 STG.E.U16 desc[UR46][R8.64+0xa0], R236 ;  /* 0x0000a0ec08002986 */ /* 0x000fe8000c10152e */
[----:B------:R1:W-:Y:S04]  /*2ec20*/  @P0 STG.E.U16 desc[UR46][R8.64+0xa2], R23 ;  /* 0x0000a21708000986 */ /* 0x0003e8000c10152e */
[----:B------:R2:W-:Y:S04]  /*2ec30*/  @P3 STG.E.U16 desc[UR46][R4.64+0xb0], R233 ;  /* 0x0000b0e904003986 */ /* 0x0005e8000c10152e */
[----:B------:R4:W-:Y:S04]  /*2ec40*/  @P4 STG.E.U16 desc[UR46][R4.64+0xb2], R232 ;  /* 0x0000b2e804004986 */ /* 0x0009e8000c10152e */
[----:B-1----:R-:W3:Y:S01]  /*2ec50*/  LDL.LU R23, [R1+0x84] ;  /* 0x0000840001177983 */ /* 0x002ee20000300800 */
[----:B--2---:R-:W-:-:S03]  /*2ec60*/  F2FP.F16.F32.PACK_AB R233, RZ, R234 ;  /* 0x000000eaffe9723e */ /* 0x004fc600000000ff */
[----:B------:R1:W-:Y:S04]  /*2ec70*/  @P1 STG.E.U16 desc[UR46][R8.64+0xb0], R22 ;  /* 0x0000b01608001986 */ /* 0x0003e8000c10152e */
[----:B----4-:R-:W2:Y:S04]  /*2ec80*/  LDL.LU R232, [R1+0x80] ;  /* 0x0000800001e87983 */ /* 0x010ea80000300800 */
[----:B------:R-:W4:Y:S04]  /*2ec90*/  LDL.LU R234, [R1+0x8c] ;  /* 0x00008c0001ea7983 */ /* 0x000f280000300800 */
[----:B-1----:R-:W4:Y:S01]  /*2eca0*/  LDL.LU R22, [R1+0x88] ;  /* 0x0000880001167983 */ /* 0x002f220000300800 */
        /* <DEDUP_REMOVED lines=10> */
[----:B-1----:R-:W4:Y:S01]  /*2ed50*/  LDL.LU R235, [R1+0xbc] ;  /* 0x0000bc0001eb7983 */ /* 0x002f220000300800 */
[-C--:B---3--:R-:W-:Y:S01]  /*2ed60*/  FMUL R23, R23, R2.reuse ;  /* 0x0000000217177220 */ /* 0x088fe20000400000 */
[----:B--2---:R-:W-:-:S04]  /*2ed70*/  FMUL R232, R232, R2 ;  /* 0x00000002e8e87220 */ /* 0x004fc80000400000 */
        /* <DEDUP_REMOVED lines=13> */
[----:B-1----:R-:W-:-:S03]  /*2ee50*/  PRMT R232, R22, 0x7610, R232 ;  /* 0x0000761016e87816 */ /* 0x002fc600000000e8 */
[----:B---3--:R-:W3:Y:S04]  /*2ee60*/  LDL.LU R23, [R1+0x94] ;  /* 0x0000940001177983 */ /* 0x008ee80000300800 */
[----:B------:R-:W4:Y:S04]  /*2ee70*/  LDL.LU R22, [R1+0x90] ;  /* 0x0000900001167983 */ /* 0x000f280000300800 */
[----:B------:R1:W-:Y:S04]  /*2ee80*/  @P1 STG.E.U16 desc[UR46][R20.64+0xc2], R232 ;  /* 0x0000c2e814001986 */ /* 0x0003e8000c10152e */
[----:B-1----:R-:W2:Y:S01]  /*2ee90*/  LDL.LU R232, [R1+0x98] ;  /* 0x0000980001e87983 */ /* 0x002ea20000300800 */
        /* <DEDUP_REMOVED lines=15> */
[----:B-1----:R-:W3:Y:S04]  /*2ef90*/  LDL.LU R23, [R1+0x9c] ;  /* 0x00009c0001177983 */ /* 0x002ee80000300800 */
[----:B--2---:R-:W2:Y:S01]  /*2efa0*/  LDL.LU R22, [R1+0xa0] ;  /* 0x0000a00001167983 */ /* 0x004ea20000300800 */
[-C--:B---3--:R-:W-:Y:S01]  /*2efb0*/  FMUL R23, R23, R2.reuse ;  /* 0x0000000217177220 */ /* 0x088fe20000400000 */
[----:B--2---:R-:W-:-:S04]  /*2efc0*/  FMUL R22, R22, R2 ;  /* 0x0000000216167220 */ /* 0x004fc80000400000 */
        /* <DEDUP_REMOVED lines=12> */
[----:B-1----:R-:W-:Y:S02]  /*2f090*/  PRMT R23, R22, 0x7610, R23 ;  /* 0x0000761016177816 */ /* 0x002fe40000000017 */
[----:B------:R-:W2:Y:S01]  /*2f0a0*/  LDL.LU R22, [R1+0xa8] ;  /* 0x0000a80001167983 */ /* 0x000ea20000300800 */
[----:B------:R-:W-:-:S04]  /*2f0b0*/  ISETP.GT.AND P0, PT, R3, 0x71, PT ;  /* 0x000000710300780c */ /* 0x000fc80003f04270 */
[----:B------:R-:W-:-:S13]  /*2f0c0*/  ISETP.GT.AND P1, PT, R0, RZ, P0 ;  /* 0x000000ff0000720c */ /* 0x000fda0000724270 */
[----:B------:R1:W-:Y:S01]  /*2f0d0*/  @P1 STG.E.U16 desc[UR46][R18.64+0xe2], R23 ;  /* 0x0000e21712001986 */ /* 0x0003e2000c10152e */
[----:B------:R-:W-:Y:S01]  /*2f0e0*/  ISETP.GT.AND P1, PT, R0, 0x8, P2 ;  /* 0x000000080000780c */ /* 0x000fe20001724270 */
[----:B--2---:R-:W-:-:S05]  /*2f0f0*/  FMUL R22, R22, R2 ;  /* 0x0000000216167220 */ /* 0x004fca0000400000 */
[----:B------:R-:W-:-:S04]  /*2f100*/  F2FP.F16.F32.PACK_AB R22, RZ, R22 ;  /* 0x00000016ff16723e */ /* 0x000fc800000000ff */
[----:B-1----:R-:W-:Y:S02]  /*2f110*/  PRMT R23, R22, 0x7610, R23 ;  /* 0x0000761016177816 */ /* 0x002fe40000000017 */
[----:B------:R-:W2:Y:S04]  /*2f120*/  LDL.LU R22, [R1+0xac] ;  /* 0x0000ac0001167983 */ /* 0x000ea80000300800 */
[----:B------:R1:W-:Y:S04]  /*2f130*/  @P1 STG.E.U16 desc[UR46][R20.64+0xe0], R23 ;  /* 0x0000e01714001986 */ /* 0x0003e8000c10152e */
[----:B-1----:R-:W3:Y:S01]  /*2f140*/  LDL.LU R23, [R1+0xb0] ;  /* 0x0000b00001177983 */ /* 0x002ee20000300800 */
[----:B------:R-:W-:Y:S01]  /*2f150*/  ISETP.GT.AND P1, PT, R0, 0x8, P0 ;  /* 0x000000080000780c */ /* 0x000fe20000724270 */
[----:B--2---:R-:W-:-:S05]  /*2f160*/  FMUL R22, R22, R2 ;  /* 0x0000000216167220 */ /* 0x004fca0000400000 */
[----:B------:R-:W-:-:S04]  /*2f170*/  F2FP.F16.F32.PACK_AB R22, RZ, R22 ;  /* 0x00000016ff16723e */ /* 0x000fc800000000ff */
[----:B------:R-:W-:Y:S01]  /*2f180*/  PRMT R232, R22, 0x7610, R232 ;  /* 0x0000761016e87816 */ /* 0x000fe200000000e8 */
[----:B---3--:R-:W-:-:S05]  /*2f190*/  FMUL R23, R23, R2 ;  /* 0x0000000217177220 */ /* 0x008fca0000400000 */
[----:B------:R-:W-:Y:S02]  /*2f1a0*/  F2FP.F16.F32.PACK_AB R22, RZ, R23 ;  /* 0x00000017ff16723e */ /* 0x000fe400000000ff */
[----:B------:R-:W2:Y:S04]  /*2f1b0*/  LDL.LU R23, [R1+0xb4] ;  /* 0x0000b40001177983 */ /* 0x000ea80000300800 */
[----:B------:R-:W-:Y:S01]  /*2f1c0*/  @P1 STG.E.U16 desc[UR46][R20.64+0xe2], R232 ;  /* 0x0000e2e814001986 */ /* 0x000fe2000c10152e */
[----:B------:R-:W-:-:S04]  /*2f1d0*/  ISETP.GT.AND P1, PT, R3, 0x78, PT ;  /* 0x000000780300780c */ /* 0x000fc80003f24270 */
[----:B------:R-:W-:-:S13]  /*2f1e0*/  ISETP.GT.AND P6, PT, R0, RZ, P1 ;  /* 0x000000ff0000720c */ /* 0x000fda0000fc4270 */
[----:B------:R2:W-:Y:S01]  /*2f1f0*/  @P6 STG.E.U16 desc[UR46][R18.64+0xf0], R22 ;  /* 0x0000f01612006986 */ /* 0x0005e2000c10152e */
[----:B------:R-:W-:-:S04]  /*2f200*/  ISETP.GT.AND P6, PT, R3, 0x79, PT ;  /* 0x000000790300780c */ /* 0x000fc80003fc4270 */
[----:B------:R-:W-:Y:S01]  /*2f210*/  ISETP.GT.AND P6, PT, R0, RZ, P6 ;  /* 0x000000ff0000720c */ /* 0x000fe200037c4270 */
[----:B--2---:R-:W-:Y:S02]  /*2f220*/  FMUL R22, R23, R2 ;  /* 0x0000000217167220 */ /* 0x004fe40000400000 */
[----:B------:R-:W2:Y:S03]  /*2f230*/  LDL.LU R23, [R1+0x74] ;  /* 0x0000740001177983 */ /* 0x000ea60000300800 */
[----:B------:R-:W-:-:S07]  /*2f240*/  F2FP.F16.F32.PACK_AB R22, RZ, R22 ;  /* 0x00000016ff16723e */ /* 0x000fce00000000ff */
[----:B------:R1:W-:Y:S01]  /*2f250*/  @P6 STG.E.U16 desc[UR46][R18.64+0xf2], R22 ;  /* 0x0000f21612006986 */ /* 0x0003e2000c10152e */
[----:B------:R-:W-:Y:S01]  /*2f260*/  ISETP.GT.AND P6, PT, R0, 0x8, P1 ;  /* 0x000000080000780c */ /* 0x000fe20000fc4270 */
[----:B-1----:R-:W-:Y:S02]  /*2f270*/  FMUL R22, R234, R2 ;  /* 0x00000002ea167220 */ /* 0x002fe40000400000 */
[----:B------:R-:W3:Y:S03]  /*2f280*/  LDL.LU R234, [R1+0x78] ;  /* 0x0000780001ea7983 */ /* 0x000ee60000300800 */
[----:B------:R-:W-:-:S07]  /*2f290*/  F2FP.F16.F32.PACK_AB R22, RZ, R22 ;  /* 0x00000016ff16723e */ /* 0x000fce00000000ff */
[----:B------:R1:W-:Y:S01]  /*2f2a0*/  @P6 STG.E.U16 desc[UR46][R20.64+0xf0], R22 ;  /* 0x0000f01614006986 */ /* 0x0003e2000c10152e */
[----:B------:R-:W-:-:S04]  /*2f2b0*/  ISETP.GT.AND P6, PT, R3, 0x79, PT ;  /* 0x000000790300780c */ /* 0x000fc80003fc4270 */
[----:B------:R-:W-:Y:S01]  /*2f2c0*/  ISETP.GT.AND P6, PT, R0, 0x8, P6 ;  /* 0x000000080000780c */ /* 0x000fe200037c4270 */
[----:B-1----:R-:W-:Y:S02]  /*2f2d0*/  FMUL R22, R235, R2 ;  /* 0x00000002eb167220 */ /* 0x002fe40000400000 */
[----:B------:R-:W4:Y:S03]  /*2f2e0*/  LDL.LU R235, [R1+0x7c] ;  /* 0x00007c0001eb7983 */ /* 0x000f260000300800 */
[----:B------:R-:W-:-:S07]  /*2f2f0*/  F2FP.F16.F32.PACK_AB R22, RZ, R22 ;  /* 0x00000016ff16723e */ /* 0x000fce00000000ff */
[----:B------:R1:W-:Y:S04]  /*2f300*/  @P6 STG.E.U16 desc[UR46][R20.64+0xf2], R22 ;  /* 0x0000f21614006986 */ /* 0x0003e8000c10152e */
[----:B-1----:R-:W2:Y:S01]  /*2f310*/  LDL.LU R22, [R1+0x40] ;  /* 0x0000400001167983 */ /* 0x002ea20000300800 */
[----:B------:R-:W-:-:S04]  /*2f320*/  ISETP.GT.AND P6, PT, R3, 0x60, PT ;  /* 0x000000600300780c */ /* 0x000fc80003fc4270 */
[----:B------:R-:W-:Y:S01]  /*2f330*/  ISETP.GT.AND P6, PT, R0, 0x80, P6 ;  /* 0x000000800000780c */ /* 0x000fe200037c4270 */
[----:B--2---:R-:W-:-:S05]  /*2f340*/  FMUL R22, R22, R2 ;  /* 0x0000000216167220 */ /* 0x004fca0000400000 */
[----:B------:R-:W-:-:S07]  /*2f350*/  F2FP.F16.F32.PACK_AB R22, RZ, R22 ;  /* 0x00000016ff16723e */ /* 0x000fce00000000ff */
[----:B------:R1:W-:Y:S04]  /*2f360*/  @P6 STG.E.U16 desc[UR46][R10.64+0xc0], R22 ;  /* 0x0000c0160a006986 */ /* 0x0003e8000c10152e */
[----:B-1----:R-:W2:Y:S01]  /*2f370*/  LDL.LU R22, [R1+0x44] ;  /* 0x0000440001167983 */ /* 0x002ea20000300800 */
[----:B------:R-:W-:Y:S01]  /*2f380*/  ISETP.GT.AND P6, PT, R0, 0x80, P5 ;  /* 0x000000800000780c */ /* 0x000fe20002fc4270 */
[----:B--2---:R-:W-:-:S05]  /*2f390*/  FMUL R22, R22, R2 ;  /* 0x0000000216167220 */ /* 0x004fca0000400000 */
        /* <DEDUP_REMOVED lines=57> */
[----:B------:R1:W-:Y:S01]  /*2f730*/  @P6 STG.E.U16 desc[UR46][R10.64+0xf0], R22 ;  /* 0x0000f0160a006986 */ /* 0x0003e2000c10152e */
[----:B------:R-:W-:-:S04]  /*2f740*/  ISETP.GT.AND P6, PT, R3, 0x79, PT ;  /* 0x000000790300780c */ /* 0x000fc80003fc4270 */
[----:B------:R-:W-:Y:S01]  /*2f750*/  ISETP.GT.AND P6, PT, R0, 0x80, P6 ;  /* 0x000000800000780c */ /* 0x000fe200037c4270 */
[----:B-1----:R-:W-:Y:S02]  /*2f760*/  FMUL R22, R23, R2 ;  /* 0x0000000217167220 */ /* 0x002fe40000400000 */
        /* <DEDUP_REMOVED lines=8> */
[----:B------:R-:W-:-:S04]  /*2f7f0*/  ISETP.GT.AND P6, PT, R3, 0x79, PT ;  /* 0x000000790300780c */ /* 0x000fc80003fc4270 */
[----:B------:R-:W-:Y:S01]  /*2f800*/  ISETP.GT.AND P6, PT, R0, 0x88, P6 ;  /* 0x000000880000780c */ /* 0x000fe200037c4270 */
[----:B----4-:R-:W-:Y:S02]  /*2f810*/  FMUL R22, R235, R2 ;  /* 0x00000002eb167220 */ /* 0x010fe40000400000 */
[----:B------:R-:W4:Y:S03]  /*2f820*/  LDL.LU R235, [R1+0x3c] ;  /* 0x00003c0001eb7983 */ /* 0x000f260000300800 */
[----:B------:R-:W-:-:S07]  /*2f830*/  F2FP.F16.F32.PACK_AB R22, RZ, R22 ;  /* 0x00000016ff16723e */ /* 0x000fce00000000ff */
[----:B------:R1:W-:Y:S04]  /*2f840*/  @P6 STG.E.U16 desc[UR46][R14.64+0xf2], R22 ;  /* 0x0000f2160e006986 */ /* 0x0003e8000c10152e */
[----:B-1----:R-:W2:Y:S01]  /*2f850*/  LDL.LU R22, [R1] ;  /* 0x0000000001167983 */ /* 0x002ea20000300800 */
        /* <DEDUP_REMOVED lines=58> */
[-C--:B------:R-:W-:Y:S01]  /*2fc00*/  FMUL R23, R23, R2.reuse ;  /* 0x0000000217177220 */ /* 0x080fe20000400000 */
[----:B--2---:R-:W-:-:S05]  /*2fc10*/  FMUL R22, R22, R2 ;  /* 0x0000000216167220 */ /* 0x004fca0000400000 */
[----:B------:R-:W-:-:S06]  /*2fc20*/  F2FP.F16.F32.PACK_AB R22, RZ, R22 ;  /* 0x00000016ff16723e */ /* 0x000fcc00000000ff */
[----:B------:R1:W-:Y:S04]  /*2fc30*/  @P6 STG.E.U16 desc[UR46][R12.64+0xe2], R22 ;  /* 0x0000e2160c006986 */ /* 0x0003e8000c10152e */
[----:B-1----:R-:W2:Y:S01]  /*2fc40*/  LDL.LU R22, [R1+0x34] ;  /* 0x0000340001167983 */ /* 0x002ea20000300800 */
[----:B------:R-:W-:Y:S02]  /*2fc50*/  ISETP.GT.AND P6, PT, R0, 0x100, P1 ;  /* 0x000001000000780c */ /* 0x000fe40000fc4270 */
[----:B------:R-:W-:-:S04]  /*2fc60*/  F2FP.F16.F32.PACK_AB R23, RZ, R23 ;  /* 0x00000017ff17723e */ /* 0x000fc800000000ff */
[----:B------:R-:W-:-:S07]  /*2fc70*/  PRMT R232, R23, 0x7610, R232 ;  /* 0x0000761017e87816 */ /* 0x000fce00000000e8 */
[----:B------:R0:W-:Y:S01]  /*2fc80*/  @P6 STG.E.U16 desc[UR46][R6.64+0xf0], R232 ;  /* 0x0000f0e806006986 */ /* 0x0001e2000c10152e */
[----:B------:R-:W-:-:S04]  /*2fc90*/  ISETP.GT.AND P6, PT, R3, 0x79, PT ;  /* 0x000000790300780c */ /* 0x000fc80003fc4270 */
[----:B------:R-:W-:Y:S01]  /*2fca0*/  ISETP.GT.AND P6, PT, R0, 0x100, P6 ;  /* 0x000001000000780c */ /* 0x000fe200037c4270 */
[----:B------:R-:W-:-:S05]  /*2fcb0*/  FMUL R216, R216, R2 ;  /* 0x00000002d8d87220 */ /* 0x000fca0000400000 */
[----:B------:R-:W-:Y:S01]  /*2fcc0*/  F2FP.F16.F32.PACK_AB R216, RZ, R216 ;  /* 0x000000d8ffd8723e */ /* 0x000fe200000000ff */
[-C--:B------:R-:W-:Y:S01]  /*2fcd0*/  FMUL R217, R217, R2.reuse ;  /* 0x00000002d9d97220 */ /* 0x080fe20000400000 */
[----:B------:R-:W-:-:S04]  /*2fce0*/  FMUL R219, R219, R2 ;  /* 0x00000002dbdb7220 */ /* 0x000fc80000400000 */
[----:B------:R-:W-:Y:S02]  /*2fcf0*/  F2FP.F16.F32.PACK_AB R217, RZ, R217 ;  /* 0x000000d9ffd9723e */ /* 0x000fe400000000ff */
        /* <DEDUP_REMOVED lines=10> */
[-C--:B------:R-:W-:Y:S01]  /*2fda0*/  FMUL R224, R224, R2.reuse ;  /* 0x00000002e0e07220 */ /* 0x080fe20000400000 */
[----:B------:R-:W-:-:S03]  /*2fdb0*/  FMUL R225, R225, R2 ;  /* 0x00000002e1e17220 */ /* 0x000fc60000400000 */
[----:B------:R-:W-:Y:S02]  /*2fdc0*/  F2FP.F16.F32.PACK_AB R223, RZ, R223 ;  /* 0x000000dfffdf723e */ /* 0x000fe400000000ff */
[----:B------:R-:W-:Y:S01]  /*2fdd0*/  F2FP.F16.F32.PACK_AB R224, RZ, R224 ;  /* 0x000000e0ffe0723e */ /* 0x000fe200000000ff */
[-C--:B------:R-:W-:Y:S01]  /*2fde0*/  FMUL R226, R226, R2.reuse ;  /* 0x00000002e2e27220 */ /* 0x080fe20000400000 */
[----:B------:R-:W-:Y:S01]  /*2fdf0*/  F2FP.F16.F32.PACK_AB R225, RZ, R225 ;  /* 0x000000e1ffe1723e */ /* 0x000fe200000000ff */
[-C--:B------:R-:W-:Y:S01]  /*2fe00*/  FMUL R227, R227, R2.reuse ;  /* 0x00000002e3e37220 */ /* 0x080fe20000400000 */
[-C--:B------:R-:W-:Y:S01]  /*2fe10*/  FMUL R228, R228, R2.reuse ;  /* 0x00000002e4e47220 */ /* 0x080fe20000400000 */
[----:B------:R-:W-:Y:S01]  /*2fe20*/  FMUL R229, R229, R2 ;  /* 0x00000002e5e57220 */ /* 0x000fe20000400000 */
[----:B------:R-:W-:Y:S02]  /*2fe30*/  F2FP.F16.F32.PACK_AB R226, RZ, R226 ;  /* 0x000000e2ffe2723e */ /* 0x000fe400000000ff */
[----:B------:R-:W-:-:S02]  /*2fe40*/  F2FP.F16.F32.PACK_AB R227, RZ, R227 ;  /* 0x000000e3ffe3723e */ /* 0x000fc400000000ff */
[----:B------:R-:W-:Y:S02]  /*2fe50*/  F2FP.F16.F32.PACK_AB R228, RZ, R228 ;  /* 0x000000e4ffe4723e */ /* 0x000fe400000000ff */
[----:B------:R-:W-:Y:S01]  /*2fe60*/  F2FP.F16.F32.PACK_AB R229, RZ, R229 ;  /* 0x000000e5ffe5723e */ /* 0x000fe200000000ff */
[-C--:B------:R-:W-:Y:S01]  /*2fe70*/  FMUL R230, R230, R2.reuse ;  /* 0x00000002e6e67220 */ /* 0x080fe20000400000 */
[-C--:B------:R-:W-:Y:S01]  /*2fe80*/  FMUL R231, R231, R2.reuse ;  /* 0x00000002e7e77220 */ /* 0x080fe20000400000 */
[-C--:B------:R-:W-:Y:S01]  /*2fe90*/  FMUL R200, R200, R2.reuse ;  /* 0x00000002c8c87220 */ /* 0x080fe20000400000 */
[-C--:B------:R-:W-:Y:S01]  /*2fea0*/  FMUL R201, R201, R2.reuse ;  /* 0x00000002c9c97220 */ /* 0x080fe20000400000 */
[----:B------:R-:W-:Y:S01]  /*2feb0*/  FMUL R202, R202, R2 ;  /* 0x00000002caca7220 */ /* 0x000fe20000400000 */
[----:B------:R-:W-:Y:S02]  /*2fec0*/  F2FP.F16.F32.PACK_AB R230, RZ, R230 ;  /* 0x000000e6ffe6723e */ /* 0x000fe400000000ff */
[----:B------:R-:W-:-:S02]  /*2fed0*/  F2FP.F16.F32.PACK_AB R231, RZ, R231 ;  /* 0x000000e7ffe7723e */ /* 0x000fc400000000ff */
[----:B------:R-:W-:Y:S02]  /*2fee0*/  F2FP.F16.F32.PACK_AB R200, RZ, R200 ;  /* 0x000000c8ffc8723e */ /* 0x000fe400000000ff */
[----:B------:R-:W-:Y:S02]  /*2fef0*/  F2FP.F16.F32.PACK_AB R201, RZ, R201 ;  /* 0x000000c9ffc9723e */ /* 0x000fe400000000ff */
[----:B------:R-:W-:Y:S01]  /*2ff00*/  F2FP.F16.F32.PACK_AB R202, RZ, R202 ;  /* 0x000000caffca723e */ /* 0x000fe200000000ff */
[----:B------:R-:W-:-:S05]  /*2ff10*/  FMUL R203, R203, R2 ;  /* 0x00000002cbcb7220 */ /* 0x000fca0000400000 */
[----:B------:R-:W-:Y:S01]  /*2ff20*/  F2FP.F16.F32.PACK_AB R203, RZ, R203 ;  /* 0x000000cbffcb723e */ /* 0x000fe200000000ff */
[-C--:B------:R-:W-:Y:S01]  /*2ff30*/  FMUL R204, R204, R2.reuse ;  /* 0x00000002cccc7220 */ /* 0x080fe20000400000 */
[-C--:B------:R-:W-:Y:S01]  /*2ff40*/  FMUL R205, R205, R2.reuse ;  /* 0x00000002cdcd7220 */ /* 0x080fe20000400000 */
[----:B------:R-:W-:-:S03]  /*2ff50*/  FMUL R206, R206, R2 ;  /* 0x00000002cece7220 */ /* 0x000fc60000400000 */
[----:B------:R-:W-:Y:S02]  /*2ff60*/  F2FP.F16.F32.PACK_AB R204, RZ, R204 ;  /* 0x000000ccffcc723e */ /* 0x000fe400000000ff */
[----:B------:R-:W-:Y:S02]  /*2ff70*/  F2FP.F16.F32.PACK_AB R205, RZ, R205 ;  /* 0x000000cdffcd723e */ /* 0x000fe400000000ff */
[----:B------:R-:W-:Y:S01]  /*2ff80*/  F2FP.F16.F32.PACK_AB R206, RZ, R206 ;  /* 0x000000ceffce723e */ /* 0x000fe200000000ff */
[-C--:B------:R-:W-:Y:S01]  /*2ff90*/  FMUL R207, R207, R2.reuse ;  /* 0x00000002cfcf7220 */ /* 0x080fe20000400000 */
[----:B------:R-:W-:-:S04]  /*2ffa0*/  FMUL R208, R208, R2 ;  /* 0x00000002d0d07220 */ /* 0x000fc80000400000 */
[----:B------:R-:W-:Y:S02]  /*2ffb0*/  F2FP.F16.F32.PACK_AB R207, RZ, R207 ;  /* 0x000000cfffcf723e */ /* 0x000fe400000000ff */
[----:B------:R-:W-:Y:S01]  /*2ffc0*/  F2FP.F16.F32.PACK_AB R208, RZ, R208 ;  /* 0x000000d0ffd0723e */ /* 0x000fe200000000ff */
[-C--:B------:R-:W-:Y:S01]  /*2ffd0*/  FMUL R209, R209, R2.reuse ;  /* 0x00000002d1d17220 */ /* 0x080fe20000400000 */
[----:B--2---:R-:W-:-:S05]  /*2ffe0*/  FMUL R23, R22, R2 ;  /* 0x0000000216177220 */ /* 0x004fca0000400000 */
[----:B------:R-:W-:Y:S01]  /*2fff0*/  F2FP.F16.F32.PACK_AB R23, RZ, R23 ;  /* 0x00000017ff17723e */ /* 0x000fe200000000ff */
[----:B---3--:R-:W-:-:S04]  /*30000*/  FMUL R22, R234, R2 ;  /* 0x00000002ea167220 */ /* 0x008fc80000400000 */
[----:B------:R0:W-:Y:S01]  /*30010*/  @P6 STG.E.U16 desc[UR46][R6.64+0xf2], R23 ;  /* 0x0000f21706006986 */ /* 0x0001e2000c10152e */
[----:B------:R-:W-:Y:S02]  /*30020*/  ISETP.GT.AND P6, PT, R0, 0x108, P1 ;  /* 0x000001080000780c */ /* 0x000fe40000fc4270 */
[----:B------:R-:W-:-:S04]  /*30030*/  F2FP.F16.F32.PACK_AB R22, RZ, R22 ;  /* 0x00000016ff16723e */ /* 0x000fc800000000ff */
[----:B------:R-:W-:-:S07]  /*30040*/  PRMT R233, R22, 0x7610, R233 ;  /* 0x0000761016e97816 */ /* 0x000fce00000000e9 */
[----:B------:R0:W-:Y:S01]  /*30050*/  @P6 STG.E.U16 desc[UR46][R12.64+0xf0], R233 ;  /* 0x0000f0e90c006986 */ /* 0x0001e2000c10152e */
[----:B------:R-:W-:Y:S01]  /*30060*/  ISETP.GT.AND P6, PT, R3, 0x79, PT ;  /* 0x000000790300780c */ /* 0x000fe20003fc4270 */
[----:B----4-:R-:W-:-:S03]  /*30070*/  FMUL R22, R235, R2 ;  /* 0x00000002eb167220 */ /* 0x010fc60000400000 */
[----:B------:R-:W-:Y:S02]  /*30080*/  ISETP.GT.AND P6, PT, R0, 0x108, P6 ;  /* 0x000001080000780c */ /* 0x000fe400037c4270 */
[----:B------:R-:W-:-:S11]  /*30090*/  F2FP.F16.F32.PACK_AB R22, RZ, R22 ;  /* 0x00000016ff16723e */ /* 0x000fd600000000ff */
[----:B------:R0:W-:Y:S01]  /*300a0*/  @P6 STG.E.U16 desc[UR46][R12.64+0xf2], R22 ;  /* 0x0000f2160c006986 */ /* 0x0001e2000c10152e */
[----:B------:R-:W-:-:S04]  /*300b0*/  ISETP.GT.AND P6, PT, R3, 0x60, PT ;  /* 0x000000600300780c */ /* 0x000fc80003fc4270 */
[----:B------:R-:W-:-:S13]  /*300c0*/  ISETP.GT.AND P6, PT, R0, 0x180, P6 ;  /* 0x000001800000780c */ /* 0x000fda00037c4270 */
[----:B------:R0:W-:Y:S01]  /*300d0*/  @P6 STG.E.U16 desc[UR46][R4.64+0xc0], R216 ;  /* 0x0000c0d804006986 */ /* 0x0001e2000c10152e */
[C---:B------:R-:W-:Y:S02]  /*300e0*/  ISETP.GT.AND P6, PT, R0.reuse, 0x180, P5 ;  /* 0x000001800000780c */ /* 0x040fe40002fc4270 */
[----:B------:R-:W-:-:S11]  /*300f0*/  ISETP.GT.AND P5, PT, R0, 0x188, P5 ;  /* 0x000001880000780c */ /* 0x000fd60002fa4270 */
[----:B------:R0:W-:Y:S01]  /*30100*/  @P6 STG.E.U16 desc[UR46][R4.64+0xc2], R217 ;  /* 0x0000c2d904006986 */ /* 0x0001e2000c10152e */
[----:B------:R-:W-:-:S03]  /*30110*/  ISETP.GT.AND P6, PT, R3, 0x60, PT ;  /* 0x000000600300780c */ /* 0x000fc60003fc4270 */
[----:B------:R0:W-:Y:S01]  /*30120*/  @P5 STG.E.U16 desc[UR46][R8.64+0xc2], R219 ;  /* 0x0000c2db08005986 */ /* 0x0001e2000c10152e */
[C---:B------:R-:W-:Y:S02]  /*30130*/  ISETP.GT.AND P6, PT, R0.reuse, 0x188, P6 ;  /* 0x000001880000780c */ /* 0x040fe400037c4270 */
[C---:B------:R-:W-:Y:S02]  /*30140*/  ISETP.GT.AND P5, PT, R0.reuse, 0x180, P4 ;  /* 0x000001800000780c */ /* 0x040fe400027a4270 */
[----:B------:R-:W-:-:S09]  /*30150*/  ISETP.GT.AND P4, PT, R0, 0x188, P4 ;  /* 0x000001880000780c */ /* 0x000fd20002784270 */
[----:B------:R0:W-:Y:S04]  /*30160*/  @P6 STG.E.U16 desc[UR46][R8.64+0xc0], R218 ;  /* 0x0000c0da08006986 */ /* 0x0001e8000c10152e */
[----:B------:R0:W-:Y:S01]  /*30170*/  @P5 STG.E.U16 desc[UR46][R4.64+0xd0], R220 ;  /* 0x0000d0dc04005986 */ /* 0x0001e2000c10152e */
[C---:B------:R-:W-:Y:S02]  /*30180*/  ISETP.GT.AND P5, PT, R0.reuse, 0x180, P3 ;  /* 0x000001800000780c */ /* 0x040fe40001fa4270 */
[----:B------:R-:W-:-:S11]  /*30190*/  ISETP.GT.AND P3, PT, R0, 0x188, P3 ;  /* 0x000001880000780c */ /* 0x000fd60001f64270 */
[----:B------:R0:W-:Y:S04]  /*301a0*/  @P5 STG.E.U16 desc[UR46][R4.64+0xd2], R221 ;  /* 0x0000d2dd04005986 */ /* 0x0001e8000c10152e */
[----:B------:R0:W-:Y:S01]  /*301b0*/  @P4 STG.E.U16 desc[UR46][R8.64+0xd0], R222 ;  /* 0x0000d0de08004986 */ /* 0x0001e2000c10152e */
[C---:B------:R-:W-:Y:S02]  /*301c0*/  ISETP.GT.AND P4, PT, R0.reuse, 0x180, P2 ;  /* 0x000001800000780c */ /* 0x040fe40001784270 */
[C---:B------:R-:W-:Y:S02]  /*301d0*/  ISETP.GT.AND P5, PT, R0.reuse, 0x180, P0 ;  /* 0x000001800000780c */ /* 0x040fe400007a4270 */
[C---:B------:R-:W-:Y:S02]  /*301e0*/  ISETP.GT.AND P2, PT, R0.reuse, 0x188, P2 ;  /* 0x000001880000780c */ /* 0x040fe40001744270 */
[----:B------:R-:W-:Y:S01]  /*301f0*/  ISETP.GT.AND P6, PT, R3, 0x79, PT ;  /* 0x000000790300780c */ /* 0x000fe20003fc4270 */
[----:B------:R0:W-:Y:S01]  /*30200*/  @P3 STG.E.U16 desc[UR46][R8.64+0xd2], R223 ;  /* 0x0000d2df08003986 */ /* 0x0001e2000c10152e */
[----:B------:R-:W-:-:S02]  /*30210*/  ISETP.GT.AND P0, PT, R0, 0x188, P0 ;  /* 0x000001880000780c */ /* 0x000fc40000704270 */
[----:B------:R-:W-:-:S03]  /*30220*/  ISETP.GT.AND P3, PT, R0, 0x180, P1 ;  /* 0x000001800000780c */ /* 0x000fc60000f64270 */
[----:B------:R0:W-:Y:S01]  /*30230*/  @P4 STG.E.U16 desc[UR46][R4.64+0xe0], R224 ;  /* 0x0000e0e004004986 */ /* 0x0001e2000c10152e */
[----:B------:R-:W-:-:S03]  /*30240*/  ISETP.GT.AND P4, PT, R0, 0x180, P6 ;  /* 0x000001800000780c */ /* 0x000fc60003784270 */
[----:B------:R0:W-:Y:S01]  /*30250*/  @P5 STG.E.U16 desc[UR46][R4.64+0xe2], R225 ;  /* 0x0000e2e104005986 */ /* 0x0001e2000c10152e */
[----:B------:R-:W-:-:S03]  /*30260*/  ISETP.GT.AND P1, PT, R0, 0x188, P1 ;  /* 0x000001880000780c */ /* 0x000fc60000f24270 */
[----:B------:R0:W-:Y:S01]  /*30270*/  @P2 STG.E.U16 desc[UR46][R8.64+0xe0], R226 ;  /* 0x0000e0e208002986 */ /* 0x0001e2000c10152e */
[C---:B------:R-:W-:Y:S02]  /*30280*/  ISETP.GT.AND P2, PT, R3.reuse, 0x79, PT ;  /* 0x000000790300780c */ /* 0x040fe40003f44270 */
[C---:B------:R-:W-:Y:S02]  /*30290*/  ISETP.GT.AND P6, PT, R3.reuse, 0x80, PT ;  /* 0x000000800300780c */ /* 0x040fe40003fc4270 */
[----:B------:R-:W-:Y:S01]  /*302a0*/  ISETP.GT.AND P5, PT, R3, 0x81, PT ;  /* 0x000000810300780c */ /* 0x000fe20003fa4270 */
[----:B------:R0:W-:Y:S01]  /*302b0*/  @P0 STG.E.U16 desc[UR46][R8.64+0xe2], R227 ;  /* 0x0000e2e308000986 */ /* 0x0001e2000c10152e */
[C---:B------:R-:W-:Y:S02]  /*302c0*/  ISETP.GT.AND P0, PT, R0.reuse, 0x188, P2 ;  /* 0x000001880000780c */ /* 0x040fe40001704270 */
[C---:B------:R-:W-:Y:S01]  /*302d0*/  ISETP.GT.AND P2, PT, R0.reuse, RZ, P6 ;  /* 0x000000ff0000720c */ /* 0x040fe20003744270 */
[----:B------:R0:W-:Y:S01]  /*302e0*/  @P3 STG.E.U16 desc[UR46][R4.64+0xf0], R228 ;  /* 0x0000f0e404003986 */ /* 0x0001e2000c10152e */
[----:B------:R-:W-:-:S03]  /*302f0*/  ISETP.GT.AND P3, PT, R0, RZ, P5 ;  /* 0x000000ff0000720c */ /* 0x000fc60002f64270 */
[----:B------:R0:W-:Y:S01]  /*30300*/  @P4 STG.E.U16 desc[UR46][R4.64+0xf2], R229 ;  /* 0x0000f2e504004986 */ /* 0x0001e2000c10152e */
[----:B------:R-:W-:-:S03]  /*30310*/  ISETP.GT.AND P4, PT, R0, 0x8, P6 ;  /* 0x000000080000780c */ /* 0x000fc60003784270 */
[----:B------:R0:W-:Y:S01]  /*30320*/  @P1 STG.E.U16 desc[UR46][R8.64+0xf0], R230 ;  /* 0x0000f0e608001986 */ /* 0x0001e2000c10152e */
[----:B------:R-:W-:-:S03]  /*30330*/  ISETP.GT.AND P1, PT, R0, 0x8, P5 ;  /* 0x000000080000780c */ /* 0x000fc60002f24270 */
[----:B------:R0:W-:Y:S04]  /*30340*/  @P0 STG.E.U16 desc[UR46][R8.64+0xf2], R231 ;  /* 0x0000f2e708000986 */ /* 0x0001e8000c10152e */
[----:B------:R0:W-:Y:S04]  /*30350*/  @P2 STG.E.U16 desc[UR46][R18.64+0x100], R200 ;  /* 0x000100c812002986 */ /* 0x0001e8000c10152e */
[----:B------:R0:W-:Y:S01]  /*30360*/  @P3 STG.E.U16 desc[UR46][R18.64+0x102], R201 ;  /* 0x000102c912003986 */ /* 0x0001e2000c10152e */
[----:B------:R-:W-:-:S03]  /*30370*/  ISETP.GT.AND P3, PT, R3, 0x89, PT ;  /* 0x000000890300780c */ /* 0x000fc60003f64270 */
[----:B------:R0:W-:Y:S01]  /*30380*/  @P4 STG.E.U16 desc[UR46][R20.64+0x100], R202 ;  /* 0x000100ca14004986 */ /* 0x0001e2000c10152e */
[----:B------:R-:W-:Y:S02]  /*30390*/  ISETP.GT.AND P4, PT, R3, 0x88, PT ;  /* 0x000000880300780c */ /* 0x000fe40003f84270 */
[C---:B------:R-:W-:Y:S02]  /*303a0*/  ISETP.GT.AND P2, PT, R0.reuse, RZ, P3 ;  /* 0x000000ff0000720c */ /* 0x040fe40001f44270 */
[C---:B------:R-:W-:Y:S01]  /*303b0*/  ISETP.GT.AND P0, PT, R0.reuse, RZ, P4 ;  /* 0x000000ff0000720c */ /* 0x040fe20002704270 */
[----:B------:R0:W-:Y:S01]  /*303c0*/  @P1 STG.E.U16 desc[UR46][R20.64+0x102], R203 ;  /* 0x000102cb14001986 */ /* 0x0001e2000c10152e */
[----:B------:R-:W-:-:S09]  /*303d0*/  ISETP.GT.AND P1, PT, R0, 0x8, P4 ;  /* 0x000000080000780c */ /* 0x000fd20002724270 */
[----:B------:R0:W-:Y:S01]  /*303e0*/  @P2 STG.E.U16 desc[UR46][R18.64+0x112], R205 ;  /* 0x000112cd12002986 */ /* 0x0001e2000c10152e */
[----:B------:R-:W-:-:S03]  /*303f0*/  ISETP.GT.AND P2, PT, R3, 0x90, PT ;  /* 0x000000900300780c */ /* 0x000fc60003f44270 */
[----:B------:R0:W-:Y:S01]  /*30400*/  @P0 STG.E.U16 desc[UR46][R18.64+0x110], R204 ;  /* 0x000110cc12000986 */ /* 0x0001e2000c10152e */
[----:B------:R-:W-:-:S03]  /*30410*/  ISETP.GT.AND P0, PT, R0, 0x8, P3 ;  /* 0x000000080000780c */ /* 0x000fc60001f04270 */
[----:B------:R0:W-:Y:S01]  /*30420*/  @P1 STG.E.U16 desc[UR46][R20.64+0x110], R206 ;  /* 0x000110ce14001986 */ /* 0x0001e2000c10152e */
[----:B------:R-:W-:-:S09]  /*30430*/  ISETP.GT.AND P1, PT, R0, RZ, P2 ;  /* 0x000000ff0000720c */ /* 0x000fd20001724270 */
[----:B------:R0:W-:Y:S01]  /*30440*/  @P0 STG.E.U16 desc[UR46][R20.64+0x112], R207 ;  /* 0x000112cf14000986 */ /* 0x0001e2000c10152e */
[----:B------:R-:W-:-:S03]  /*30450*/  ISETP.GT.AND P0, PT, R3, 0x91, PT ;  /* 0x000000910300780c */ /* 0x000fc60003f04270 */
[----:B------:R0:W-:Y:S01]  /*30460*/  @P1 STG.E.U16 desc[UR46][R18.64+0x120], R208 ;  /* 0x000120d012001986 */ /* 0x0001e2000c10152e */
[----:B------:R-:W-:Y:S02]  /*30470*/  ISETP.GT.AND P1, PT, R0, RZ, P0 ;  /* 0x000000ff0000720c */ /* 0x000fe40000724270 */
[----:B------:R-:W-:Y:S01]  /*30480*/  F2FP.F16.F32.PACK_AB R209, RZ, R209 ;  /* 0x000000d1ffd1723e */ /* 0x000fe200000000ff */
[----:B------:R-:W-:-:S10]  /*30490*/  FMUL R210, R210, R2 ;  /* 0x00000002d2d27220 */ /* 0x000fd40000400000 */
[----:B------:R0:W-:Y:S01]  /*304a0*/  @P1 STG.E.U16 desc[UR46][R18.64+0x122], R209 ;  /* 0x000122d112001986 */ /* 0x0001e2000c10152e */
[----:B------:R-:W-:Y:S02]  /*304b0*/  ISETP.GT.AND P1, PT, R0, 0x8, P2 ;  /* 0x000000080000780c */ /* 0x000fe40001724270 */
[----:B------:R-:W-:Y:S01]  /*304c0*/  F2FP.F16.F32.PACK_AB R210, RZ, R210 ;  /* 0x000000d2ffd2723e */ /* 0x000fe200000000ff */
[----:B------:R-:W-:-:S10]  /*304d0*/  FMUL R211, R211, R2 ;  /* 0x00000002d3d37220 */ /* 0x000fd40000400000 */
[----:B------:R0:W-:Y:S01]  /*304e0*/  @P1 STG.E.U16 desc[UR46][R20.64+0x120], R210 ;  /* 0x000120d214001986 */ /* 0x0001e2000c10152e */
[----:B------:R-:W-:Y:S02]  /*304f0*/  ISETP.GT.AND P1, PT, R0, 0x8, P0 ;  /* 0x000000080000780c */ /* 0x000fe40000724270 */
[----:B------:R-:W-:Y:S01]  /*30500*/  F2FP.F16.F32.PACK_AB R211, RZ, R211 ;  /* 0x000000d3ffd3723e */ /* 0x000fe200000000ff */
[----:B------:R-:W-:-:S10]  /*30510*/  FMUL R212, R212, R2 ;  /* 0x00000002d4d47220 */ /* 0x000fd40000400000 */
[----:B------:R0:W-:Y:S01]  /*30520*/  @P1 STG.E.U16 desc[UR46][R20.64+0x122], R211 ;  /* 0x000122d314001986 */ /* 0x0001e2000c10152e */
[----:B------:R-:W-:-:S04]  /*30530*/  ISETP.GT.AND P1, PT, R3, 0x98, PT ;  /* 0x000000980300780c */ /* 0x000fc80003f24270 */
[----:B------:R-:W-:Y:S02]  /*30540*/  ISETP.GT.AND P6, PT, R0, RZ, P1 ;  /* 0x000000ff0000720c */ /* 0x000fe40000fc4270 */
        /* <DEDUP_REMOVED lines=156> */
[-C--:B------:R-:W-:Y:S01]  /*30f10*/  FMUL R153, R153, R2.reuse ;  /* 0x0000000299997220 */ /* 0x080fe20000400000 */
[----:B------:R-:W-:-:S09]  /*30f20*/  FMUL R155, R155, R2 ;  /* 0x000000029b9b7220 */ /* 0x000fd20000400000 */
[----:B------:R0:W-:Y:S01]  /*30f30*/  @P6 STG.E.U16 desc[UR46][R4.64+0x100], R152 ;  /* 0x0001009804006986 */ /* 0x0001e2000c10152e */
[C---:B------:R-:W-:Y:S02]  /*30f40*/  ISETP.GT.AND P6, PT, R0.reuse, 0x180, P5 ;  /* 0x000001800000780c */ /* 0x040fe40002fc4270 */
[----:B------:R-:W-:Y:S02]  /*30f50*/  ISETP.GT.AND P5, PT, R0, 0x188, P5 ;  /* 0x000001880000780c */ /* 0x000fe40002fa4270 */
[----:B------:R-:W-:Y:S02]  /*30f60*/  F2FP.F16.F32.PACK_AB R153, RZ, R153 ;  /* 0x00000099ff99723e */ /* 0x000fe400000000ff */
[----:B------:R-:W-:-:S07]  /*30f70*/  F2FP.F16.F32.PACK_AB R155, RZ, R155 ;  /* 0x0000009bff9b723e */ /* 0x000fce00000000ff */
[----:B------:R0:W-:Y:S01]  /*30f80*/  @P6 STG.E.U16 desc[UR46][R4.64+0x102], R153 ;  /* 0x0001029904006986 */ /* 0x0001e2000c10152e */
[----:B------:R-:W-:-:S03]  /*30f90*/  ISETP.GT.AND P6, PT, R3, 0x80, PT ;  /* 0x000000800300780c */ /* 0x000fc60003fc4270 */
[----:B------:R0:W-:Y:S01]  /*30fa0*/  @P5 STG.E.U16 desc[UR46][R8.64+0x102], R155 ;  /* 0x0001029b08005986 */ /* 0x0001e2000c10152e */
[C---:B------:R-:W-:Y:S02]  /*30fb0*/  ISETP.GT.AND P6, PT, R0.reuse, 0x188, P6 ;  /* 0x000001880000780c */ /* 0x040fe400037c4270 */
[----:B------:R-:W-:Y:S01]  /*30fc0*/  ISETP.GT.AND P5, PT, R0, 0x180, P4 ;  /* 0x000001800000780c */ /* 0x000fe200027a4270 */
[-C--:B------:R-:W-:Y:S01]  /*30fd0*/  FMUL R154, R154, R2.reuse ;  /* 0x000000029a9a7220 */ /* 0x080fe20000400000 */
[----:B------:R-:W-:-:S04]  /*30fe0*/  FMUL R156, R156, R2 ;  /* 0x000000029c9c7220 */ /* 0x000fc80000400000 */
[----:B------:R-:W-:Y:S02]  /*30ff0*/  F2FP.F16.F32.PACK_AB R154, RZ, R154 ;  /* 0x0000009aff9a723e */ /* 0x000fe400000000ff */
[----:B------:R-:W-:-:S03]  /*31000*/  F2FP.F16.F32.PACK_AB R156, RZ, R156 ;  /* 0x0000009cff9c723e */ /* 0x000fc600000000ff */
[----:B------:R0:W-:Y:S01]  /*31010*/  @P6 STG.E.U16 desc[UR46][R8.64+0x100], R154 ;  /* 0x0001009a08006986 */ /* 0x0001e2000c10152e */
[----:B------:R-:W-:-:S03]  /*31020*/  ISETP.GT.AND P4, PT, R0, 0x188, P4 ;  /* 0x000001880000780c */ /* 0x000fc60002784270 */
[----:B------:R0:W-:Y:S01]  /*31030*/  @P5 STG.E.U16 desc[UR46][R4.64+0x110], R156 ;  /* 0x0001109c04005986 */ /* 0x0001e2000c10152e */
[----:B------:R-:W-:Y:S01]  /*31040*/  ISETP.GT.AND P5, PT, R0, 0x180, P3 ;  /* 0x000001800000780c */ /* 0x000fe20001fa4270 */
[-C--:B------:R-:W-:Y:S01]  /*31050*/  FMUL R157, R157, R2.reuse ;  /* 0x000000029d9d7220 */ /* 0x080fe20000400000 */
[----:B------:R-:W-:-:S04]  /*31060*/  FMUL R158, R158, R2 ;  /* 0x000000029e9e7220 */ /* 0x000fc80000400000 */
[----:B------:R-:W-:Y:S02]  /*31070*/  F2FP.F16.F32.PACK_AB R157, RZ, R157 ;  /* 0x0000009dff9d723e */ /* 0x000fe400000000ff */
[----:B------:R-:W-:Y:S02]  /*31080*/  F2FP.F16.F32.PACK_AB R158, RZ, R158 ;  /* 0x0000009eff9e723e */ /* 0x000fe400000000ff */
[----:B------:R-:W-:-:S03]  /*31090*/  ISETP.GT.AND P3, PT, R0, 0x188, P3 ;  /* 0x000001880000780c */ /* 0x000fc60001f64270 */
[----:B------:R0:W-:Y:S01]  /*310a0*/  @P5 STG.E.U16 desc[UR46][R4.64+0x112], R157 ;  /* 0x0001129d04005986 */ /* 0x0001e2000c10152e */
[----:B------:R-:W-:-:S03]  /*310b0*/  FMUL R159, R159, R2 ;  /* 0x000000029f9f7220 */ /* 0x000fc60000400000 */
[----:B------:R0:W-:Y:S01]  /*310c0*/  @P4 STG.E.U16 desc[UR46][R8.64+0x110], R158 ;  /* 0x0001109e08004986 */ /* 0x0001e2000c10152e */
[----:B------:R-:W-:Y:S01]  /*310d0*/  ISETP.GT.AND P4, PT, R0, 0x180, P2 ;  /* 0x000001800000780c */ /* 0x000fe20001784270 */
[----:B------:R-:W-:Y:S01]  /*310e0*/  FMUL R160, R160, R2 ;  /* 0x00000002a0a07220 */ /* 0x000fe20000400000 */
[----:B------:R-:W-:Y:S02]  /*310f0*/  F2FP.F16.F32.PACK_AB R159, RZ, R159 ;  /* 0x0000009fff9f723e */ /* 0x000fe400000000ff */
[C---:B------:R-:W-:Y:S02]  /*31100*/  ISETP.GT.AND P5, PT, R0.reuse, 0x180, P0 ;  /* 0x000001800000780c */ /* 0x040fe400007a4270 */
[----:B------:R-:W-:Y:S02]  /*31110*/  F2FP.F16.F32.PACK_AB R160, RZ, R160 ;  /* 0x000000a0ffa0723e */ /* 0x000fe400000000ff */
[----:B------:R-:W-:Y:S01]  /*31120*/  ISETP.GT.AND P2, PT, R0, 0x188, P2 ;  /* 0x000001880000780c */ /* 0x000fe20001744270 */
[-C--:B------:R-:W-:Y:S01]  /*31130*/  FMUL R161, R161, R2.reuse ;  /* 0x00000002a1a17220 */ /* 0x080fe20000400000 */
[----:B------:R-:W-:Y:S01]  /*31140*/  ISETP.GT.AND P6, PT, R3, 0x99, PT ;  /* 0x000000990300780c */ /* 0x000fe20003fc4270 */
[----:B------:R-:W-:Y:S01]  /*31150*/  FMUL R162, R162, R2 ;  /* 0x00000002a2a27220 */ /* 0x000fe20000400000 */
[----:B------:R0:W-:Y:S01]  /*31160*/  @P3 STG.E.U16 desc[UR46][R8.64+0x112], R159 ;  /* 0x0001129f08003986 */ /* 0x0001e2000c10152e */
[----:B------:R-:W-:-:S02]  /*31170*/  ISETP.GT.AND P0, PT, R0, 0x188, P0 ;  /* 0x000001880000780c */ /* 0x000fc40000704270 */
[C---:B------:R-:W-:Y:S01]  /*31180*/  ISETP.GT.AND P3, PT, R0.reuse, 0x180, P1 ;  /* 0x000001800000780c */ /* 0x040fe20000f64270 */
[----:B------:R0:W-:Y:S01]  /*31190*/  @P4 STG.E.U16 desc[UR46][R4.64+0x120], R160 ;  /* 0x000120a004004986 */ /* 0x0001e2000c10152e */
[----:B------:R-:W-:Y:S01]  /*311a0*/  ISETP.GT.AND P4, PT, R0, 0x180, P6 ;  /* 0x000001800000780c */ /* 0x000fe20003784270 */
[-C--:B------:R-:W-:Y:S01]  /*311b0*/  FMUL R163, R163, R2.reuse ;  /* 0x00000002a3a37220 */ /* 0x080fe20000400000 */
[----:B------:R-:W-:Y:S01]  /*311c0*/  F2FP.F16.F32.PACK_AB R161, RZ, R161 ;  /* 0x000000a1ffa1723e */ /* 0x000fe200000000ff */
[----:B------:R-:W-:Y:S01]  /*311d0*/  FMUL R164, R164, R2 ;  /* 0x00000002a4a47220 */ /* 0x000fe20000400000 */
[----:B------:R-:W-:Y:S01]  /*311e0*/  F2FP.F16.F32.PACK_AB R162, RZ, R162 ;  /* 0x000000a2ffa2723e */ /* 0x000fe200000000ff */
[----:B------:R-:W-:Y:S01]  /*311f0*/  FMUL R165, R165, R2 ;  /* 0x00000002a5a57220 */ /* 0x000fe20000400000 */
[----:B------:R-:W-:Y:S01]  /*31200*/  F2FP.F16.F32.PACK_AB R163, RZ, R163 ;  /* 0x000000a3ffa3723e */ /* 0x000fe200000000ff */
[----:B------:R0:W-:Y:S01]  /*31210*/  @P5 STG.E.U16 desc[UR46][R4.64+0x122], R161 ;  /* 0x000122a104005986 */ /* 0x0001e2000c10152e */
[----:B------:R-:W-:-:S02]  /*31220*/  F2FP.F16.F32.PACK_AB R164, RZ, R164 ;  /* 0x000000a4ffa4723e */ /* 0x000fc400000000ff */
[----:B------:R-:W-:Y:S01]  /*31230*/  F2FP.F16.F32.PACK_AB R165, RZ, R165 ;  /* 0x000000a5ffa5723e */ /* 0x000fe200000000ff */
[----:B------:R0:W-:Y:S01]  /*31240*/  @P2 STG.E.U16 desc[UR46][R8.64+0x120], R162 ;  /* 0x000120a208002986 */ /* 0x0001e2000c10152e */
[----:B------:R-:W-:Y:S02]  /*31250*/  ISETP.GT.AND P1, PT, R0, 0x188, P1 ;  /* 0x000001880000780c */ /* 0x000fe40000f24270 */
[C---:B------:R-:W-:Y:S02]  /*31260*/  ISETP.GT.AND P2, PT, R3.reuse, 0x99, PT ;  /* 0x000000990300780c */ /* 0x040fe40003f44270 */
[C---:B------:R-:W-:Y:S02]  /*31270*/  ISETP.GT.AND P6, PT, R3.reuse, 0xa0, PT ;  /* 0x000000a00300780c */ /* 0x040fe40003fc4270 */
[----:B------:R-:W-:Y:S01]  /*31280*/  ISETP.GT.AND P5, PT, R3, 0xa1, PT ;  /* 0x000000a10300780c */ /* 0x000fe20003fa4270 */
[----:B------:R-:W-:Y:S01]  /*31290*/  FMUL R166, R166, R2 ;  /* 0x00000002a6a67220 */ /* 0x000fe20000400000 */
[----:B------:R0:W-:Y:S01]  /*312a0*/  @P0 STG.E.U16 desc[UR46][R8.64+0x122], R163 ;  /* 0x000122a308000986 */ /* 0x0001e2000c10152e */
[----:B------:R-:W-:-:S02]  /*312b0*/  ISETP.GT.AND P0, PT, R0, 0x188, P2 ;  /* 0x000001880000780c */ /* 0x000fc40001704270 */
[C---:B------:R-:W-:Y:S01]  /*312c0*/  ISETP.GT.AND P2, PT, R0.reuse, RZ, P6 ;  /* 0x000000ff0000720c */ /* 0x040fe20003744270 */
[----:B------:R0:W-:Y:S01]  /*312d0*/  @P3 STG.E.U16 desc[UR46][R4.64+0x130], R164 ;  /* 0x000130a404003986 */ /* 0x0001e2000c10152e */
[C---:B------:R-:W-:Y:S01]  /*312e0*/  ISETP.GT.AND P3, PT, R0.reuse, RZ, P5 ;  /* 0x000000ff0000720c */ /* 0x040fe20002f64270 */
[-C--:B------:R-:W-:Y:S02]  /*312f0*/  FMUL R167, R167, R2.reuse ;  /* 0x00000002a7a77220 */ /* 0x080fe40000400000 */
[----:B------:R0:W-:Y:S01]  /*31300*/  @P4 STG.E.U16 desc[UR46][R4.64+0x132], R165 ;  /* 0x000132a504004986 */ /* 0x0001e2000c10152e */
[----:B------:R-:W-:Y:S01]  /*31310*/  ISETP.GT.AND P4, PT, R0, 0x8, P6 ;  /* 0x000000080000780c */ /* 0x000fe20003784270 */
[----:B------:R-:W-:Y:S01]  /*31320*/  FMUL R136, R136, R2 ;  /* 0x0000000288887220 */ /* 0x000fe20000400000 */
[----:B------:R-:W-:Y:S01]  /*31330*/  F2FP.F16.F32.PACK_AB R166, RZ, R166 ;  /* 0x000000a6ffa6723e */ /* 0x000fe200000000ff */
[-C--:B------:R-:W-:Y:S01]  /*31340*/  FMUL R137, R137, R2.reuse ;  /* 0x0000000289897220 */ /* 0x080fe20000400000 */
[----:B------:R-:W-:Y:S01]  /*31350*/  FMUL R138, R138, R2 ;  /* 0x000000028a8a7220 */ /* 0x000fe20000400000 */
[----:B------:R-:W-:-:S02]  /*31360*/  F2FP.F16.F32.PACK_AB R167, RZ, R167 ;  /* 0x000000a7ffa7723e */ /* 0x000fc400000000ff */
[----:B------:R0:W-:Y:S01]  /*31370*/  @P1 STG.E.U16 desc[UR46][R8.64+0x130], R166 ;  /* 0x000130a608001986 */ /* 0x0001e2000c10152e */
[----:B------:R-:W-:Y:S02]  /*31380*/  F2FP.F16.F32.PACK_AB R136, RZ, R136 ;  /* 0x00000088ff88723e */ /* 0x000fe400000000ff */
[----:B------:R-:W-:Y:S02]  /*31390*/  F2FP.F16.F32.PACK_AB R137, RZ, R137 ;  /* 0x00000089ff89723e */ /* 0x000fe400000000ff */
[----:B------:R-:W-:Y:S02]  /*313a0*/  F2FP.F16.F32.PACK_AB R138, RZ, R138 ;  /* 0x0000008aff8a723e */ /* 0x000fe400000000ff */
[----:B------:R-:W-:Y:S01]  /*313b0*/  ISETP.GT.AND P1, PT, R0, 0x8, P5 ;  /* 0x000000080000780c */ /* 0x000fe20002f24270 */
[----:B------:R-:W-:Y:S01]  /*313c0*/  FMUL R139, R139, R2 ;  /* 0x000000028b8b7220 */ /* 0x000fe20000400000 */
[----:B------:R0:W-:Y:S04]  /*313d0*/  @P0 STG.E.U16 desc[UR46][R8.64+0x132], R167 ;  /* 0x000132a708000986 */ /* 0x0001e8000c10152e */
[----:B------:R0:W-:Y:S04]  /*313e0*/  @P2 STG.E.U16 desc[UR46][R18.64+0x140], R136 ;  /* 0x0001408812002986 */ /* 0x0001e8000c10152e */
[----:B------:R0:W-:Y:S01]  /*313f0*/  @P3 STG.E.U16 desc[UR46][R18.64+0x142], R137 ;  /* 0x0001428912003986 */ /* 0x0001e2000c10152e */
[----:B------:R-:W-:-:S03]  /*31400*/  ISETP.GT.AND P3, PT, R3, 0xa9, PT ;  /* 0x000000a90300780c */ /* 0x000fc60003f64270 */
[----:B------:R0:W-:Y:S01]  /*31410*/  @P4 STG.E.U16 desc[UR46][R20.64+0x140], R138 ;  /* 0x0001408a14004986 */ /* 0x0001e2000c10152e */
[----:B------:R-:W-:Y:S02]  /*31420*/  ISETP.GT.AND P4, PT, R3, 0xa8, PT ;  /* 0x000000a80300780c */ /* 0x000fe40003f84270 */
[----:B------:R-:W-:Y:S02]  /*31430*/  F2FP.F16.F32.PACK_AB R139, RZ, R139 ;  /* 0x0000008bff8b723e */ /* 0x000fe400000000ff */
[C---:B------:R-:W-:Y:S02]  /*31440*/  ISETP.GT.AND P0, PT, R0.reuse, RZ, P4 ;  /* 0x000000ff0000720c */ /* 0x040fe40002704270 */
[----:B------:R-:W-:Y:S01]  /*31450*/  ISETP.GT.AND P2, PT, R0, RZ, P3 ;  /* 0x000000ff0000720c */ /* 0x000fe20001f44270 */
[-C--:B------:R-:W-:Y:S01]  /*31460*/  FMUL R140, R140, R2.reuse ;  /* 0x000000028c8c7220 */ /* 0x080fe20000400000 */
[-C--:B------:R-:W-:Y:S01]  /*31470*/  FMUL R141, R141, R2.reuse ;  /* 0x000000028d8d7220 */ /* 0x080fe20000400000 */
[----:B------:R0:W-:Y:S01]  /*31480*/  @P1 STG.E.U16 desc[UR46][R20.64+0x142], R139 ;  /* 0x0001428b14001986 */ /* 0x0001e2000c10152e */
[----:B------:R-:W-:Y:S01]  /*31490*/  ISETP.GT.AND P1, PT, R0, 0x8, P4 ;  /* 0x000000080000780c */ /* 0x000fe20002724270 */
[----:B------:R-:W-:Y:S01]  /*314a0*/  FMUL R142, R142, R2 ;  /* 0x000000028e8e7220 */ /* 0x000fe20000400000 */
[----:B------:R-:W-:-:S02]  /*314b0*/  F2FP.F16.F32.PACK_AB R140, RZ, R140 ;  /* 0x0000008cff8c723e */ /* 0x000fc400000000ff */
[----:B------:R-:W-:Y:S02]  /*314c0*/  F2FP.F16.F32.PACK_AB R141, RZ, R141 ;  /* 0x0000008dff8d723e */ /* 0x000fe400000000ff */
[----:B------:R-:W-:Y:S01]  /*314d0*/  F2FP.F16.F32.PACK_AB R142, RZ, R142 ;  /* 0x0000008eff8e723e */ /* 0x000fe200000000ff */
[----:B------:R0:W-:Y:S01]  /*314e0*/  @P0 STG.E.U16 desc[UR46][R18.64+0x150], R140 ;  /* 0x0001508c12000986 */ /* 0x0001e2000c10152e */
[----:B------:R-:W-:-:S03]  /*314f0*/  ISETP.GT.AND P0, PT, R0, 0x8, P3 ;  /* 0x000000080000780c */ /* 0x000fc60001f04270 */
[----:B------:R0:W-:Y:S01]  /*31500*/  @P2 STG.E.U16 desc[UR46][R18.64+0x152], R141 ;  /* 0x0001528d12002986 */ /* 0x0001e2000c10152e */
[----:B------:R-:W-:Y:S01]  /*31510*/  ISETP.GT.AND P2, PT, R3, 0xb0, PT ;  /* 0x000000b00300780c */ /* 0x000fe20003f44270 */
[-C--:B------:R-:W-:Y:S02]  /*31520*/  FMUL R143, R143, R2.reuse ;  /* 0x000000028f8f7220 */ /* 0x080fe40000400000 */
[----:B------:R0:W-:Y:S01]  /*31530*/  @P1 STG.E.U16 desc[UR46][R20.64+0x150], R142 ;  /* 0x0001508e14001986 */ /* 0x0001e2000c10152e */
[----:B------:R-:W-:Y:S01]  /*31540*/  ISETP.GT.AND P1, PT, R0, RZ, P2 ;  /* 0x000000ff0000720c */ /* 0x000fe20001724270 */
[----:B------:R-:W-:Y:S01]  /*31550*/  FMUL R144, R144, R2 ;  /* 0x0000000290907220 */ /* 0x000fe20000400000 */
[----:B------:R-:W-:-:S04]  /*31560*/  F2FP.F16.F32.PACK_AB R143, RZ, R143 ;  /* 0x0000008fff8f723e */ /* 0x000fc800000000ff */
[----:B------:R-:W-:Y:S01]  /*31570*/  F2FP.F16.F32.PACK_AB R144, RZ, R144 ;  /* 0x00000090ff90723e */ /* 0x000fe200000000ff */
[----:B------:R0:W-:Y:S01]  /*31580*/  @P0 STG.E.U16 desc[UR46][R20.64+0x152], R143 ;  /* 0x0001528f14000986 */ /* 0x0001e2000c10152e */
[----:B------:R-:W-:Y:S01]  /*31590*/  ISETP.GT.AND P0, PT, R3, 0xb1, PT ;  /* 0x000000b10300780c */ /* 0x000fe20003f04270 */
[----:B------:R-:W-:-:S04]  /*315a0*/  FMUL R145, R145, R2 ;  /* 0x0000000291917220 */ /* 0x000fc80000400000 */
        /* <DEDUP_REMOVED lines=192> */
[----:B------:R-:W-:Y:S01]  /*321b0*/  FMUL R94, R94, R2 ;  /* 0x000000025e5e7220 */ /* 0x000fe20000400000 */
[----:B------:R-:W-:-:S03]  /*321c0*/  ISETP.GT.AND P3, PT, R0, 0x188, P3 ;  /* 0x000001880000780c */ /* 0x000fc60001f64270 */
[----:B------:R-:W-:Y:S02]  /*321d0*/  F2FP.F16.F32.PACK_AB R93, RZ, R93 ;  /* 0x0000005dff5d723e */ /* 0x000fe400000000ff */
[----:B------:R-:W-:Y:S01]  /*321e0*/  F2FP.F16.F32.PACK_AB R94, RZ, R94 ;  /* 0x0000005eff5e723e */ /* 0x000fe200000000ff */
[----:B------:R-:W-:-:S04]  /*321f0*/  FMUL R95, R95, R2 ;  /* 0x000000025f5f7220 */ /* 0x000fc80000400000 */
[----:B------:R0:W-:Y:S04]  /*32200*/  @P5 STG.E.U16 desc[UR46][R4.64+0x152], R93 ;  /* 0x0001525d04005986 */ /* 0x0001e8000c10152e */
[----:B------:R0:W-:Y:S01]  /*32210*/  @P4 STG.E.U16 desc[UR46][R8.64+0x150], R94 ;  /* 0x0001505e08004986 */ /* 0x0001e2000c10152e */
[----:B------:R-:W-:Y:S01]  /*32220*/  ISETP.GT.AND P4, PT, R0, 0x180, P2 ;  /* 0x000001800000780c */ /* 0x000fe20001784270 */
[-C--:B------:R-:W-:Y:S01]  /*32230*/  FMUL R96, R96, R2.reuse ;  /* 0x0000000260607220 */ /* 0x080fe20000400000 */
[----:B------:R-:W-:Y:S02]  /*32240*/  F2FP.F16.F32.PACK_AB R95, RZ, R95 ;  /* 0x0000005fff5f723e */ /* 0x000fe400000000ff */
[C---:B------:R-:W-:Y:S02]  /*32250*/  ISETP.GT.AND P5, PT, R0.reuse, 0x180, P0 ;  /* 0x000001800000780c */ /* 0x040fe400007a4270 */
[----:B------:R-:W-:Y:S01]  /*32260*/  ISETP.GT.AND P2, PT, R0, 0x188, P2 ;  /* 0x000001880000780c */ /* 0x000fe20001744270 */
[----:B------:R-:W-:Y:S01]  /*32270*/  FMUL R97, R97, R2 ;  /* 0x0000000261617220 */ /* 0x000fe20000400000 */
[----:B------:R-:W-:Y:S01]  /*32280*/  F2FP.F16.F32.PACK_AB R96, RZ, R96 ;  /* 0x00000060ff60723e */ /* 0x000fe200000000ff */
[----:B------:R-:W-:Y:S01]  /*32290*/  FMUL R98, R98, R2 ;  /* 0x0000000262627220 */ /* 0x000fe20000400000 */
[----:B------:R0:W-:Y:S01]  /*322a0*/  @P3 STG.E.U16 desc[UR46][R8.64+0x152], R95 ;  /* 0x0001525f08003986 */ /* 0x0001e2000c10152e */
[----:B------:R-:W-:-:S02]  /*322b0*/  ISETP.GT.AND P0, PT, R0, 0x188, P0 ;  /* 0x000001880000780c */ /* 0x000fc40000704270 */
[----:B------:R-:W-:Y:S02]  /*322c0*/  ISETP.GT.AND P6, PT, R3, 0xb9, PT ;  /* 0x000000b90300780c */ /* 0x000fe40003fc4270 */
[----:B------:R-:W-:Y:S01]  /*322d0*/  ISETP.GT.AND P3, PT, R0, 0x180, P1 ;  /* 0x000001800000780c */ /* 0x000fe20000f64270 */
[-C--:B------:R-:W-:Y:S01]  /*322e0*/  FMUL R99, R99, R2.reuse ;  /* 0x0000000263637220 */ /* 0x080fe20000400000 */
[----:B------:R-:W-:Y:S01]  /*322f0*/  F2FP.F16.F32.PACK_AB R97, RZ, R97 ;  /* 0x00000061ff61723e */ /* 0x000fe200000000ff */
[----:B------:R-:W-:Y:S01]  /*32300*/  FMUL R100, R100, R2 ;  /* 0x0000000264647220 */ /* 0x000fe20000400000 */
[----:B------:R0:W-:Y:S01]  /*32310*/  @P4 STG.E.U16 desc[UR46][R4.64+0x160], R96 ;  /* 0x0001606004004986 */ /* 0x0001e2000c10152e */
[----:B------:R-:W-:Y:S02]  /*32320*/  F2FP.F16.F32.PACK_AB R98, RZ, R98 ;  /* 0x00000062ff62723e */ /* 0x000fe400000000ff */
[C---:B------:R-:W-:Y:S02]  /*32330*/  ISETP.GT.AND P4, PT, R0.reuse, 0x180, P6 ;  /* 0x000001800000780c */ /* 0x040fe40003784270 */
[----:B------:R-:W-:Y:S01]  /*32340*/  ISETP.GT.AND P1, PT, R0, 0x188, P1 ;  /* 0x000001880000780c */ /* 0x000fe20000f24270 */
[-C--:B------:R-:W-:Y:S01]  /*32350*/  FMUL R101, R101, R2.reuse ;  /* 0x0000000265657220 */ /* 0x080fe20000400000 */
[----:B------:R0:W-:Y:S01]  /*32360*/  @P5 STG.E.U16 desc[UR46][R4.64+0x162], R97 ;  /* 0x0001626104005986 */ /* 0x0001e2000c10152e */
[----:B------:R-:W-:Y:S01]  /*32370*/  F2FP.F16.F32.PACK_AB R99, RZ, R99 ;  /* 0x00000063ff63723e */ /* 0x000fe200000000ff */
[----:B------:R-:W-:Y:S01]  /*32380*/  FMUL R102, R102, R2 ;  /* 0x0000000266667220 */ /* 0x000fe20000400000 */
[----:B------:R-:W-:Y:S01]  /*32390*/  F2FP.F16.F32.PACK_AB R100, RZ, R100 ;  /* 0x00000064ff64723e */ /* 0x000fe200000000ff */
[----:B------:R0:W-:Y:S01]  /*323a0*/  @P2 STG.E.U16 desc[UR46][R8.64+0x160], R98 ;  /* 0x0001606208002986 */ /* 0x0001e2000c10152e */
[----:B------:R-:W-:-:S02]  /*323b0*/  ISETP.GT.AND P2, PT, R3, 0xb9, PT ;  /* 0x000000b90300780c */ /* 0x000fc40003f44270 */
[C---:B------:R-:W-:Y:S01]  /*323c0*/  ISETP.GT.AND P6, PT, R3.reuse, 0xc1, PT ;  /* 0x000000c10300780c */ /* 0x040fe20003fc4270 */
[----:B------:R0:W-:Y:S01]  /*323d0*/  @P0 STG.E.U16 desc[UR46][R8.64+0x162], R99 ;  /* 0x0001626308000986 */ /* 0x0001e2000c10152e */
[----:B------:R-:W-:Y:S02]  /*323e0*/  F2FP.F16.F32.PACK_AB R101, RZ, R101 ;  /* 0x00000065ff65723e */ /* 0x000fe400000000ff */
[----:B------:R-:W-:Y:S01]  /*323f0*/  F2FP.F16.F32.PACK_AB R102, RZ, R102 ;  /* 0x00000066ff66723e */ /* 0x000fe200000000ff */
[----:B------:R0:W-:Y:S01]  /*32400*/  @P3 STG.E.U16 desc[UR46][R4.64+0x170], R100 ;  /* 0x0001706404003986 */ /* 0x0001e2000c10152e */
[C---:B------:R-:W-:Y:S02]  /*32410*/  ISETP.GT.AND P0, PT, R0.reuse, 0x188, P2 ;  /* 0x000001880000780c */ /* 0x040fe40001704270 */
[----:B------:R-:W-:Y:S02]  /*32420*/  ISETP.GT.AND P5, PT, R3, 0xc0, PT ;  /* 0x000000c00300780c */ /* 0x000fe40003fa4270 */
[C---:B------:R-:W-:Y:S01]  /*32430*/  ISETP.GT.AND P3, PT, R0.reuse, RZ, P6 ;  /* 0x000000ff0000720c */ /* 0x040fe20003764270 */
[-C--:B------:R-:W-:Y:S01]  /*32440*/  FMUL R103, R103, R2.reuse ;  /* 0x0000000267677220 */ /* 0x080fe20000400000 */
[----:B------:R0:W-:Y:S01]  /*32450*/  @P4 STG.E.U16 desc[UR46][R4.64+0x172], R101 ;  /* 0x0001726504004986 */ /* 0x0001e2000c10152e */
[----:B------:R-:W-:Y:S01]  /*32460*/  FMUL R73, R73, R2 ;  /* 0x0000000249497220 */ /* 0x000fe20000400000 */
[----:B------:R-:W-:-:S02]  /*32470*/  ISETP.GT.AND P2, PT, R0, RZ, P5 ;  /* 0x000000ff0000720c */ /* 0x000fc40002f44270 */
[----:B------:R0:W-:Y:S01]  /*32480*/  @P1 STG.E.U16 desc[UR46][R8.64+0x170], R102 ;  /* 0x0001706608001986 */ /* 0x0001e2000c10152e */
[----:B------:R-:W-:Y:S01]  /*32490*/  ISETP.GT.AND P1, PT, R0, 0x8, P6 ;  /* 0x000000080000780c */ /* 0x000fe20003724270 */
[-C--:B------:R-:W-:Y:S01]  /*324a0*/  FMUL R72, R72, R2.reuse ;  /* 0x0000000248487220 */ /* 0x080fe20000400000 */
[----:B------:R-:W-:Y:S01]  /*324b0*/  F2FP.F16.F32.PACK_AB R103, RZ, R103 ;  /* 0x00000067ff67723e */ /* 0x000fe200000000ff */
[----:B------:R-:W-:Y:S01]  /*324c0*/  FMUL R75, R75, R2 ;  /* 0x000000024b4b7220 */ /* 0x000fe20000400000 */
[----:B------:R-:W-:Y:S02]  /*324d0*/  F2FP.F16.F32.PACK_AB R73, RZ, R73 ;  /* 0x00000049ff49723e */ /* 0x000fe400000000ff */
[----:B------:R-:W-:Y:S01]  /*324e0*/  ISETP.GT.AND P4, PT, R0, 0x8, P5 ;  /* 0x000000080000780c */ /* 0x000fe20002f84270 */
[----:B------:R0:W-:Y:S01]  /*324f0*/  @P0 STG.E.U16 desc[UR46][R8.64+0x172], R103 ;  /* 0x0001726708000986 */ /* 0x0001e2000c10152e */
[----:B------:R-:W-:Y:S02]  /*32500*/  ISETP.GT.AND P5, PT, R3, 0xc8, PT ;  /* 0x000000c80300780c */ /* 0x000fe40003fa4270 */
[----:B------:R-:W-:Y:S01]  /*32510*/  F2FP.F16.F32.PACK_AB R72, RZ, R72 ;  /* 0x00000048ff48723e */ /* 0x000fe200000000ff */
[----:B------:R0:W-:Y:S01]  /*32520*/  @P3 STG.E.U16 desc[UR46][R18.64+0x182], R73 ;  /* 0x0001824912003986 */ /* 0x0001e2000c10152e */
[----:B------:R-:W-:-:S02]  /*32530*/  F2FP.F16.F32.PACK_AB R75, RZ, R75 ;  /* 0x0000004bff4b723e */ /* 0x000fc400000000ff */
[----:B------:R-:W-:Y:S02]  /*32540*/  ISETP.GT.AND P3, PT, R3, 0xc9, PT ;  /* 0x000000c90300780c */ /* 0x000fe40003f64270 */
[----:B------:R-:W-:Y:S01]  /*32550*/  ISETP.GT.AND P0, PT, R0, RZ, P5 ;  /* 0x000000ff0000720c */ /* 0x000fe20002f04270 */
[-C--:B------:R-:W-:Y:S01]  /*32560*/  FMUL R74, R74, R2.reuse ;  /* 0x000000024a4a7220 */ /* 0x080fe20000400000 */
[----:B------:R0:W-:Y:S01]  /*32570*/  @P2 STG.E.U16 desc[UR46][R18.64+0x180], R72 ;  /* 0x0001804812002986 */ /* 0x0001e2000c10152e */
[-C--:B------:R-:W-:Y:S01]  /*32580*/  FMUL R76, R76, R2.reuse ;  /* 0x000000024c4c7220 */ /* 0x080fe20000400000 */
[C---:B------:R-:W-:Y:S02]  /*32590*/  ISETP.GT.AND P2, PT, R0.reuse, RZ, P3 ;  /* 0x000000ff0000720c */ /* 0x040fe40001f44270 */
[----:B------:R0:W-:Y:S01]  /*325a0*/  @P1 STG.E.U16 desc[UR46][R20.64+0x182], R75 ;  /* 0x0001824b14001986 */ /* 0x0001e2000c10152e */
[----:B------:R-:W-:Y:S01]  /*325b0*/  ISETP.GT.AND P1, PT, R0, 0x8, P5 ;  /* 0x000000080000780c */ /* 0x000fe20002f24270 */
[----:B------:R-:W-:Y:S01]  /*325c0*/  FMUL R77, R77, R2 ;  /* 0x000000024d4d7220 */ /* 0x000fe20000400000 */
[----:B------:R-:W-:Y:S01]  /*325d0*/  F2FP.F16.F32.PACK_AB R74, RZ, R74 ;  /* 0x0000004aff4a723e */ /* 0x000fe200000000ff */
[----:B------:R-:W-:Y:S01]  /*325e0*/  FMUL R78, R78, R2 ;  /* 0x000000024e4e7220 */ /* 0x000fe20000400000 */
[----:B------:R-:W-:-:S02]  /*325f0*/  F2FP.F16.F32.PACK_AB R76, RZ, R76 ;  /* 0x0000004cff4c723e */ /* 0x000fc400000000ff */
[----:B------:R-:W-:Y:S01]  /*32600*/  F2FP.F16.F32.PACK_AB R77, RZ, R77 ;  /* 0x0000004dff4d723e */ /* 0x000fe200000000ff */
[----:B------:R0:W-:Y:S01]  /*32610*/  @P4 STG.E.U16 desc[UR46][R20.64+0x180], R74 ;  /* 0x0001804a14004986 */ /* 0x0001e2000c10152e */
[----:B------:R-:W-:-:S03]  /*32620*/  F2FP.F16.F32.PACK_AB R78, RZ, R78 ;  /* 0x0000004eff4e723e */ /* 0x000fc600000000ff */
[----:B------:R0:W-:Y:S01]  /*32630*/  @P0 STG.E.U16 desc[UR46][R18.64+0x190], R76 ;  /* 0x0001904c12000986 */ /* 0x0001e2000c10152e */
[----:B------:R-:W-:-:S03]  /*32640*/  ISETP.GT.AND P0, PT, R3, 0xd0, PT ;  /* 0x000000d00300780c */ /* 0x000fc60003f04270 */
[----:B------:R0:W-:Y:S01]  /*32650*/  @P2 STG.E.U16 desc[UR46][R18.64+0x192], R77 ;  /* 0x0001924d12002986 */ /* 0x0001e2000c10152e */
[----:B------:R-:W-:-:S03]  /*32660*/  ISETP.GT.AND P2, PT, R0, 0x8, P3 ;  /* 0x000000080000780c */ /* 0x000fc60001f44270 */
[----:B------:R0:W-:Y:S01]  /*32670*/  @P1 STG.E.U16 desc[UR46][R20.64+0x190], R78 ;  /* 0x0001904e14001986 */ /* 0x0001e2000c10152e */
[----:B------:R-:W-:Y:S01]  /*32680*/  ISETP.GT.AND P1, PT, R0, RZ, P0 ;  /* 0x000000ff0000720c */ /* 0x000fe20000724270 */
[-C--:B------:R-:W-:Y:S01]  /*32690*/  FMUL R79, R79, R2.reuse ;  /* 0x000000024f4f7220 */ /* 0x080fe20000400000 */
[----:B------:R-:W-:Y:S01]  /*326a0*/  FMUL R80, R80, R2 ;  /* 0x0000000250507220 */ /* 0x000fe20000400000 */
[----:B------:R-:W-:-:S03]  /*326b0*/  ISETP.GT.AND P4, PT, R3, 0xd1, PT ;  /* 0x000000d10300780c */ /* 0x000fc60003f84270 */
[----:B------:R-:W-:Y:S02]  /*326c0*/  F2FP.F16.F32.PACK_AB R79, RZ, R79 ;  /* 0x0000004fff4f723e */ /* 0x000fe400000000ff */
[----:B------:R-:W-:-:S03]  /*326d0*/  F2FP.F16.F32.PACK_AB R80, RZ, R80 ;  /* 0x00000050ff50723e */ /* 0x000fc600000000ff */
[----:B------:R0:W-:Y:S04]  /*326e0*/  @P2 STG.E.U16 desc[UR46][R20.64+0x192], R79 ;  /* 0x0001924f14002986 */ /* 0x0001e8000c10152e */
[----:B------:R0:W-:Y:S01]  /*326f0*/  @P1 STG.E.U16 desc[UR46][R18.64+0x1a0], R80 ;  /* 0x0001a05012001986 */ /* 0x0001e2000c10152e */
[----:B------:R-:W-:Y:S01]  /*32700*/  ISETP.GT.AND P1, PT, R0, RZ, P4 ;  /* 0x000000ff0000720c */ /* 0x000fe20002724270 */
[----:B------:R-:W-:-:S05]  /*32710*/  FMUL R81, R81, R2 ;  /* 0x0000000251517220 */ /* 0x000fca0000400000 */
[----:B------:R-:W-:Y:S01]  /*32720*/  F2FP.F16.F32.PACK_AB R81, RZ, R81 ;  /* 0x00000051ff51723e */ /* 0x000fe200000000ff */
[----:B------:R-:W-:-:S06]  /*32730*/  FMUL R82, R82, R2 ;  /* 0x0000000252527220 */ /* 0x000fcc0000400000 */
[----:B------:R0:W-:Y:S01]  /*32740*/  @P1 STG.E.U16 desc[UR46][R18.64+0x1a2], R81 ;  /* 0x0001a25112001986 */ /* 0x0001e2000c10152e */
[----:B------:R-:W-:Y:S02]  /*32750*/  ISETP.GT.AND P1, PT, R0, 0x8, P0 ;  /* 0x000000080000780c */ /* 0x000fe40000724270 */
[----:B------:R-:W-:Y:S01]  /*32760*/  F2FP.F16.F32.PACK_AB R82, RZ, R82 ;  /* 0x00000052ff52723e */ /* 0x000fe200000000ff */
[----:B------:R-:W-:-:S10]  /*32770*/  FMUL R83, R83, R2 ;  /* 0x0000000253537220 */ /* 0x000fd40000400000 */
[----:B------:R0:W-:Y:S01]  /*32780*/  @P1 STG.E.U16 desc[UR46][R20.64+0x1a0], R82 ;  /* 0x0001a05214001986 */ /* 0x0001e2000c10152e */
[----:B------:R-:W-:Y:S02]  /*32790*/  ISETP.GT.AND P1, PT, R0, 0x8, P4 ;  /* 0x000000080000780c */ /* 0x000fe40002724270 */
[----:B------:R-:W-:Y:S02]  /*327a0*/  F2FP.F16.F32.PACK_AB R83, RZ, R83 ;  /* 0x00000053ff53723e */ /* 0x000fe400000000ff */
[----:B------:R-:W-:Y:S01]  /*327b0*/  ISETP.GT.AND P2, PT, R3, 0xd8, PT ;  /* 0x000000d80300780c */ /* 0x000fe20003f44270 */
[----:B------:R-:W-:-:S08]  /*327c0*/  FMUL R84, R84, R2 ;  /* 0x0000000254547220 */ /* 0x000fd00000400000 */
[----:B------:R0:W-:Y:S01]  /*327d0*/  @P1 STG.E.U16 desc[UR46][R20.64+0x1a2], R83 ;  /* 0x0001a25314001986 */ /* 0x0001e2000c10152e */
        /* <DEDUP_REMOVED lines=177> */
[C---:B------:R-:W-:Y:S02]  /*332f0*/  ISETP.GT.AND P6, PT, R0.reuse, 0x180, P3 ;  /* 0x000001800000780c */ /* 0x040fe40001fc4270 */
[----:B------:R-:W-:Y:S02]  /*33300*/  F2FP.F16.F32.PACK_AB R29, RZ, R29 ;  /* 0x0000001dff1d723e */ /* 0x000fe400000000ff */
[C---:B------:R-:W-:Y:S02]  /*33310*/  ISETP.GT.AND P5, PT, R0.reuse, 0x188, P5 ;  /* 0x000001880000780c */ /* 0x040fe40002fa4270 */
[----:B------:R-:W-:Y:S01]  /*33320*/  ISETP.GT.AND P3, PT, R0, 0x188, P3 ;  /* 0x000001880000780c */ /* 0x000fe20001f64270 */
[-C--:B------:R-:W-:Y:S01]  /*33330*/  FMUL R30, R30, R2.reuse ;  /* 0x000000021e1e7220 */ /* 0x080fe20000400000 */
[-C--:B------:R-:W-:Y:S01]  /*33340*/  FMUL R31, R31, R2.reuse ;  /* 0x000000021f1f7220 */ /* 0x080fe20000400000 */
[----:B------:R-:W-:-:S04]  /*33350*/  FMUL R32, R32, R2 ;  /* 0x0000000220207220 */ /* 0x000fc80000400000 */
[----:B------:R0:W-:Y:S01]  /*33360*/  @P6 STG.E.U16 desc[UR46][R4.64+0x192], R29 ;  /* 0x0001921d04006986 */ /* 0x0001e2000c10152e */
[C---:B------:R-:W-:Y:S02]  /*33370*/  ISETP.GT.AND P6, PT, R0.reuse, 0x180, P0 ;  /* 0x000001800000780c */ /* 0x040fe400007c4270 */
[----:B------:R-:W-:Y:S02]  /*33380*/  F2FP.F16.F32.PACK_AB R30, RZ, R30 ;  /* 0x0000001eff1e723e */ /* 0x000fe400000000ff */
[----:B------:R-:W-:Y:S02]  /*33390*/  F2FP.F16.F32.PACK_AB R31, RZ, R31 ;  /* 0x0000001fff1f723e */ /* 0x000fe400000000ff */
[----:B------:R-:W-:Y:S01]  /*333a0*/  F2FP.F16.F32.PACK_AB R32, RZ, R32 ;  /* 0x00000020ff20723e */ /* 0x000fe200000000ff */
[----:B------:R0:W-:Y:S01]  /*333b0*/  @P5 STG.E.U16 desc[UR46][R8.64+0x190], R30 ;  /* 0x0001901e08005986 */ /* 0x0001e2000c10152e */
[C---:B------:R-:W-:Y:S02]  /*333c0*/  ISETP.GT.AND P5, PT, R0.reuse, 0x180, P4 ;  /* 0x000001800000780c */ /* 0x040fe400027a4270 */
[C---:B------:R-:W-:Y:S01]  /*333d0*/  ISETP.GT.AND P0, PT, R0.reuse, 0x188, P0 ;  /* 0x000001880000780c */ /* 0x040fe20000704270 */
[----:B------:R0:W-:Y:S01]  /*333e0*/  @P3 STG.E.U16 desc[UR46][R8.64+0x192], R31 ;  /* 0x0001921f08003986 */ /* 0x0001e2000c10152e */
[C---:B------:R-:W-:Y:S01]  /*333f0*/  ISETP.GT.AND P4, PT, R0.reuse, 0x188, P4 ;  /* 0x000001880000780c */ /* 0x040fe20002784270 */
[-C--:B------:R-:W-:Y:S01]  /*33400*/  FMUL R33, R33, R2.reuse ;  /* 0x0000000221217220 */ /* 0x080fe20000400000 */
[C---:B------:R-:W-:Y:S01]  /*33410*/  ISETP.GT.AND P3, PT, R0.reuse, 0x180, P1 ;  /* 0x000001800000780c */ /* 0x040fe20000f64270 */
[----:B------:R0:W-:Y:S01]  /*33420*/  @P6 STG.E.U16 desc[UR46][R4.64+0x1a0], R32 ;  /* 0x0001a02004006986 */ /* 0x0001e2000c10152e */
[----:B------:R-:W-:Y:S01]  /*33430*/  ISETP.GT.AND P6, PT, R0, 0x180, P2 ;  /* 0x000001800000780c */ /* 0x000fe200017c4270 */
[-C--:B------:R-:W-:Y:S01]  /*33440*/  FMUL R34, R34, R2.reuse ;  /* 0x0000000222227220 */ /* 0x080fe20000400000 */
[C---:B------:R-:W-:Y:S01]  /*33450*/  ISETP.GT.AND P2, PT, R0.reuse, 0x188, P2 ;  /* 0x000001880000780c */ /* 0x040fe20001744270 */
[-C--:B------:R-:W-:Y:S01]  /*33460*/  FMUL R35, R35, R2.reuse ;  /* 0x0000000223237220 */ /* 0x080fe20000400000 */
[----:B------:R-:W-:Y:S01]  /*33470*/  ISETP.GT.AND P1, PT, R0, 0x188, P1 ;  /* 0x000001880000780c */ /* 0x000fe20000f24270 */
[-C--:B------:R-:W-:Y:S01]  /*33480*/  FMUL R36, R36, R2.reuse ;  /* 0x0000000224247220 */ /* 0x080fe20000400000 */
[-C--:B------:R-:W-:Y:S01]  /*33490*/  FMUL R37, R37, R2.reuse ;  /* 0x0000000225257220 */ /* 0x080fe20000400000 */
[-C--:B------:R-:W-:Y:S01]  /*334a0*/  FMUL R38, R38, R2.reuse ;  /* 0x0000000226267220 */ /* 0x080fe20000400000 */
[----:B------:R-:W-:Y:S01]  /*334b0*/  FMUL R39, R39, R2 ;  /* 0x0000000227277220 */ /* 0x000fe20000400000 */
[----:B------:R-:W-:-:S02]  /*334c0*/  F2FP.F16.F32.PACK_AB R33, RZ, R33 ;  /* 0x00000021ff21723e */ /* 0x000fc400000000ff */
[----:B------:R-:W-:Y:S02]  /*334d0*/  F2FP.F16.F32.PACK_AB R34, RZ, R34 ;  /* 0x00000022ff22723e */ /* 0x000fe400000000ff */
[----:B------:R-:W-:Y:S02]  /*334e0*/  F2FP.F16.F32.PACK_AB R35, RZ, R35 ;  /* 0x00000023ff23723e */ /* 0x000fe400000000ff */
[----:B------:R-:W-:Y:S02]  /*334f0*/  F2FP.F16.F32.PACK_AB R36, RZ, R36 ;  /* 0x00000024ff24723e */ /* 0x000fe400000000ff */
[----:B------:R-:W-:Y:S02]  /*33500*/  F2FP.F16.F32.PACK_AB R37, RZ, R37 ;  /* 0x00000025ff25723e */ /* 0x000fe400000000ff */
[----:B------:R-:W-:Y:S02]  /*33510*/  F2FP.F16.F32.PACK_AB R38, RZ, R38 ;  /* 0x00000026ff26723e */ /* 0x000fe400000000ff */
[----:B------:R-:W-:Y:S01]  /*33520*/  F2FP.F16.F32.PACK_AB R39, RZ, R39 ;  /* 0x00000027ff27723e */ /* 0x000fe200000000ff */
[----:B------:R0:W-:Y:S04]  /*33530*/  @P5 STG.E.U16 desc[UR46][R4.64+0x1a2], R33 ;  /* 0x0001a22104005986 */ /* 0x0001e8000c10152e */
[----:B------:R0:W-:Y:S04]  /*33540*/  @P0 STG.E.U16 desc[UR46][R8.64+0x1a0], R34 ;  /* 0x0001a02208000986 */ /* 0x0001e8000c10152e */
[----:B------:R0:W-:Y:S04]  /*33550*/  @P4 STG.E.U16 desc[UR46][R8.64+0x1a2], R35 ;  /* 0x0001a22308004986 */ /* 0x0001e8000c10152e */
[----:B------:R0:W-:Y:S04]  /*33560*/  @P6 STG.E.U16 desc[UR46][R4.64+0x1b0], R36 ;  /* 0x0001b02404006986 */ /* 0x0001e8000c10152e */
[----:B------:R0:W-:Y:S04]  /*33570*/  @P3 STG.E.U16 desc[UR46][R4.64+0x1b2], R37 ;  /* 0x0001b22504003986 */ /* 0x0001e8000c10152e */
[----:B------:R0:W-:Y:S04]  /*33580*/  @P2 STG.E.U16 desc[UR46][R8.64+0x1b0], R38 ;  /* 0x0001b02608002986 */ /* 0x0001e8000c10152e */
[----:B------:R0:W-:Y:S02]  /*33590*/  @P1 STG.E.U16 desc[UR46][R8.64+0x1b2], R39 ;  /* 0x0001b22708001986 */ /* 0x0001e4000c10152e */
.L_x_917:
[----:B------:R-:W-:Y:S05]  /*335a0*/  BSYNC B0 ;  /* 0x0000000000007941 */ /* 0x000fea0003800000 */
.L_x_29:
[----:B0-----:R-:W2:Y:S04]  /*335b0*/  LDL.LU R5, [R1+0x3e8] ;  /* 0x0003e80001057983 */ /* 0x001ea80000300800 */
[----:B------:R-:W2:Y:S01]  /*335c0*/  LDL.LU R4, [R1+0x3ec] ;  /* 0x0003ec0001047983 */ /* 0x000ea20000300800 */
[----:B------:R-:W-:Y:S01]  /*335d0*/  ULDC UR4, c[0x0][0xc] ;  /* 0x0000030000047ab9 */ /* 0x000fe20000000800 */
[----:B------:R-:W-:Y:S01]  /*335e0*/  ULDC UR5, c[0x0][0x10] ;  /* 0x0000040000057ab9 */ /* 0x000fe20000000800 */
[----:B------:R-:W2:Y:S01]  /*335f0*/  LDC R3, c[0x0][0x14] ;  /* 0x00000500ff037b82 */ /* 0x000ea20000000800 */
[----:B------:R-:W-:Y:S01]  /*33600*/  UIMAD.WIDE.U32 UR4, UR4, UR5, URZ ;  /* 0x00000005040472a5 */ /* 0x000fe2000f8e003f */
[----:B------:R-:W-:Y:S01]  /*33610*/  PRMT R0, RZ, 0x7610, R0 ;  /* 0x00007610ff007816 */ /* 0x000fe20000000000 */
[----:B------:R-:W-:Y:S01]  /*33620*/  UMOV UR43, 0xffffffff ;  /* 0xffffffff002b7882 */ /* 0x000fe20000000000 */
[----:B------:R-:W-:-:S03]  /*33630*/  UMOV UR40, 0xffffffff ;  /* 0xffffffff00287882 */ /* 0x000fc60000000000 */
[----:B--2---:R-:W-:-:S04]  /*33640*/  IMAD.WIDE.U32 R4, R3, UR4, R4 ;  /* 0x0000000403047c25 */ /* 0x004fc8000f8e0004 */
[----:B------:R-:W-:Y:S01]  /*33650*/  IMAD R3, R3, UR5, RZ ;  /* 0x0000000503037c24 */ /* 0x000fe2000f8e02ff */
[----:B------:R-:W-:Y:S01]  /*33660*/  ULDC.64 UR4, c[0x0][0x650] ;  /* 0x0001940000047ab9 */ /* 0x000fe20000000a00 */
[----:B------:R-:W-:Y:S01]  /*33670*/  IMAD.MOV.U32 R7, RZ, RZ, R4 ;  /* 0x000000ffff077224 */ /* 0x000fe200078e0004 */
[----:B------:R-:W-:Y:S01]  /*33680*/  ISETP.GE.U32.AND P0, PT, R4, UR4, PT ;  /* 0x0000000404007c0c */ /* 0x000fe2000bf06070 */
[----:B------:R-:W-:-:S05]  /*33690*/  IMAD.IADD R6, R5, 0x1, R3 ;  /* 0x0000000105067824 */ /* 0x000fca00078e0203 */
[----:B------:R0:W-:Y:S01]  /*336a0*/  STL [R1+0x3e8], R6 ;  /* 0x0003e80601007387 */ /* 0x0001e20000100800 */
[----:B------:R-:W-:-:S03]  /*336b0*/  ISETP.GE.U32.AND.EX P0, PT, R6, UR5, PT, P0 ;  /* 0x0000000506007c0c */ /* 0x000fc6000bf06100 */
[----:B------:R0:W-:Y:S10]  /*336c0*/  STL [R1+0x3ec], R7 ;  /* 0x0003ec0701007387 */ /* 0x0001f40000100800 */
[----:B0-----:R-:W-:Y:S05]  /*336d0*/  @P0 BRA `(.L_x_918) ;  /* 0x0000000400880947 */ /* 0x001fea0003800000 */
[----:B------:R-:W0:Y:S01]  /*336e0*/  S2UR UR6, SR_CTAID.X ;  /* 0x00000000000679c3 */ /* 0x000e220000002500 */
[----:B------:R-:W-:Y:S01]  /*336f0*/  ULDC.64 UR12, c[0x0][0x628] ;  /* 0x00018a00000c7ab9 */ /* 0x000fe20000000a00 */
[----:B------:R-:W-:Y:S01]  /*33700*/  ULDC UR4, c[0x0][0x150] ;  /* 0x0000540000047ab9 */ /* 0x000fe20000000800 */
[----:B------:R-:W-:Y:S01]  /*33710*/  ISETP.NE.U32.AND P0, PT, RZ, UR12, PT ;  /* 0x0000000cff007c0c */ /* 0x000fe2000bf05070 */
[----:B------:R-:W-:Y:S01]  /*33720*/  ULDC UR15, c[0x0][0x630] ;  /* 0x00018c00000f7ab9 */ /* 0x000fe20000000800 */
[C---:B------:R-:W-:Y:S01]  /*33730*/  R2UR UR16, R7.reuse ;  /* 0x00000000071072ca */ /* 0x040fe200000e0000 */
[----:B------:R-:W-:Y:S01]  /*33740*/  ULDC UR19, c[0x0][0x154] ;  /* 0x0000550000137ab9 */ /* 0x000fe20000000800 */
[----:B------:R-:W-:Y:S01]  /*33750*/  ISETP.NE.AND.EX P0, PT, RZ, UR13, PT, P0 ;  /* 0x0000000dff007c0c */ /* 0x000fe2000bf05300 */
[----:B------:R-:W2:Y:S01]  /*33760*/  S2UR UR18, SR_CTAID.Y ;  /* 0x00000000001279c3 */ /* 0x000ea20000002600 */
[----:B------:R-:W-:Y:S02]  /*33770*/  R2UR UR17, R6 ;  /* 0x00000000061172ca */ /* 0x000fe400000e0000 */
[----:B------:R-:W-:-:S02]  /*33780*/  R2UR UR10, R7 ;  /* 0x00000000070a72ca */ /* 0x000fc400000e0000 */
[----:B------:R-:W-:Y:S02]  /*33790*/  R2UR UR11, R6 ;  /* 0x00000000060b72ca */ /* 0x000fe400000e0000 */
[----:B0-----:R-:W-:-:S05]  /*337a0*/  I2FP.F32.U32 R0, UR6 ;  /* 0x0000000600007c45 */ /* 0x001fca0008201000 */
[----:B------:R-:W-:-:S04]  /*337b0*/  FMUL R0, R0, UR4 ;  /* 0x0000000400007c20 */ /* 0x000fc80008400000 */
[----:B------:R0:W0:Y:S01]  /*337c0*/  F2I.U32.TRUNC.NTZ R3, R0 ;  /* 0x0000000000037305 */ /* 0x000022000020f000 */
[----:B--2---:R-:W-:Y:S05]  /*337d0*/  @!P0 BRA `(.L_x_919) ;  /* 0x0000000000308947 */ /* 0x004fea0003800000 */
        /* <DEDUP_REMOVED lines=12> */
.L_x_919:
[----:B------:R-:W-:Y:S01]  /*338a0*/  USHF.R.U64 UR40, UR10, UR15, UR11 ;  /* 0x0000000f0a287299 */ /* 0x000fe2000800120b */
[----:B0-----:R-:W-:Y:S01]  /*338b0*/  I2FP.F32.U32 R0, UR18 ;  /* 0x0000001200007c45 */ /* 0x001fe20008201000 */
[----:B------:R-:W-:Y:S02]  /*338c0*/  USHF.R.U32.HI UR4, URZ, UR15, UR11 ;  /* 0x0000000f3f047299 */ /* 0x000fe4000801160b */
        /* <DEDUP_REMOVED lines=8> */
[----:B------:R-:W-:Y:S01]  /*33950*/  UIMAD.WIDE.U32 UR8, UR10, UR12, UR8 ;  /* 0x0000000c0a0872a5 */ /* 0x000fe2000f8e0008 */
[----:B------:R-:W-:Y:S01]  /*33960*/  R2UR UR12, R3 ;  /* 0x00000000030c72ca */ /* 0x000fe200000e0000 */
[----:B------:R-:W-:Y:S01]  /*33970*/  UIMAD UR10, UR10, UR13, UR4 ;  /* 0x0000000d0a0a72a4 */ /* 0x000fe2000f8e0204 */
[----:B------:R-:W-:Y:S01]  /*33980*/  ULDC UR11, c[0x0][0x618] ;  /* 0x00018600000b7ab9 */ /* 0x000fe20000000800 */
[----:B------:R-:W-:Y:S02]  /*33990*/  ULDC UR21, c[0x0][0x658] ;  /* 0x0001960000157ab9 */ /* 0x000fe40000000800 */
[----:B------:R-:W-:Y:S01]  /*339a0*/  UIADD3 UR9, UR9, UR10, URZ ;  /* 0x0000000a09097290 */ /* 0x000fe2000fffe03f */
[----:B------:R-:W-:Y:S01]  /*339b0*/  UMOV UR15, 0xffffffff ;  /* 0xffffffff000f7882 */ /* 0x000fe20000000000 */
[----:B------:R-:W-:Y:S01]  /*339c0*/  ULDC.64 UR4, c[0x0][0x640] ;  /* 0x0001900000047ab9 */ /* 0x000fe20000000a00 */
[----:B------:R-:W-:Y:S01]  /*339d0*/  USHF.L.U32 UR15, UR15, UR21, URZ ;  /* 0x000000150f0f7299 */ /* 0x000fe2000800063f */
[----:B------:R-:W-:Y:S01]  /*339e0*/  ISETP.NE.U32.AND P0, PT, RZ, UR4, PT ;  /* 0x00000004ff007c0c */ /* 0x000fe2000bf05070 */
[----:B------:R-:W-:-:S02]  /*339f0*/  USHF.R.U64 UR16, UR8, UR11, UR9 ;  /* 0x0000000b08107299 */ /* 0x000fc40008001209 */
[----:B------:R-:W-:Y:S01]  /*33a00*/  USHF.R.U32.HI UR8, URZ, UR11, UR9 ;  /* 0x0000000b3f087299 */ /* 0x000fe20008011609 */
[----:B0-----:R-:W-:Y:S01]  /*33a10*/  R2UR UR14, R0 ;  /* 0x00000000000e72ca */ /* 0x001fe200000e0000 */
[----:B------:R-:W-:Y:S01]  /*33a20*/  ULDC UR17, c[0x0][0x608] ;  /* 0x0001820000117ab9 */ /* 0x000fe20000000800 */
[----:B------:R-:W-:Y:S01]  /*33a30*/  ULOP3.LUT UR44, URZ, UR15, URZ, 0x33, !UPT ;  /* 0x0000000f3f2c7292 */ /* 0x000fe2000f8e333f */
[----:B------:R-:W-:Y:S01]  /*33a40*/  ISETP.NE.AND.EX P0, PT, RZ, UR5, PT, P0 ;  /* 0x00000005ff007c0c */ /* 0x000fe2000bf05300 */
[----:B------:R-:W-:Y:S02]  /*33a50*/  USHF.R.U64 UR15, UR16, UR17, UR8 ;  /* 0x00000011100f7299 */ /* 0x000fe40008001208 */
[----:B------:R-:W-:Y:S02]  /*33a60*/  USHF.R.U32.HI UR8, URZ, UR17, UR8 ;  /* 0x000000113f087299 */ /* 0x000fe40008011608 */
[----:B------:R-:W-:Y:S02]  /*33a70*/  UIADD3 UR12, -UR12, URZ, URZ ;  /* 0x0000003f0c0c7290 */ /* 0x000fe4000fffe13f */
[----:B------:R-:W-:Y:S01]  /*33a80*/  USHF.R.U64 UR17, UR15, UR21, UR8 ;  /* 0x000000150f117299 */ /* 0x000fe20008001208 */
[----:B------:R-:W-:Y:S01]  /*33a90*/  UMOV UR19, 0x1 ;  /* 0x0000000100137882 */ /* 0x000fe20000000000 */
[----:B------:R-:W-:Y:S01]  /*33aa0*/  ULDC UR13, c[0x0][0x144] ;  /* 0x00005100000d7ab9 */ /* 0x000fe20000000800 */
[----:B------:R-:W-:Y:S01]  /*33ab0*/  ULDC UR7, c[0x0][0x600] ;  /* 0x0001800000077ab9 */ /* 0x000fe20000000800 */
[----:B------:R-:W-:-:S02]  /*33ac0*/  USHF.L.U32 UR24, UR19, UR21, URZ ;  /* 0x0000001513187299 */ /* 0x000fc4000800063f */
[----:B------:R-:W-:Y:S02]  /*33ad0*/  USHF.R.U32.HI UR8, URZ, UR21, UR8 ;  /* 0x000000153f087299 */ /* 0x000fe40008011608 */
[----:B------:R-:W-:Y:S02]  /*33ae0*/  UIMAD UR21, UR13, UR12, UR6 ;  /* 0x0000000c0d1572a4 */ /* 0x000fe4000f8e0206 */
[----:B------:R-:W-:Y:S02]  /*33af0*/  UIADD3 UR20, UR7, -0x1, URZ ;  /* 0xffffffff07147890 */ /* 0x000fe4000fffe03f */
[----:B------:R-:W-:Y:S01]  /*33b00*/  UIADD3 UR19, -UR14, URZ, URZ ;  /* 0x0000003f0e137290 */ /* 0x000fe2000fffe13f */
        /* <DEDUP_REMOVED lines=17> */
.L_x_920:
[----:B------:R-:W-:Y:S01]  /*33c20*/  UISETP.NE.AND UP0, UPT, UR39, URZ, UPT ;  /* 0x0000003f2700728c */ /* 0x000fe2000bf05270 */
[----:B------:R-:W-:Y:S01]  /*33c30*/  IMAD.MOV.U32 R0, RZ, RZ, 0x1 ;  /* 0x00000001ff007424 */ /* 0x000fe200078e00ff */
[----:B------:R-:W-:Y:S02]  /*33c40*/  USHF.R.U64 UR4, UR6, UR22, UR8 ;  /* 0x0000001606047299 */ /* 0x000fe40008001208 */
[----:B------:R-:W-:Y:S02]  /*33c50*/  ULOP3.LUT UR44, UR15, UR44, URZ, 0xc0, !UPT ;  /* 0x0000002c0f2c7292 */ /* 0x000fe4000f8ec03f */
[----:B------:R-:W-:Y:S02]  /*33c60*/  UIADD3 UR5, -UR4, URZ, URZ ;  /* 0x0000003f04057290 */ /* 0x000fe4000fffe13f */
[----:B------:R-:W-:Y:S02]  /*33c70*/  UIMAD UR44, UR24, UR4, UR44 ;  /* 0x00000004182c72a4 */ /* 0x000fe4000f8e022c */
[----:B------:R-:W-:-:S02]  /*33c80*/  ULOP3.LUT UR16, UR16, UR20, URZ, 0xc0, !UPT ;  /* 0x0000001410107292 */ /* 0x000fc4000f8ec03f */
[----:B------:R-:W-:Y:S02]  /*33c90*/  @UP0 UIMAD UR21, UR25, UR19, UR18 ;  /* 0x00000013191502a4 */ /* 0x000fe4000f8e0212 */
[----:B------:R-:W-:-:S03]  /*33ca0*/  UIMAD UR4, UR5, UR23, UR17 ;  /* 0x00000017050472a4 */ /* 0x000fc6000f8e0211 */
[----:B------:R-:W-:Y:S01]  /*33cb0*/  ULDC UR5, c[0x0][0x610] ;  /* 0x0001840000057ab9 */ /* 0x000fe20000000800 */
[----:B------:R-:W-:Y:S02]  /*33cc0*/  UIMAD UR4, UR4, UR7, UR16 ;  /* 0x00000007040472a4 */ /* 0x000fe4000f8e0210 */
[----:B------:R-:W-:-:S04]  /*33cd0*/  UIMAD UR44, UR44, UR5, UR21 ;  /* 0x000000052c2c72a4 */ /* 0x000fc8000f8e0215 */
[----:B------:R-:W-:Y:S02]  /*33ce0*/  USEL UR43, UR4, UR44, !UP0 ;  /* 0x0000002c042b7287 */ /* 0x000fe4000c000000 */
[----:B------:R-:W-:-:S12]  /*33cf0*/  USEL UR44, UR44, UR4, !UP0 ;  /* 0x000000042c2c7287 */ /* 0x000fd8000c000000 */
.L_x_918:
[----:B------:R-:W-:-:S13]  /*33d00*/  LOP3.LUT P0, RZ, R0, 0xff, RZ, 0xc0, !PT ;  /* 0x000000ff00ff7812 */ /* 0x000fda000780c0ff */
[----:B------:R-:W-:Y:S05]  /*33d10*/  @P0 BRA `(.L_x_921) ;  /* 0xfffffcd400300947 */ /* 0x000fea000383ffff */
[----:B------:R-:W-:Y:S05]  /*33d20*/  EXIT ;  /* 0x000000000000794d */ /* 0x000fea0003800000 */
.L_x_4:
[----:B------:R-:W2:Y:S01]  /*33d30*/  LDL R4, [R1+0x3ec] ;  /* 0x0003ec0001047983 */ /* 0x000ea20000100800 */
[----:B------:R-:W-:-:S03]  /*33d40*/  ULDC.64 UR8, c[0x0][0x650] ;  /* 0x0001940000087ab9 */ /* 0x000fc60000000a00 */
[----:B------:R-:W3:Y:S01]  /*33d50*/  LDL R3, [R1+0x3e8] ;  /* 0x0003e80001037983 */ /* 0x000ee20000100800 */
[----:B------:R-:W-:Y:S01]  /*33d60*/  PRMT R0, RZ, 0x7610, R0 ;  /* 0x00007610ff007816 */ /* 0x000fe20000000000 */
[----:B------:R-:W-:Y:S02]  /*33d70*/  IMAD.MOV.U32 R5, RZ, RZ, -0x1 ;  /* 0xffffffffff057424 */ /* 0x000fe400078e00ff */
[----:B------:R-:W-:Y:S02]  /*33d80*/  IMAD.MOV.U32 R2, RZ, RZ, -0x1 ;  /* 0xffffffffff027424 */ /* 0x000fe400078e00ff */
[----:B------:R-:W-:Y:S01]  /*33d90*/  IMAD.MOV.U32 R10, RZ, RZ, -0x1 ;  /* 0xffffffffff0a7424 */ /* 0x000fe200078e00ff */
[----:B--2---:R-:W-:-:S04]  /*33da0*/  ISETP.GE.U32.AND P0, PT, R4, UR8, PT ;  /* 0x0000000804007c0c */ /* 0x004fc8000bf06070 */
[----:B---3--:R-:W-:-:S13]  /*33db0*/  ISETP.GE.U32.AND.EX P0, PT, R3, UR9, PT, P0 ;  /* 0x0000000903007c0c */ /* 0x008fda000bf06100 */
[----:B------:R-:W-:Y:S05]  /*33dc0*/  @P0 BRA `(.L_x_922) ;  /* 0x00000004008c0947 */ /* 0x000fea0003800000 */
[----:B------:R-:W-:Y:S01]  /*33dd0*/  I2FP.F32.U32 R0, UR4 ;  /* 0x0000000400007c45 */ /* 0x000fe20008201000 */
[----:B0-----:R-:W-:Y:S01]  /*33de0*/  ULDC.64 UR16, c[0x0][0x628] ;  /* 0x00018a0000107ab9 */ /* 0x001fe20000000a00 */
        /* <DEDUP_REMOVED lines=24> */
.L_x_923:
        /* <DEDUP_REMOVED lines=24> */
[----:B------:R-:W-:Y:S01]  /*340f0*/  UMOV UR19, 0x1 ;  /* 0x0000000100137882 */ /* 0x000fe20000000000 */
[----:B------:R-:W-:Y:S01]  /*34100*/  ULDC UR20, c[0x0][0x608] ;  /* 0x0001820000147ab9 */ /* 0x000fe20000000800 */
[----:B------:R-:W-:Y:S01]  /*34110*/  USHF.L.U32 UR26, UR19, UR23, URZ ;  /* 0x00000017131a7299 */ /* 0x000fe2000800063f */
[----:B------:R-:W-:Y:S01]  /*34120*/  ISETP.NE.AND.EX P0, PT, RZ, UR9, PT, P0 ;  /* 0x00000009ff007c0c */ /* 0x000fe2000bf05300 */
[----:B------:R-:W-:Y:S02]  /*34130*/  USHF.R.U64 UR19, UR18, UR20, UR11 ;  /* 0x0000001412137299 */ /* 0x000fe4000800120b */
[----:B------:R-:W-:Y:S02]  /*34140*/  USHF.R.U32.HI UR11, URZ, UR20, UR11 ;  /* 0x000000143f0b7299 */ /* 0x000fe4000801160b */
[----:B------:R-:W-:-:S02]  /*34150*/  UIADD3 UR15, -UR15, URZ, URZ ;  /* 0x0000003f0f0f7290 */ /* 0x000fc4000fffe13f */
[----:B------:R-:W-:Y:S01]  /*34160*/  USHF.R.U64 UR20, UR19, UR23, UR11 ;  /* 0x0000001713147299 */ /* 0x000fe2000800120b */
[----:B------:R-:W-:Y:S01]  /*34170*/  ULDC UR16, c[0x0][0x144] ;  /* 0x0000510000107ab9 */ /* 0x000fe20000000800 */
[----:B------:R-:W-:Y:S01]  /*34180*/  ULDC UR6, c[0x0][0x600] ;  /* 0x0001800000067ab9 */ /* 0x000fe20000000800 */
[----:B------:R-:W-:Y:S02]  /*34190*/  USHF.R.U32.HI UR11, URZ, UR23, UR11 ;  /* 0x000000173f0b7299 */ /* 0x000fe4000801160b */
[----:B------:R-:W-:Y:S02]  /*341a0*/  UIMAD UR23, UR16, UR15, UR4 ;  /* 0x0000000f101772a4 */ /* 0x000fe4000f8e0204 */
[----:B------:R-:W-:Y:S02]  /*341b0*/  UIADD3 UR22, UR6, -0x1, URZ ;  /* 0xffffffff06167890 */ /* 0x000fe4000fffe03f */
[----:B------:R-:W-:Y:S02]  /*341c0*/  ULOP3.LUT UR27, URZ, UR13, URZ, 0x33, !UPT ;  /* 0x0000000d3f1b7292 */ /* 0x000fe4000f8e333f */
        /* <DEDUP_REMOVED lines=18> */
.L_x_924:
[----:B------:R-:W-:Y:S01]  /*342f0*/  UISETP.NE.AND UP0, UPT, UR39, URZ, UPT ;  /* 0x0000003f2700728c */ /* 0x000fe2000bf05270 */
[----:B------:R-:W-:Y:S01]  /*34300*/  IMAD.MOV.U32 R0, RZ, RZ, 0x1 ;  /* 0x00000001ff007424 */ /* 0x000fe200078e00ff */
[----:B------:R-:W-:Y:S01]  /*34310*/  USHF.R.U64 UR8, UR4, UR24, UR11 ;  /* 0x0000001804087299 */ /* 0x000fe2000800120b */
[----:B------:R-:W-:Y:S01]  /*34320*/  IMAD.U32 R10, RZ, RZ, UR5 ;  /* 0x00000005ff0a7e24 */ /* 0x000fe2000f8e00ff */
[----:B------:R-:W-:Y:S02]  /*34330*/  ULOP3.LUT UR4, UR19, UR27, URZ, 0xc0, !UPT ;  /* 0x0000001b13047292 */ /* 0x000fe4000f8ec03f */
[----:B------:R-:W-:Y:S02]  /*34340*/  ULOP3.LUT UR18, UR18, UR22, URZ, 0xc0, !UPT ;  /* 0x0000001612127292 */ /* 0x000fe4000f8ec03f */
[----:B------:R-:W-:-:S03]  /*34350*/  UIMAD UR4, UR26, UR8, UR4 ;  /* 0x000000081a0472a4 */ /* 0x000fc6000f8e0204 */
[----:B------:R-:W-:Y:S02]  /*34360*/  @UP0 UIMAD UR23, UR28, UR21, UR7 ;  /* 0x000000151c1702a4 */ /* 0x000fe4000f8e0207 */
[----:B------:R-:W-:-:S03]  /*34370*/  UIADD3 UR7, -UR8, URZ, URZ ;  /* 0x0000003f08077290 */ /* 0x000fc6000fffe13f */
[----:B------:R-:W-:Y:S01]  /*34380*/  ULDC UR8, c[0x0][0x610] ;  /* 0x0001840000087ab9 */ /* 0x000fe20000000800 */
[----:B------:R-:W-:Y:S02]  /*34390*/  UIMAD UR7, UR7, UR25, UR20 ;  /* 0x00000019070772a4 */ /* 0x000fe4000f8e0214 */
[----:B------:R-:W-:Y:S02]  /*343a0*/  UIMAD UR4, UR4, UR8, UR23 ;  /* 0x00000008040472a4 */ /* 0x000fe4000f8e0217 */
[----:B------:R-:W-:-:S04]  /*343b0*/  UIMAD UR7, UR7, UR6, UR18 ;  /* 0x00000006070772a4 */ /* 0x000fc8000f8e0212 */
[----:B------:R-:W-:Y:S02]  /*343c0*/  USEL UR6, UR7, UR4, !UP0 ;  /* 0x0000000407067287 */ /* 0x000fe4000c000000 */
[----:B------:R-:W-:-:S04]  /*343d0*/  USEL UR4, UR4, UR7, !UP0 ;  /* 0x0000000704047287 */ /* 0x000fc8000c000000 */
[----:B------:R-:W-:Y:S02]  /*343e0*/  IMAD.U32 R2, RZ, RZ, UR6 ;  /* 0x00000006ff027e24 */ /* 0x000fe4000f8e00ff */
[----:B------:R-:W-:-:S07]  /*343f0*/  IMAD.U32 R5, RZ, RZ, UR4 ;  /* 0x00000004ff057e24 */ /* 0x000fce000f8e00ff */
.L_x_922:
[----:B------:R-:W-:-:S08]  /*34400*/  NOP ;  /* 0x0000000000007918 */ /* 0x000fd00000000000 */
[----:B0-----:R-:W0:-:S00]  /*34410*/  USETMAXREG.DEALLOC.CTAPOOL 0x18 ;  /* 0x00000018000079c8 */ /* 0x001e0000080e0500 */
[----:B------:R-:W-:-:S13]  /*34420*/  ISETP.NE.AND P0, PT, RZ, UR10, PT ;  /* 0x0000000aff007c0c */ /* 0x000fda000bf05270 */
[----:B------:R-:W-:Y:S05]  /*34430*/  @P0 EXIT ;  /* 0x000000000000094d */ /* 0x000fea0003800000 */
[----:B0-----:R-:W-:Y:S01]  /*34440*/  LOP3.LUT P0, RZ, R0, 0xff, RZ, 0xc0, !PT ;  /* 0x000000ff00ff7812 */ /* 0x001fe2000780c0ff */
[----:B------:R-:W-:Y:S02]  /*34450*/  IMAD.MOV.U32 R0, RZ, RZ, 0x1 ;  /* 0x00000001ff007424 */ /* 0x000fe400078e00ff */
[----:B------:R-:W-:-:S10]  /*34460*/  IMAD.MOV.U32 R7, RZ, RZ, RZ ;  /* 0x000000ffff077224 */ /* 0x000fd400078e00ff */
[----:B------:R-:W-:Y:S05]  /*34470*/  @!P0 BRA `(.L_x_925) ;  /* 0x0000000c00648947 */ /* 0x000fea0003800000 */
[----:B------:R-:W0:Y:S01]  /*34480*/  S2R R3, SR_TID.X ;  /* 0x0000000000037919 */ /* 0x000e220000002100 */
[----:B------:R-:W1:Y:S01]  /*34490*/  LDC R0, c[0x0][0x28c] ;  /* 0x0000a300ff007b82 */ /* 0x000e620000000800 */
[----:B------:R-:W-:Y:S01]  /*344a0*/  ULDC UR5, c[0x0][0x658] ;  /* 0x0001960000057ab9 */ /* 0x000fe20000000800 */
[----:B------:R-:W-:Y:S01]  /*344b0*/  UMOV UR7, 0xffffffff ;  /* 0xffffffff00077882 */ /* 0x000fe20000000000 */
[----:B------:R-:W-:Y:S01]  /*344c0*/  ULDC UR6, c[0x0][0xc] ;  /* 0x0000030000067ab9 */ /* 0x000fe20000000800 */
[----:B------:R-:W-:Y:S01]  /*344d0*/  USHF.L.U32 UR9, UR7, UR5, URZ ;  /* 0x0000000507097299 */ /* 0x000fe2000800063f */
[----:B------:R-:W-:Y:S01]  /*344e0*/  BSSY B0, `(.L_x_925) ;  /* 0x00000d2000007945 */ /* 0x000fe20003800000 */
[----:B------:R-:W-:Y:S01]  /*344f0*/  UMOV UR8, 0x1 ;  /* 0x0000000100087882 */ /* 0x000fe20000000000 */
[----:B------:R-:W-:Y:S01]  /*34500*/  ULDC UR7, c[0x0][0x10] ;  /* 0x0000040000077ab9 */ /* 0x000fe20000000800 */
[----:B------:R-:W-:Y:S01]  /*34510*/  USHF.L.U32 UR5, UR8, UR5, URZ ;  /* 0x0000000508057299 */ /* 0x000fe2000800063f */
[----:B------:R-:W-:Y:S01]  /*34520*/  IMAD.MOV.U32 R8, RZ, RZ, 0x1 ;  /* 0x00000001ff087424 */ /* 0x000fe200078e00ff */
[----:B------:R-:W-:Y:S01]  /*34530*/  UIMAD.WIDE.U32 UR6, UR6, UR7, URZ ;  /* 0x00000007060672a5 */ /* 0x000fe2000f8e003f */
[----:B------:R-:W-:Y:S01]  /*34540*/  IMAD.MOV.U32 R7, RZ, RZ, RZ ;  /* 0x000000ffff077224 */ /* 0x000fe200078e00ff */
[----:B------:R-:W-:Y:S01]  /*34550*/  ULDC UR8, c[0x0][0x14] ;  /* 0x0000050000087ab9 */ /* 0x000fe20000000800 */
[----:B------:R-:W-:Y:S01]  /*34560*/  ULDC UR4, c[0x0][0x600] ;  /* 0x0001800000047ab9 */ /* 0x000fe20000000800 */
[----:B------:R-:W-:-:S02]  /*34570*/  UIMAD.WIDE.U32 UR20, UR6, UR8, URZ ;  /* 0x00000008061472a5 */ /* 0x000fc4000f8e003f */
[----:B------:R-:W-:Y:S02]  /*34580*/  UIMAD UR7, UR7, UR8, URZ ;  /* 0x00000008070772a4 */ /* 0x000fe4000f8e023f */
[----:B------:R-:W-:Y:S02]  /*34590*/  ULOP3.LUT UR24, UR38, 0x2, URZ, 0xfc, !UPT ;  /* 0x0000000226187892 */ /* 0x000fe4000f8efc3f */
[----:B------:R-:W-:Y:S02]  /*345a0*/  UIADD3 UR4, UR4, -0x1, URZ ;  /* 0xffffffff04047890 */ /* 0x000fe4000fffe03f */
[----:B------:R-:W-:Y:S01]  /*345b0*/  ULOP3.LUT UR6, URZ, UR9, URZ, 0x33, !UPT ;  /* 0x000000093f067292 */ /* 0x000fe2000f8e333f */
[----:B-1----:R-:W-:Y:S01]  /*345c0*/  VIADD R0, R0, 0xf ;  /* 0x0000000f00007836 */ /* 0x002fe20000000000 */
[----:B------:R-:W-:Y:S01]  /*345d0*/  UIADD3 UR7, UR21, UR7, URZ ;  /* 0x0000000715077290 */ /* 0x000fe2000fffe03f */
[----:B------:R-:W-:Y:S01]  /*345e0*/  ULDC.64 UR22, c[0x0][0x198] ;  /* 0x0000660000167ab9 */ /* 0x000fe20000000a00 */
[----:B0-----:R-:W-:-:S02]  /*345f0*/  LOP3.LUT P2, RZ, R3, 0x7f, RZ, 0xc0, !PT ;  /* 0x0000007f03ff7812 */ /* 0x001fc4000784c0ff */
[----:B------:R-:W-:Y:S02]  /*34600*/  LOP3.LUT P0, RZ, R3, 0x1f, RZ, 0xc0, !PT ;  /* 0x0000001f03ff7812 */ /* 0x000fe4000780c0ff */
[----:B------:R-:W-:Y:S02]  /*34610*/  SHF.R.S32.HI R3, RZ, 0x1f, R0 ;  /* 0x0000001fff037819 */ /* 0x000fe40000011400 */
[----:B------:R-:W-:Y:S02]  /*34620*/  PLOP3.LUT P0, PT, P0, P2, PT, 0x8a, 0x0 ;  /* 0x000000000000781c */ /* 0x000fe40000705172 */
[----:B------:R-:W-:Y:S01]  /*34630*/  LEA.HI R3, R3, R0, RZ, 0x4 ;  /* 0x0000000003037211 */ /* 0x000fe200078f20ff */
[----:B------:R-:W-:-:S03]  /*34640*/  IMAD.MOV.U32 R0, RZ, RZ, 0x1 ;  /* 0x00000001ff007424 */ /* 0x000fc600078e00ff */
[----:B------:R-:W-:-:S05]  /*34650*/  SHF.R.S32.HI R6, RZ, 0x4, R3 ;  /* 0x00000004ff067819 */ /* 0x000fca0000011403 */
[----:B------:R-:W-:-:S07]  /*34660*/  VIADD R11, R6, 0x1 ;  /* 0x00000001060b7836 */ /* 0x000fce0000000000 */
.L_x_937:
[----:B------:R-:W-:-:S03]  /*34670*/  UMOV UR8, 0xffffffff ;  /* 0xffffffff00087882 */ /* 0x000fc60000000000 */
[----:B------:R-:W-:Y:S05]  /*34680*/  BRA.DIV UR8, `(.L_x_926) ;  /* 0x0000001208847947 */ /* 0x000fea000b800000 */
[----:B------:R-:W-:-:S13]  /*34690*/  ELECT P6, URZ, PT ;  /* 0x00000000003f782f */ /* 0x000fda00038c0000 */
.L_x_953:
[----:B------:R-:W0:Y:S01]  /*346a0*/  LDC R3, c[0x0][0x28c] ;  /* 0x0000a300ff037b82 */ /* 0x000e220000000800 */
[----:B------:R-:W-:Y:S01]  /*346b0*/  BSSY B1, `(.L_x_927) ;  /* 0x0000038000017945 */ /* 0x000fe20003800000 */
[----:B0-----:R-:W-:-:S13]  /*346c0*/  ISETP.LT.OR P6, PT, R3, 0x1, !P6 ;  /* 0x000000010300780c */ /* 0x001fda00077c1670 */
[----:B------:R-:W-:Y:S05]  /*346d0*/  @P6 BRA `(.L_x_928) ;  /* 0x0000000000d46947 */ /* 0x000fea0003800000 */
[----:B------:R-:W-:Y:S02]  /*346e0*/  IMAD R2, R2, 0xe0, RZ ;  /* 0x000000e002027824 */ /* 0x000fe400078e02ff */
[----:B------:R-:W-:Y:S02]  /*346f0*/  IMAD.SHL.U32 R5, R5, 0x200, RZ ;  /* 0x0000020005057824 */ /* 0x000fe400078e00ff */
[----:B------:R-:W-:Y:S02]  /*34700*/  IMAD.MOV.U32 R14, RZ, RZ, RZ ;  /* 0x000000ffff0e7224 */ /* 0x000fe400078e00ff */
[----:B------:R-:W-:Y:S02]  /*34710*/  IMAD.MOV.U32 R4, RZ, RZ, R11 ;  /* 0x000000ffff047224 */ /* 0x000fe400078e000b */
[----:B------:R-:W-:Y:S02]  /*34720*/  IMAD.MOV.U32 R3, RZ, RZ, R0 ;  /* 0x000000ffff037224 */ /* 0x000fe400078e0000 */
[----:B------:R-:W-:-:S07]  /*34730*/  IMAD.MOV.U32 R9, RZ, RZ, R7 ;  /* 0x000000ffff097224 */ /* 0x000fce00078e0007 */
.L_x_932:
[----:B------:R-:W0:Y:S01]  /*34740*/  S2R R13, SR_CgaCtaId ;  /* 0x00000000000d7919 */ /* 0x000e220000008800 */
[----:B------:R-:W-:-:S04]  /*34750*/  MOV R12, 0x400 ;  /* 0x00000400000c7802 */ /* 0x000fc80000000f00 */
[----:B0-----:R-:W-:Y:S02]  /*34760*/  LEA R16, R13, R12, 0x18 ;  /* 0x0000000c0d107211 */ /* 0x001fe400078ec0ff */
[----:B------:R-:W-:Y:S01]  /*34770*/  SHF.L.U32 R12, R3, 0x1f, RZ ;  /* 0x0000001f030c7819 */ /* 0x000fe200000006ff */
[----:B------:R-:W0:Y:S02]  /*34780*/  @!P2 LDC R13, c[0x0][0x500] ;  /* 0x00014000ff0dab82 */ /* 0x000e240000000800 */
[----:B------:R-:W-:-:S04]  /*34790*/  IMAD R15, R9, 0x8, R16 ;  /* 0x00000008090f7824 */ /* 0x000fc800078e0210 */
[----:B------:R-:W1:Y:S02]  /*347a0*/  SYNCS.PHASECHK.TRANS64.TRYWAIT P1, [R15+URZ+0x48], R12 ;  /* 0x0000480c0f0075a7 */ /* 0x000e64000802017f */
[----:B-1----:R-:W-:Y:S05]  /*347b0*/  @!P1 BRA `(.L_x_929) ;  /* 0x0000001000589947 */ /* 0x002fea0003800000 */
.L_x_954:
[----:B------:R-:W-:Y:S01]  /*347c0*/  UPRMT UR8, UR24, 0x9910, URZ ;  /* 0x0000991018087896 */ /* 0x000fe2000800003f */
[----:B0-----:R0:W-:Y:S03]  /*347d0*/  @!P2 SYNCS.ARRIVE.TRANS64 RZ, [R15+URZ], R13 ;  /* 0x0000000d0fffa9a7 */ /* 0x0011e6000800003f */
[----:B------:R-:W-:-:S06]  /*347e0*/  UISETP.NE.AND UP0, UPT, UR8, 0x2, UPT ;  /* 0x000000020800788c */ /* 0x000fcc000bf05270 */
[----:B------:R-:W-:-:S13]  /*347f0*/  PLOP3.LUT P1, PT, PT, PT, UP0, 0x80, 0x0 ;  /* 0x000000000000781c */ /* 0x000fda0003f2f008 */
[----:B0-----:R-:W-:Y:S05]  /*34800*/  @P1 BRA `(.L_x_930) ;  /* 0x0000000000041947 */ /* 0x001fea0003800000 */
[----:B------:R-:W-:Y:S01]  /*34810*/  BPT.TRAP 0x1 ;  /* 0x000000040000795c */ /* 0x000fe20000300000 */
.L_x_930:
[----:B------:R-:W-:Y:S05]  /*34820*/  @P0 BRA `(.L_x_931) ;  /* 0x0000000000040947 */ /* 0x000fea0003800000 */
[----:B------:R-:W-:Y:S01]  /*34830*/  BPT.TRAP 0x1 ;  /* 0x000000040000795c */ /* 0x000fe20000300000 */
.L_x_931:
[--C-:B-1----:R-:W-:Y:S01]  /*34840*/  IMAD R12, R9, 0x4000, R16.reuse ;  /* 0x00004000090c7824 */ /* 0x102fe200078e0210 */
[----:B------:R-:W-:Y:S01]  /*34850*/  R2UR UR18, R5 ;  /* 0x00000000051272ca */ /* 0x000fe200000e0000 */
[----:B------:R-:W-:Y:S01]  /*34860*/  IMAD R16, R9, 0x1c00, R16 ;  /* 0x00001c0009107824 */ /* 0x000fe200078e0210 */
[----:B------:R-:W-:Y:S01]  /*34870*/  R2UR UR9, R15 ;  /* 0x000000000f0972ca */ /* 0x000fe200000e0000 */
[----:B------:R-:W-:Y:S01]  /*34880*/  VIADD R4, R4, 0xffffffff ;  /* 0xffffffff04047836 */ /* 0x000fe20000000000 */
[----:B------:R-:W-:Y:S01]  /*34890*/  R2UR UR8, R12 ;  /* 0x000000000c0872ca */ /* 0x000fe200000e0000 */
[----:B------:R-:W-:Y:S01]  /*348a0*/  UIADD3 UR14, UP0, UR22, 0xf0, URZ ;  /* 0x000000f0160e7890 */ /* 0x000fe2000ff1e03f */
[----:B------:R-:W-:Y:S01]  /*348b0*/  R2UR UR11, R16 ;  /* 0x00000000100b72ca */ /* 0x000fe200000e0000 */
[----:B------:R-:W-:Y:S01]  /*348c0*/  UIADD3 UR26, UP1, UR22, 0x1f0, URZ ;  /* 0x000001f0161a7890 */ /* 0x000fe2000ff3e03f */
[----:B------:R-:W-:Y:S01]  /*348d0*/  R2UR UR10, R14 ;  /* 0x000000000e0a72ca */ /* 0x000fe200000e0000 */
[----:B------:R-:W-:Y:S01]  /*348e0*/  UIADD3.X UR15, URZ, UR23, URZ, UP0, !UPT ;  /* 0x000000173f0f7290 */ /* 0x000fe200087fe43f */
[----:B------:R-:W-:Y:S01]  /*348f0*/  R2UR UR12, R10 ;  /* 0x000000000a0c72ca */ /* 0x000fe200000e0000 */
[----:B------:R-:W-:Y:S01]  /*34900*/  VIADD R9, R9, 0x1 ;  /* 0x0000000109097836 */ /* 0x000fe20000000000 */
[----:B------:R-:W-:Y:S01]  /*34910*/  R2UR UR19, R2 ;  /* 0x00000000021372ca */ /* 0x000fe200000e0000 */
[----:B------:R-:W-:Y:S01]  /*34920*/  UIADD3.X UR27, URZ, UR23, URZ, UP1, !UPT ;  /* 0x000000173f1b7290 */ /* 0x000fe20008ffe43f */
[----:B------:R-:W-:Y:S01]  /*34930*/  ISETP.GT.AND P3, PT, R4, 0x1, PT ;  /* 0x000000010400780c */ /* 0x000fe20003f64270 */
[----:B------:R-:W-:Y:S01]  /*34940*/  UMOV UR16, 0x0 ;  /* 0x0000000000107882 */ /* 0x000fe20000000000 */
[----:B------:R-:W-:Y:S01]  /*34950*/  UMOV UR17, 0x10000000 ;  /* 0x1000000000117882 */ /* 0x000fe20000000000 */
[----:B------:R-:W-:Y:S01]  /*34960*/  UIADD3 UR8, UR8, 0x180, URZ ;  /* 0x0000018008087890 */ /* 0x000fe2000fffe03f */
[----:B------:R-:W-:Y:S01]  /*34970*/  ISETP.NE.AND P1, PT, R9, 0x9, PT ;  /* 0x000000090900780c */ /* 0x000fe20003f25270 */
[----:B------:R-:W-:Y:S01]  /*34980*/  UIADD3 UR13, UR11, 0x24180, URZ ;  /* 0x000241800b0d7890 */ /* 0x000fe2000fffe03f */
[----:B------:R-:W-:-:S02]  /*34990*/  VIADD R14, R14, 0x10 ;  /* 0x000000100e0e7836 */ /* 0x000fc40000000000 */
[----:B------:R-:W-:Y:S01]  /*349a0*/  UMOV UR11, UR18 ;  /* 0x00000012000b7c82 */ /* 0x000fe20008000000 */
[----:B------:R-:W-:Y:S02]  /*349b0*/  SEL R12, RZ, 0x1, P1 ;  /* 0x00000001ff0c7807 */ /* 0x000fe40000800000 */
[----:B------:R-:W-:Y:S01]  /*349c0*/  SEL R9, R9, RZ, P1 ;  /* 0x000000ff09097207 */ /* 0x000fe20000800000 */
[----:B------:R0:W-:Y:S01]  /*349d0*/  UTMALDG.3D [UR8], [UR14], desc[UR16] ;  /* 0x000010080e0075b4 */ /* 0x0001e20008011000 */
[----:B------:R-:W-:Y:S01]  /*349e0*/  LOP3.LUT R3, R3, R12, RZ, 0x3c, !PT ;  /* 0x0000000c03037212 */ /* 0x000fe200078e3cff */
[----:B0-----:R-:W-:Y:S01]  /*349f0*/  UMOV UR8, UR13 ;  /* 0x0000000d00087c82 */ /* 0x001fe20008000000 */
[----:B------:R-:W-:Y:S02]  /*34a00*/  UMOV UR11, UR19 ;  /* 0x00000013000b7c82 */ /* 0x000fe40008000000 */
[----:B------:R0:W-:Y:S02]  /*34a10*/  UTMALDG.3D [UR8], [UR26], desc[UR16] ;  /* 0x000010081a0075b4 */ /* 0x0001e40008011000 */
[----:B0-----:R-:W-:Y:S05]  /*34a20*/  @P3 BRA `(.L_x_932) ;  /* 0xfffffffc00443947 */ /* 0x001fea000383ffff */
.L_x_928:
[----:B------:R-:W-:Y:S05]  /*34a30*/  BSYNC B1 ;  /* 0x0000000000017941 */ /* 0x000fea0003800000 */
.L_x_927:
[----:B------:R-:W2:Y:S01]  /*34a40*/  LDL.LU R16, [R1+0x3e8] ;  /* 0x0003e80001107983 */ /* 0x000ea20000300800 */
[----:B------:R-:W-:Y:S01]  /*34a50*/  LOP3.LUT P1, RZ, R8, 0xff, RZ, 0xc0, !PT ;  /* 0x000000ff08ff7812 */ /* 0x000fe2000782c0ff */
[C---:B------:R-:W-:Y:S01]  /*34a60*/  IMAD.IADD R4, R6.reuse, 0x1, R7 ;  /* 0x0000000106047824 */ /* 0x040fe200078e0207 */
[----:B------:R-:W-:Y:S01]  /*34a70*/  ULDC.64 UR8, c[0x0][0x650] ;  /* 0x0001940000087ab9 */ /* 0x000fe20000000a00 */
[----:B------:R-:W3:Y:S01]  /*34a80*/  LDL.LU R15, [R1+0x3ec] ;  /* 0x0003ec00010f7983 */ /* 0x000ee20000300800 */
[----:B------:R-:W-:Y:S01]  /*34a90*/  ISETP.GE.U32.AND P3, PT, R6, 0x9, PT ;  /* 0x000000090600780c */ /* 0x000fe20003f66070 */
[----:B------:R-:W-:Y:S01]  /*34aa0*/  BSSY B1, `(.L_x_933) ;  /* 0x0000073000017945 */ /* 0x000fe20003800000 */
[----:B------:R-:W-:Y:S01]  /*34ab0*/  IMAD.MOV.U32 R10, RZ, RZ, -0x1 ;  /* 0xffffffffff0a7424 */ /* 0x000fe200078e00ff */
[----:B------:R-:W-:-:S06]  /*34ac0*/  PRMT R8, RZ, 0x7610, R8 ;  /* 0x00007610ff087816 */ /* 0x000fcc0000000008 */
[----:B------:R-:W0:Y:S01]  /*34ad0*/  @P1 S2R R3, SR_CgaCtaId ;  /* 0x0000000000031919 */ /* 0x000e220000008800 */
[----:B------:R-:W-:-:S04]  /*34ae0*/  @P1 MOV R2, 0x400 ;  /* 0x0000040000021802 */ /* 0x000fc80000000f00 */
[----:B0-----:R-:W-:-:S04]  /*34af0*/  @P1 LEA R2, R3, R2, 0x18 ;  /* 0x0000000203021211 */ /* 0x001fc800078ec0ff */
[----:B------:R0:W-:Y:S01]  /*34b00*/  @P1 SYNCS.ARRIVE.TRANS64.A1T0 RZ, [R2+URZ+0xa8], RZ ;  /* 0x0000a8ff02ff19a7 */ /* 0x0001e2000810003f */
[----:B------:R-:W-:-:S04]  /*34b10*/  ISETP.GT.U32.AND P1, PT, R4, 0x8, PT ;  /* 0x000000080400780c */ /* 0x000fc80003f24070 */
[----:B------:R-:W-:Y:S01]  /*34b20*/  ISETP.LT.U32.AND P1, PT, R6, 0x9, P1 ;  /* 0x000000090600780c */ /* 0x000fe20000f21070 */
[----:B0-----:R-:W-:-:S04]  /*34b30*/  IMAD.WIDE.U32 R2, R4, 0x38e38e39, RZ ;  /* 0x38e38e3904027825 */ /* 0x001fc800078e00ff */
[----:B------:R-:W-:Y:S01]  /*34b40*/  IMAD.MOV.U32 R2, RZ, RZ, -0x1 ;  /* 0xffffffffff027424 */ /* 0x000fe200078e00ff */
[----:B------:R-:W-:Y:S02]  /*34b50*/  SHF.R.U32.HI R5, RZ, 0x1, R3 ;  /* 0x00000001ff057819 */ /* 0x000fe40000011603 */
[----:B------:R-:W-:-:S03]  /*34b60*/  SEL R3, RZ, 0x1, !P1 ;  /* 0x00000001ff037807 */ /* 0x000fc60004800000 */
[----:B------:R-:W-:Y:S01]  /*34b70*/  IMAD R7, R5, -0x9, R4 ;  /* 0xfffffff705077824 */ /* 0x000fe200078e0204 */
[----:B------:R-:W-:Y:S02]  /*34b80*/  LOP3.LUT R0, R0, R3, RZ, 0x3c, !PT ;  /* 0x0000000300007212 */ /* 0x000fe400078e3cff */
[----:B------:R-:W-:Y:S02]  /*34b90*/  PRMT R3, RZ, 0x7610, R3 ;  /* 0x00007610ff037816 */ /* 0x000fe40000000003 */
[----:B------:R-:W-:Y:S01]  /*34ba0*/  @P3 LOP3.LUT R0, R0, 0x1, R5, 0x78, !PT ;  /* 0x0000000100003812 */ /* 0x000fe200078e7805 */
[----:B------:R-:W-:Y:S01]  /*34bb0*/  IMAD.MOV.U32 R5, RZ, RZ, -0x1 ;  /* 0xffffffffff057424 */ /* 0x000fe200078e00ff */
[----:B---3--:R-:W-:-:S04]  /*34bc0*/  IADD3 R15, P1, R15, UR20, RZ ;  /* 0x000000140f0f7c10 */ /* 0x008fc8000ff3e0ff */
[----:B--2---:R-:W-:Y:S01]  /*34bd0*/  IADD3.X R16, R16, UR7, RZ, P1, !PT ;  /* 0x0000000710107c10 */ /* 0x004fe20008ffe4ff */
[----:B------:R0:W-:Y:S01]  /*34be0*/  STL [R1+0x3ec], R15 ;  /* 0x0003ec0f01007387 */ /* 0x0001e20000100800 */
[----:B------:R-:W-:-:S03]  /*34bf0*/  ISETP.GE.U32.AND P1, PT, R15, UR8, PT ;  /* 0x000000080f007c0c */ /* 0x000fc6000bf26070 */
[----:B------:R0:W-:Y:S01]  /*34c00*/  STL [R1+0x3e8], R16 ;  /* 0x0003e81001007387 */ /* 0x0001e20000100800 */
[----:B------:R-:W-:-:S13]  /*34c10*/  ISETP.GE.U32.AND.EX P1, PT, R16, UR9, PT, P1 ;  /* 0x0000000910007c0c */ /* 0x000fda000bf26110 */
[----:B0-----:R-:W-:Y:S05]  /*34c20*/  @P1 BRA `(.L_x_934) ;  /* 0x0000000400681947 */ /* 0x001fea0003800000 */
[----:B------:R-:W0:Y:S01]  /*34c30*/  S2UR UR8, SR_CTAID.X ;  /* 0x00000000000879c3 */ /* 0x000e220000002500 */
[----:B------:R-:W-:Y:S01]  /*34c40*/  ULDC.64 UR10, c[0x0][0x628] ;  /* 0x00018a00000a7ab9 */ /* 0x000fe20000000a00 */
[----:B------:R-:W-:Y:S01]  /*34c50*/  ULDC UR9, c[0x0][0x150] ;  /* 0x0000540000097ab9 */ /* 0x000fe20000000800 */
[----:B------:R-:W-:Y:S01]  /*34c60*/  ISETP.NE.U32.AND P1, PT, RZ, UR10, PT ;  /* 0x0000000aff007c0c */ /* 0x000fe2000bf25070 */
[----:B------:R-:W-:Y:S01]  /*34c70*/  ULDC UR12, c[0x0][0x630] ;  /* 0x00018c00000c7ab9 */ /* 0x000fe20000000800 */
[----:B------:R-:W-:Y:S01]  /*34c80*/  ULDC UR14, c[0x0][0x154] ;  /* 0x00005500000e7ab9 */ /* 0x000fe20000000800 */
[----:B------:R-:W-:Y:S01]  /*34c90*/  IMAD.MOV.U32 R3, RZ, RZ, R16 ;  /* 0x000000ffff037224 */ /* 0x000fe200078e0010 */
[----:B------:R-:W-:Y:S01]  /*34ca0*/  ISETP.NE.AND.EX P1, PT, RZ, UR11, PT, P1 ;  /* 0x0000000bff007c0c */ /* 0x000fe2000bf25310 */
[----:B------:R-:W1:Y:S01]  /*34cb0*/  S2UR UR13, SR_CTAID.Y ;  /* 0x00000000000d79c3 */ /* 0x000e620000002600 */
[----:B0-----:R-:W-:-:S05]  /*34cc0*/  I2FP.F32.U32 R2, UR8 ;  /* 0x0000000800027c45 */ /* 0x001fca0008201000 */
[----:B------:R-:W-:Y:S01]  /*34cd0*/  FMUL R9, R2, UR9 ;  /* 0x0000000902097c20 */ /* 0x000fe20008400000 */
[----:B------:R-:W-:Y:S01]  /*34ce0*/  IMAD.MOV.U32 R2, RZ, RZ, R15 ;  /* 0x000000ffff027224 */ /* 0x000fe200078e000f */
[----:B-1----:R-:W-:-:S04]  /*34cf0*/  I2FP.F32.U32 R12, UR13 ;  /* 0x0000000d000c7c45 */ /* 0x002fc80008201000 */
[----:B------:R-:W0:Y:S01]  /*34d00*/  F2I.U32.TRUNC.NTZ R9, R9 ;  /* 0x0000000900097305 */ /* 0x000e22000020f000 */
[----:B------:R-:W-:Y:S05]  /*34d10*/  @!P1 BRA `(.L_x_935) ;  /* 0x0000000000289947 */ /* 0x000fea0003800000 */
[----:B------:R-:W-:Y:S02]  /*34d20*/  ULDC UR9, c[0x0][0x634] ;  /* 0x00018d0000097ab9 */ /* 0x000fe40000000800 */
[----:B------:R-:W-:-:S05]  /*34d30*/  IADD3 R3, P1, R15, UR9, RZ ;  /* 0x000000090f037c10 */ /* 0x000fca000ff3e0ff */
[----:B------:R-:W-:-:S04]  /*34d40*/  IMAD.X R13, RZ, RZ, R16, P1 ;  /* 0x000000ffff0d7224 */ /* 0x000fc800008e0610 */
[----:B------:R-:W-:-:S04]  /*34d50*/  IMAD.WIDE.U32 R4, R13, UR10, RZ ;  /* 0x0000000a0d047c25 */ /* 0x000fc8000f8e00ff */
[----:B------:R-:W-:-:S04]  /*34d60*/  IMAD.WIDE.U32 R4, P1, R3, UR11, R4 ;  /* 0x0000000b03047c25 */ /* 0x000fc8000f820004 */
[----:B------:R-:W-:-:S04]  /*34d70*/  IMAD.WIDE.U32 R2, R3, UR10, RZ ;  /* 0x0000000a03027c25 */ /* 0x000fc8000f8e00ff */
[----:B------:R-:W-:Y:S01]  /*34d80*/  IMAD.MOV.U32 R2, RZ, RZ, R5 ;  /* 0x000000ffff027224 */ /* 0x000fe200078e0005 */
[----:B------:R-:W-:Y:S01]  /*34d90*/  IADD3 RZ, P3, R3, R4, RZ ;  /* 0x0000000403ff7210 */ /* 0x000fe20007f7e0ff */
[----:B------:R-:W-:-:S04]  /*34da0*/  IMAD.X R3, RZ, RZ, RZ, P1 ;  /* 0x000000ffff037224 */ /* 0x000fc800008e06ff */
[----:B------:R-:W-:-:S08]  /*34db0*/  IMAD.WIDE.U32.X R2, R13, UR11, R2, P3 ;  /* 0x0000000b0d027c25 */ /* 0x000fd000098e0402 */
.L_x_935:
[--C-:B------:R-:W-:Y:S01]  /*34dc0*/  SHF.R.U64 R10, R2, UR12, R3.reuse ;  /* 0x0000000c020a7c19 */ /* 0x100fe20008001203 */
[----:B------:R-:W-:Y:S01]  /*34dd0*/  ULDC.64 UR10, c[0x0][0x620] ;  /* 0x00018800000a7ab9 */ /* 0x000fe20000000a00 */
[----:B------:R-:W-:Y:S01]  /*34de0*/  SHF.R.U32.HI R2, RZ, UR12, R3 ;  /* 0x0000000cff027c19 */ /* 0x000fe20008011603 */
[----:B------:R-:W-:Y:S01]  /*34df0*/  IMAD.MOV.U32 R3, RZ, RZ, R16 ;  /* 0x000000ffff037224 */ /* 0x000fe200078e0010 */
[----:B------:R-:W-:Y:S01]  /*34e00*/  IADD3 R13, P1, RZ, -R10, RZ ;  /* 0x8000000aff0d7210 */ /* 0x000fe20007f3e0ff */
[----:B------:R-:W-:Y:S01]  /*34e10*/  FMUL R12, R12, UR14 ;  /* 0x0000000e0c0c7c20 */ /* 0x000fe20008400000 */
[----:B------:R-:W-:Y:S01]  /*34e20*/  ULDC.64 UR14, c[0x0][0x640] ;  /* 0x00019000000e7ab9 */ /* 0x000fe20000000a00 */
[----:B0-----:R-:W-:Y:S02]  /*34e30*/  R2UR UR9, R9 ;  /* 0x00000000090972ca */ /* 0x001fe400000e0000 */
[----:B------:R-:W-:Y:S01]  /*34e40*/  IMAD.X R2, RZ, RZ, ~R2, P1 ;  /* 0x000000ffff027224 */ /* 0x000fe200008e0e02 */
[----:B------:R-:W-:Y:S01]  /*34e50*/  ISETP.NE.U32.AND P1, PT, RZ, UR14, PT ;  /* 0x0000000eff007c0c */ /* 0x000fe2000bf25070 */
[----:B------:R-:W0:Y:S02]  /*34e60*/  F2I.U32.TRUNC.NTZ R12, R12 ;  /* 0x0000000c000c7305 */ /* 0x000e24000020f000 */
[----:B------:R-:W-:Y:S01]  /*34e70*/  IMAD R2, R2, UR10, RZ ;  /* 0x0000000a02027c24 */ /* 0x000fe2000f8e02ff */
[----:B------:R-:W-:-:S03]  /*34e80*/  ISETP.NE.AND.EX P1, PT, RZ, UR15, PT, P1 ;  /* 0x0000000fff007c0c */ /* 0x000fc6000bf25310 */
[----:B------:R-:W-:Y:S02]  /*34e90*/  IMAD R5, R13, UR11, R2 ;  /* 0x0000000b0d057c24 */ /* 0x000fe4000f8e0202 */
[----:B------:R-:W-:-:S04]  /*34ea0*/  IMAD.MOV.U32 R2, RZ, RZ, R15 ;  /* 0x000000ffff027224 */ /* 0x000fc800078e000f */
[----:B------:R-:W-:Y:S01]  /*34eb0*/  IMAD.WIDE.U32 R2, R13, UR10, R2 ;  /* 0x0000000a0d027c25 */ /* 0x000fe2000f8e0002 */
[----:B------:R-:W-:Y:S01]  /*34ec0*/  ULDC UR10, c[0x0][0x618] ;  /* 0x00018600000a7ab9 */ /* 0x000fe20000000800 */
[----:B0-----:R-:W-:Y:S02]  /*34ed0*/  R2UR UR11, R12 ;  /* 0x000000000c0b72ca */ /* 0x001fe400000e0000 */
[----:B------:R-:W-:-:S05]  /*34ee0*/  IMAD.IADD R3, R3, 0x1, R5 ;  /* 0x0000000103037824 */ /* 0x000fca00078e0205 */
[--C-:B------:R-:W-:Y:S02]  /*34ef0*/  SHF.R.U64 R9, R2, UR10, R3.reuse ;  /* 0x0000000a02097c19 */ /* 0x100fe40008001203 */
[----:B------:R-:W-:Y:S01]  /*34f00*/  SHF.R.U32.HI R2, RZ, UR10, R3 ;  /* 0x0000000aff027c19 */ /* 0x000fe20008011603 */
[----:B------:R-:W-:-:S03]  /*34f10*/  ULDC UR10, c[0x0][0x608] ;  /* 0x00018200000a7ab9 */ /* 0x000fc60000000800 */
[--C-:B------:R-:W-:Y:S02]  /*34f20*/  SHF.R.U64 R13, R9, UR10, R2.reuse ;  /* 0x0000000a090d7c19 */ /* 0x100fe40008001202 */
[----:B------:R-:W-:Y:S01]  /*34f30*/  SHF.R.U32.HI R2, RZ, UR10, R2 ;  /* 0x0000000aff027c19 */ /* 0x000fe20008011602 */
[----:B------:R-:W-:-:S03]  /*34f40*/  ULDC UR10, c[0x0][0x658] ;  /* 0x00019600000a7ab9 */ /* 0x000fc60000000800 */
[--C-:B------:R-:W-:Y:S02]  /*34f50*/  SHF.R.U64 R12, R13, UR10, R2.reuse ;  /* 0x0000000a0d0c7c19 */ /* 0x100fe40008001202 */
[----:B------:R-:W-:-:S03]  /*34f60*/  SHF.R.U32.HI R15, RZ, UR10, R2 ;  /* 0x0000000aff0f7c19 */ /* 0x000fc60008011602 */
[----:B------:R-:W-:Y:S02]  /*34f70*/  IMAD.MOV.U32 R2, RZ, RZ, R12 ;  /* 0x000000ffff027224 */ /* 0x000fe400078e000c */
[----:B------:R-:W-:Y:S01]  /*34f80*/  IMAD.MOV.U32 R3, RZ, RZ, R15 ;  /* 0x000000ffff037224 */ /* 0x000fe200078e000f */
[----:B------:R-:W-:Y:S06]  /*34f90*/  @!P1 BRA `(.L_x_936) ;  /* 0x0000000000289947 */ /* 0x000fec0003800000 */
        /* <DEDUP_REMOVED lines=10> */
.L_x_936:
[----:B------:R-:W-:Y:S01]  /*35040*/  ULDC UR10, c[0x0][0x648] ;  /* 0x00019200000a7ab9 */ /* 0x000fe20000000800 */
[----:B------:R-:W-:Y:S01]  /*35050*/  UISETP.NE.AND UP0, UPT, UR39, URZ, UPT ;  /* 0x0000003f2700728c */ /* 0x000fe2000bf05270 */
[----:B------:R-:W-:Y:S01]  /*35060*/  SHF.R.U64 R2, R2, UR10, R3 ;  /* 0x0000000a02027c19 */ /* 0x000fe20008001203 */
[----:B------:R-:W-:Y:S01]  /*35070*/  ULDC UR10, c[0x0][0x638] ;  /* 0x00018e00000a7ab9 */ /* 0x000fe20000000800 */
[----:B------:R-:W-:Y:S01]  /*35080*/  UIADD3 UR11, -UR11, URZ, URZ ;  /* 0x0000003f0b0b7290 */ /* 0x000fe2000fffe13f */
[----:B------:R-:W-:Y:S02]  /*35090*/  LOP3.LUT R13, R13, UR6, RZ, 0xc0, !PT ;  /* 0x000000060d0d7c12 */ /* 0x000fe4000f8ec0ff */
[----:B------:R-:W-:Y:S01]  /*350a0*/  IMAD.MOV R3, RZ, RZ, -R2 ;  /* 0x000000ffff037224 */ /* 0x000fe200078e0a02 */
[----:B------:R-:W-:Y:S02]  /*350b0*/  LOP3.LUT R9, R9, UR4, RZ, 0xc0, !PT ;  /* 0x0000000409097c12 */ /* 0x000fe4000f8ec0ff */
[----:B------:R-:W-:Y:S01]  /*350c0*/  IMAD R5, R2, UR5, R13 ;  /* 0x0000000502057c24 */ /* 0x000fe2000f8e020d */
[----:B------:R-:W-:Y:S01]  /*350d0*/  PLOP3.LUT P1, PT, PT, PT, UP0, 0x40, 0x0 ;  /* 0x000000000000781c */ /* 0x000fe20003f2e808 */
[----:B------:R-:W-:Y:S01]  /*350e0*/  IMAD R12, R3, UR10, R12 ;  /* 0x0000000a030c7c24 */ /* 0x000fe2000f8e020c */
[----:B------:R-:W-:Y:S01]  /*350f0*/  UIADD3 UR10, -UR9, URZ, URZ ;  /* 0x0000003f090a7290 */ /* 0x000fe2000fffe13f */
[----:B------:R-:W-:Y:S01]  /*35100*/  PLOP3.LUT P3, PT, PT, PT, UP0, 0x40, 0x0 ;  /* 0x000000000000781c */ /* 0x000fe20003f6e808 */
[----:B------:R-:W-:Y:S01]  /*35110*/  IMAD.MOV.U32 R3, RZ, RZ, 0x1 ;  /* 0x00000001ff037424 */ /* 0x000fe200078e00ff */
[----:B------:R-:W-:-:S02]  /*35120*/  ULDC UR9, c[0x0][0x144] ;  /* 0x0000510000097ab9 */ /* 0x000fc40000000800 */
[----:B------:R-:W-:-:S03]  /*35130*/  UIMAD UR8, UR9, UR10, UR8 ;  /* 0x0000000a090872a4 */ /* 0x000fc6000f8e0208 */
[----:B------:R-:W-:Y:S02]  /*35140*/  ULDC UR9, c[0x0][0x148] ;  /* 0x0000520000097ab9 */ /* 0x000fe40000000800 */
[----:B------:R-:W-:-:S03]  /*35150*/  @UP0 UIMAD UR8, UR9, UR11, UR13 ;  /* 0x0000000b090802a4 */ /* 0x000fc6000f8e020d */
[----:B------:R-:W-:Y:S02]  /*35160*/  ULDC UR9, c[0x0][0x600] ;  /* 0x0001800000097ab9 */ /* 0x000fe40000000800 */
[----:B------:R-:W-:Y:S02]  /*35170*/  IMAD R12, R12, UR9, R9 ;  /* 0x000000090c0c7c24 */ /* 0x000fe4000f8e0209 */
[----:B------:R-:W-:Y:S01]  /*35180*/  IMAD.U32 R2, RZ, RZ, UR8 ;  /* 0x00000008ff027e24 */ /* 0x000fe2000f8e00ff */
[----:B------:R-:W-:-:S03]  /*35190*/  ULDC UR8, c[0x0][0x610] ;  /* 0x0001840000087ab9 */ /* 0x000fc60000000800 */
[----:B------:R-:W-:-:S05]  /*351a0*/  IMAD R5, R5, UR8, R2 ;  /* 0x0000000805057c24 */ /* 0x000fca000f8e0202 */
[----:B------:R-:W-:Y:S02]  /*351b0*/  SEL R2, R12, R5, P1 ;  /* 0x000000050c027207 */ /* 0x000fe40000800000 */
[----:B------:R-:W-:-:S07]  /*351c0*/  SEL R5, R5, R12, P3 ;  /* 0x0000000c05057207 */ /* 0x000fce0001800000 */
.L_x_934:
[----:B------:R-:W-:Y:S05]  /*351d0*/  BSYNC B1 ;  /* 0x0000000000017941 */ /* 0x000fea0003800000 */
.L_x_933:
[----:B------:R-:W-:-:S13]  /*351e0*/  LOP3.LUT P1, RZ, R3, 0xff, RZ, 0xc0, !PT ;  /* 0x000000ff03ff7812 */ /* 0x000fda000782c0ff */
[----:B------:R-:W-:Y:S05]  /*351f0*/  @P1 BRA `(.L_x_937) ;  /* 0xfffffff4001c1947 */ /* 0x000fea000383ffff */
[----:B------:R-:W-:Y:S05]  /*35200*/  BSYNC B0 ;  /* 0x0000000000007941 */ /* 0x000fea0003800000 */
.L_x_925:
[----:B------:R-:W-:-:S03]  /*35210*/  UMOV UR8, 0xffffffff ;  /* 0xffffffff00087882 */ /* 0x000fc60000000000 */
[----:B------:R-:W-:Y:S05]  /*35220*/  BRA.DIV UR8, `(.L_x_938) ;  /* 0x0000000608d07947 */ /* 0x000fea000b800000 */
[----:B------:R-:W-:-:S13]  /*35230*/  ELECT P6, URZ, PT ;  /* 0x00000000003f782f */ /* 0x000fda00038c0000 */
.L_x_957:
[----:B------:R-:W-:Y:S04]  /*35240*/  BSSY B0, `(.L_x_939) ;  /* 0x0000059000007945 */ /* 0x000fe80003800000 */
[----:B------:R-:W-:Y:S05]  /*35250*/  @!P6 BRA `(.L_x_940) ;  /* 0x00000004005ce947 */ /* 0x000fea0003800000 */
[----:B------:R-:W-:-:S04]  /*35260*/  ULOP3.LUT UR8, UR38, 0x2, URZ, 0xfc, !UPT ;  /* 0x0000000226087892 */ /* 0x000fc8000f8efc3f */
[----:B------:R-:W-:-:S06]  /*35270*/  UISETP.NE.AND UP0, UPT, UR8, 0x3, UPT ;  /* 0x000000030800788c */ /* 0x000fcc000bf05270 */
[----:B------:R-:W-:-:S13]  /*35280*/  PLOP3.LUT P0, PT, PT, PT, UP0, 0x80, 0x0 ;  /* 0x000000000000781c */ /* 0x000fda0003f0f008 */
[----:B------:R-:W-:Y:S05]  /*35290*/  @!P0 BRA `(.L_x_941) ;  /* 0x0000000000048947 */ /* 0x000fea0003800000 */
[----:B------:R-:W-:Y:S01]  /*352a0*/  BPT.TRAP 0x1 ;  /* 0x000000040000795c */ /* 0x000fe20000300000 */
.L_x_941:
[----:B------:R-:W0:Y:S01]  /*352b0*/  S2R R3, SR_CgaCtaId ;  /* 0x0000000000037919 */ /* 0x000e220000008800 */
[----:B------:R-:W-:-:S04]  /*352c0*/  MOV R2, 0x400 ;  /* 0x0000040000027802 */ /* 0x000fc80000000f00 */
[----:B0-----:R-:W-:Y:S02]  /*352d0*/  LEA R2, R3, R2, 0x18 ;  /* 0x0000000203027211 */ /* 0x001fe400078ec0ff */
[----:B------:R-:W-:-:S03]  /*352e0*/  SHF.L.U32 R3, R0, 0x1f, RZ ;  /* 0x0000001f00037819 */ /* 0x000fc600000006ff */
[----:B------:R-:W-:-:S04]  /*352f0*/  VIADD R2, R2, 0x48 ;  /* 0x0000004802027836 */ /* 0x000fc80000000000 */
[----:B------:R-:W-:-:S04]  /*35300*/  IMAD R4, R7, 0x8, R2 ;  /* 0x0000000807047824 */ /* 0x000fc800078e0202 */
[----:B------:R-:W0:Y:S02]  /*35310*/  SYNCS.PHASECHK.TRANS64.TRYWAIT P0, [R4+URZ], R3 ;  /* 0x00000003040075a7 */ /* 0x000e24000800017f */
[----:B0-----:R-:W-:Y:S05]  /*35320*/  @!P0 BRA `(.L_x_942) ;  /* 0x0000000400b08947 */ /* 0x001fea0003800000 */
.L_x_958:
[----:B------:R-:W-:-:S05]  /*35330*/  VIADD R7, R7, 0x1 ;  /* 0x0000000107077836 */ /* 0x000fca0000000000 */
[----:B------:R-:W-:-:S04]  /*35340*/  ISETP.NE.AND P0, PT, R7, 0x9, PT ;  /* 0x000000090700780c */ /* 0x000fc80003f05270 */
[----:B0-----:R-:W-:Y:S02]  /*35350*/  SEL R3, RZ, 0x1, P0 ;  /* 0x00000001ff037807 */ /* 0x001fe40000000000 */
[----:B------:R-:W-:Y:S02]  /*35360*/  SEL R7, R7, RZ, P0 ;  /* 0x000000ff07077207 */ /* 0x000fe40000000000 */
[----:B------:R-:W-:-:S03]  /*35370*/  LOP3.LUT R4, R0, R3, RZ, 0x3c, !PT ;  /* 0x0000000300047212 */ /* 0x000fc600078e3cff */
[----:B------:R-:W-:Y:S01]  /*35380*/  IMAD R3, R7, 0x8, R2 ;  /* 0x0000000807037824 */ /* 0x000fe200078e0202 */
[----:B------:R-:W-:-:S04]  /*35390*/  SHF.L.U32 R0, R4, 0x1f, RZ ;  /* 0x0000001f04007819 */ /* 0x000fc800000006ff */
[----:B------:R-:W0:Y:S02]  /*353a0*/  SYNCS.PHASECHK.TRANS64.TRYWAIT P0, [R3+URZ], R0 ;  /* 0x00000000030075a7 */ /* 0x000e24000800017f */
[----:B0-----:R-:W-:Y:S05]  /*353b0*/  @!P0 BRA `(.L_x_943) ;  /* 0x0000000400a08947 */ /* 0x001fea0003800000 */
.L_x_959:
[----:B0-----:R-:W-:-:S05]  /*353c0*/  VIADD R0, R7, 0x1 ;  /* 0x0000000107007836 */ /* 0x001fca0000000000 */
[----:B------:R-:W-:-:S04]  /*353d0*/  ISETP.NE.AND P0, PT, R0, 0x9, PT ;  /* 0x000000090000780c */ /* 0x000fc80003f05270 */
[----:B------:R-:W-:Y:S02]  /*353e0*/  SEL R3, RZ, 0x1, P0 ;  /* 0x00000001ff037807 */ /* 0x000fe40000000000 */
[----:B------:R-:W-:Y:S02]  /*353f0*/  SEL R5, R0, RZ, P0 ;  /* 0x000000ff00057207 */ /* 0x000fe40000000000 */
[----:B------:R-:W-:-:S03]  /*35400*/  LOP3.LUT R4, R4, R3, RZ, 0x3c, !PT ;  /* 0x0000000304047212 */ /* 0x000fc600078e3cff */
[----:B------:R-:W-:Y:S01]  /*35410*/  IMAD R3, R5, 0x8, R2 ;  /* 0x0000000805037824 */ /* 0x000fe200078e0202 */
[----:B------:R-:W-:-:S04]  /*35420*/  SHF.L.U32 R0, R4, 0x1f, RZ ;  /* 0x0000001f04007819 */ /* 0x000fc800000006ff */
[----:B------:R-:W0:Y:S02]  /*35430*/  SYNCS.PHASECHK.TRANS64.TRYWAIT P0, [R3+URZ], R0 ;  /* 0x00000000030075a7 */ /* 0x000e24000800017f */
[----:B0-----:R-:W-:Y:S05]  /*35440*/  @!P0 BRA `(.L_x_944) ;  /* 0x0000000400908947 */ /* 0x001fea0003800000 */
.L_x_960:
        /* <DEDUP_REMOVED lines=9> */
.L_x_961:
        /* <DEDUP_REMOVED lines=9> */
.L_x_962:
        /* <DEDUP_REMOVED lines=9> */
.L_x_963:
        /* <DEDUP_REMOVED lines=9> */
.L_x_964:
        /* <DEDUP_REMOVED lines=9> */
.L_x_965:
[----:B0-----:R-:W-:-:S05]  /*35720*/  VIADD R0, R5, 0x1 ;  /* 0x0000000105007836 */ /* 0x001fca0000000000 */
[----:B------:R-:W-:-:S04]  /*35730*/  ISETP.NE.AND P0, PT, R0, 0x9, PT ;  /* 0x000000090000780c */ /* 0x000fc80003f05270 */
[----:B------:R-:W-:Y:S02]  /*35740*/  SEL R4, RZ, 0x1, P0 ;  /* 0x00000001ff047807 */ /* 0x000fe40000000000 */
[----:B------:R-:W-:Y:S02]  /*35750*/  SEL R3, R0, RZ, P0 ;  /* 0x000000ff00037207 */ /* 0x000fe40000000000 */
[----:B------:R-:W-:-:S03]  /*35760*/  LOP3.LUT R0, R7, R4, RZ, 0x3c, !PT ;  /* 0x0000000407007212 */ /* 0x000fc600078e3cff */
[----:B------:R-:W-:Y:S01]  /*35770*/  IMAD R3, R3, 0x8, R2 ;  /* 0x0000000803037824 */ /* 0x000fe200078e0202 */
[----:B------:R-:W-:-:S07]  /*35780*/  SHF.L.U32 R0, R0, 0x1f, RZ ;  /* 0x0000001f00007819 */ /* 0x000fce00000006ff */
.L_x_950:
[----:B0-----:R0:W1:Y:S02]  /*35790*/  SYNCS.PHASECHK.TRANS64.TRYWAIT P0, [R3+URZ], R0 ;  /* 0x00000000030075a7 */ /* 0x001064000800017f */
[----:B-1----:R-:W-:Y:S05]  /*357a0*/  @!P0 NANOSLEEP.SYNCS 0x989680 ;  /* 0x009896800000895d */ /* 0x002fea0003900000 */
[----:B------:R-:W1:Y:S02]  /*357b0*/  @!P0 SYNCS.PHASECHK.TRANS64 P0, [R3+URZ], R0 ;  /* 0x00000000030085a7 */ /* 0x000e64000800007f */
[----:B-1----:R-:W-:Y:S05]  /*357c0*/  @!P0 BRA `(.L_x_950) ;  /* 0xfffffffc00f08947 */ /* 0x002fea000383ffff */
.L_x_940:
[----:B------:R-:W-:Y:S05]  /*357d0*/  BSYNC B0 ;  /* 0x0000000000007941 */ /* 0x000fea0003800000 */
.L_x_939:
[----:B------:R-:W-:Y:S05]  /*357e0*/  EXIT ;  /* 0x000000000000794d */ /* 0x000fea0003800000 */
.L_x_18:
[----:B-1----:R1:W4:Y:S02]  /*357f0*/  SYNCS.PHASECHK.TRANS64.TRYWAIT P1, [R3+URZ], R0 ;  /* 0x00000000030075a7 */ /* 0x002324000802017f */
[----:B----4-:R-:W-:Y:S05]  /*35800*/  @!P1 NANOSLEEP.SYNCS 0x989680 ;  /* 0x009896800000995d */ /* 0x010fea0003900000 */
[----:B------:R-:W4:Y:S02]  /*35810*/  @!P1 SYNCS.PHASECHK.TRANS64 P1, [R3+URZ], R0 ;  /* 0x00000000030095a7 */ /* 0x000f24000802007f */
[----:B----4-:R-:W-:Y:S05]  /*35820*/  @!P1 BRA `(.L_x_18) ;  /* 0xfffffffc00f09947 */ /* 0x010fea000383ffff */
[----:B------:R-:W-:Y:S05]  /*35830*/  BRA `(.L_x_17) ;  /* 0xfffffcbc002c7947 */ /* 0x000fea000383ffff */
.L_x_23:
[----:B-1----:R-:W-:-:S04]  /*35840*/  IMAD.U32 R6, RZ, RZ, UR4 ;  /* 0x00000004ff067e24 */ /* 0x002fc8000f8e00ff */
[----:B------:R1:W4:Y:S03]  /*35850*/  SYNCS.PHASECHK.TRANS64.TRYWAIT P1, [R6+URZ], R4 ;  /* 0x00000004060075a7 */ /* 0x000326000802017f */
[----:B----4-:R-:W-:Y:S05]  /*35860*/  @!P1 NANOSLEEP.SYNCS 0x989680 ;  /* 0x009896800000995d */ /* 0x010fea0003900000 */
[----:B------:R-:W4:Y:S02]  /*35870*/  @!P1 SYNCS.PHASECHK.TRANS64 P1, [R6+URZ], R4 ;  /* 0x00000004060095a7 */ /* 0x000f24000802007f */
[----:B----4-:R-:W-:Y:S05]  /*35880*/  @!P1 BRA `(.L_x_23) ;  /* 0xfffffffc00ec9947 */ /* 0x010fea000383ffff */
[----:B------:R-:W-:Y:S05]  /*35890*/  BRA `(.L_x_22) ;  /* 0xfffffcd000247947 */ /* 0x000fea000383ffff */
.L_x_926:
[----:B------:R-:W-:Y:S01]  /*358a0*/  BSSY B1, `(.L_x_951) ;  /* 0x0000006000017945 */ /* 0x000fe20003800000 */
[----:B------:R-:W-:-:S07]  /*358b0*/  IMAD.MOV.U32 R15, RZ, RZ, -0x1 ;  /* 0xffffffffff0f7424 */ /* 0x000fce00078e00ff */
[----:B------:R-:W-:Y:S05]  /*358c0*/  WARPSYNC.COLLECTIVE R15, `(.L_x_952) ;  /* 0x000000000f0c7348 */ /* 0x000fea0003c00000 */
[----:B------:R-:W-:Y:S02]  /*358d0*/  ELECT P6, UR62, PT ;  /* 0x00000000003e782f */ /* 0x000fe400038c0000 */
[----:B------:R-:W-:Y:S01]  /*358e0*/  MOV R14, UR62 ;  /* 0x0000003e000e7c02 */ /* 0x000fe20008000f00 */
[----:B------:R-:W-:Y:S10]  /*358f0*/  ENDCOLLECTIVE ;  /* 0x000000000000791b */ /* 0x000ff40003800000 */
.L_x_952:
[----:B------:R-:W-:Y:S05]  /*35900*/  BSYNC B1 ;  /* 0x0000000000017941 */ /* 0x000fea0003800000 */
.L_x_951:
[----:B------:R-:W-:Y:S05]  /*35910*/  BRA `(.L_x_953) ;  /* 0xffffffec00607947 */ /* 0x000fea000383ffff */
.L_x_929:
[----:B-1----:R1:W2:Y:S02]  /*35920*/  SYNCS.PHASECHK.TRANS64.TRYWAIT P1, [R15+URZ+0x48], R12 ;  /* 0x0000480c0f0075a7 */ /* 0x0022a4000802017f */
[----:B--2---:R-:W-:Y:S05]  /*35930*/  @!P1 NANOSLEEP.SYNCS 0x989680 ;  /* 0x009896800000995d */ /* 0x004fea0003900000 */
[----:B------:R-:W2:Y:S02]  /*35940*/  @!P1 SYNCS.PHASECHK.TRANS64 P1, [R15+URZ+0x48], R12 ;  /* 0x0000480c0f0095a7 */ /* 0x000ea4000802007f */
[----:B--2---:R-:W-:Y:S05]  /*35950*/  @!P1 BRA `(.L_x_929) ;  /* 0xfffffffc00f09947 */ /* 0x004fea000383ffff */
[----:B------:R-:W-:Y:S05]  /*35960*/  BRA `(.L_x_954) ;  /* 0xffffffec00947947 */ /* 0x000fea000383ffff */
.L_x_938:
[----:B------:R-:W-:Y:S01]  /*35970*/  BSSY B0, `(.L_x_955) ;  /* 0x0000006000007945 */ /* 0x000fe20003800000 */
[----:B------:R-:W-:-:S07]  /*35980*/  IMAD.MOV.U32 R15, RZ, RZ, -0x1 ;  /* 0xffffffffff0f7424 */ /* 0x000fce00078e00ff */
[----:B------:R-:W-:Y:S05]  /*35990*/  WARPSYNC.COLLECTIVE R15, `(.L_x_956) ;  /* 0x000000000f0c7348 */ /* 0x000fea0003c00000 */
[----:B------:R-:W-:Y:S02]  /*359a0*/  ELECT P6, UR62, PT ;  /* 0x00000000003e782f */ /* 0x000fe400038c0000 */
[----:B------:R-:W-:Y:S01]  /*359b0*/  MOV R14, UR62 ;  /* 0x0000003e000e7c02 */ /* 0x000fe20008000f00 */
[----:B------:R-:W-:Y:S10]  /*359c0*/  ENDCOLLECTIVE ;  /* 0x000000000000791b */ /* 0x000ff40003800000 */
.L_x_956:
[----:B------:R-:W-:Y:S05]  /*359d0*/  BSYNC B0 ;  /* 0x0000000000007941 */ /* 0x000fea0003800000 */
.L_x_955:
[----:B------:R-:W-:Y:S05]  /*359e0*/  BRA `(.L_x_957) ;  /* 0xfffffff800147947 */ /* 0x000fea000383ffff */
.L_x_942:
[----:B0-----:R0:W1:Y:S02]  /*359f0*/  SYNCS.PHASECHK.TRANS64.TRYWAIT P0, [R4+URZ], R3 ;  /* 0x00000003040075a7 */ /* 0x001064000800017f */
[----:B-1----:R-:W-:Y:S05]  /*35a00*/  @!P0 NANOSLEEP.SYNCS 0x989680 ;  /* 0x009896800000895d */ /* 0x002fea0003900000 */
[----:B------:R-:W1:Y:S02]  /*35a10*/  @!P0 SYNCS.PHASECHK.TRANS64 P0, [R4+URZ], R3 ;  /* 0x00000003040085a7 */ /* 0x000e64000800007f */
[----:B-1----:R-:W-:Y:S05]  /*35a20*/  @!P0 BRA `(.L_x_942) ;  /* 0xfffffffc00f08947 */ /* 0x002fea000383ffff */
[----:B------:R-:W-:Y:S05]  /*35a30*/  BRA `(.L_x_958) ;  /* 0xfffffff8003c7947 */ /* 0x000fea000383ffff */
.L_x_943:
[----:B0-----:R0:W1:Y:S02]  /*35a40*/  SYNCS.PHASECHK.TRANS64.TRYWAIT P0, [R3+URZ], R0 ;  /* 0x00000000030075a7 */ /* 0x001064000800017f */
[----:B-1----:R-:W-:Y:S05]  /*35a50*/  @!P0 NANOSLEEP.SYNCS 0x989680 ;  /* 0x009896800000895d */ /* 0x002fea0003900000 */
[----:B------:R-:W1:Y:S02]  /*35a60*/  @!P0 SYNCS.PHASECHK.TRANS64 P0, [R3+URZ], R0 ;  /* 0x00000000030085a7 */ /* 0x000e64000800007f */
[----:B-1----:R-:W-:Y:S05]  /*35a70*/  @!P0 BRA `(.L_x_943) ;  /* 0xfffffffc00f08947 */ /* 0x002fea000383ffff */
[----:B------:R-:W-:Y:S05]  /*35a80*/  BRA `(.L_x_959) ;  /* 0xfffffff8004c7947 */ /* 0x000fea000383ffff */
.L_x_944:
[----:B0-----:R0:W1:Y:S02]  /*35a90*/  SYNCS.PHASECHK.TRANS64.TRYWAIT P0, [R3+URZ], R0 ;  /* 0x00000000030075a7 */ /* 0x001064000800017f */
[----:B-1----:R-:W-:Y:S05]  /*35aa0*/  @!P0 NANOSLEEP.SYNCS 0x989680 ;  /* 0x009896800000895d */ /* 0x002fea0003900000 */
[----:B------:R-:W1:Y:S02]  /*35ab0*/  @!P0 SYNCS.PHASECHK.TRANS64 P0, [R3+URZ], R0 ;  /* 0x00000000030085a7 */ /* 0x000e64000800007f */
[----:B-1----:R-:W-:Y:S05]  /*35ac0*/  @!P0 BRA `(.L_x_944) ;  /* 0xfffffffc00f08947 */ /* 0x002fea000383ffff */
[----:B------:R-:W-:Y:S05]  /*35ad0*/  BRA `(.L_x_960) ;  /* 0xfffffff8005c7947 */ /* 0x000fea000383ffff */
.L_x_945:
[----:B0-----:R0:W1:Y:S02]  /*35ae0*/  SYNCS.PHASECHK.TRANS64.TRYWAIT P0, [R3+URZ], R0 ;  /* 0x00000000030075a7 */ /* 0x001064000800017f */
[----:B-1----:R-:W-:Y:S05]  /*35af0*/  @!P0 NANOSLEEP.SYNCS 0x989680 ;  /* 0x009896800000895d */ /* 0x002fea0003900000 */
[----:B------:R-:W1:Y:S02]  /*35b00*/  @!P0 SYNCS.PHASECHK.TRANS64 P0, [R3+URZ], R0 ;  /* 0x00000000030085a7 */ /* 0x000e64000800007f */
[----:B-1----:R-:W-:Y:S05]  /*35b10*/  @!P0 BRA `(.L_x_945) ;  /* 0xfffffffc00f08947 */ /* 0x002fea000383ffff */
[----:B------:R-:W-:Y:S05]  /*35b20*/  BRA `(.L_x_961) ;  /* 0xfffffff8006c7947 */ /* 0x000fea000383ffff */
.L_x_946:
[----:B0-----:R0:W1:Y:S02]  /*35b30*/  SYNCS.PHASECHK.TRANS64.TRYWAIT P0, [R3+URZ], R0 ;  /* 0x00000000030075a7 */ /* 0x001064000800017f */
[----:B-1----:R-:W-:Y:S05]  /*35b40*/  @!P0 NANOSLEEP.SYNCS 0x989680 ;  /* 0x009896800000895d */ /* 0x002fea0003900000 */
[----:B------:R-:W1:Y:S02]  /*35b50*/  @!P0 SYNCS.PHASECHK.TRANS64 P0, [R3+URZ], R0 ;  /* 0x00000000030085a7 */ /* 0x000e64000800007f */
[----:B-1----:R-:W-:Y:S05]  /*35b60*/  @!P0 BRA `(.L_x_946) ;  /* 0xfffffffc00f08947 */ /* 0x002fea000383ffff */
[----:B------:R-:W-:Y:S05]  /*35b70*/  BRA `(.L_x_962) ;  /* 0xfffffff8007c7947 */ /* 0x000fea000383ffff */
.L_x_947:
[----:B0-----:R0:W1:Y:S02]  /*35b80*/  SYNCS.PHASECHK.TRANS64.TRYWAIT P0, [R3+URZ], R0 ;  /* 0x00000000030075a7 */ /* 0x001064000800017f */
[----:B-1----:R-:W-:Y:S05]  /*35b90*/  @!P0 NANOSLEEP.SYNCS 0x989680 ;  /* 0x009896800000895d */ /* 0x002fea0003900000 */
[----:B------:R-:W1:Y:S02]  /*35ba0*/  @!P0 SYNCS.PHASECHK.TRANS64 P0, [R3+URZ], R0 ;  /* 0x00000000030085a7 */ /* 0x000e64000800007f */
[----:B-1----:R-:W-:Y:S05]  /*35bb0*/  @!P0 BRA `(.L_x_947) ;  /* 0xfffffffc00f08947 */ /* 0x002fea000383ffff */
[----:B------:R-:W-:Y:S05]  /*35bc0*/  BRA `(.L_x_963) ;  /* 0xfffffff8008c7947 */ /* 0x000fea000383ffff */
.L_x_948:
[----:B0-----:R0:W1:Y:S02]  /*35bd0*/  SYNCS.PHASECHK.TRANS64.TRYWAIT P0, [R3+URZ], R0 ;  /* 0x00000000030075a7 */ /* 0x001064000800017f */
[----:B-1----:R-:W-:Y:S05]  /*35be0*/  @!P0 NANOSLEEP.SYNCS 0x989680 ;  /* 0x009896800000895d */ /* 0x002fea0003900000 */
[----:B------:R-:W1:Y:S02]  /*35bf0*/  @!P0 SYNCS.PHASECHK.TRANS64 P0, [R3+URZ], R0 ;  /* 0x00000000030085a7 */ /* 0x000e64000800007f */
[----:B-1----:R-:W-:Y:S05]  /*35c00*/  @!P0 BRA `(.L_x_948) ;  /* 0xfffffffc00f08947 */ /* 0x002fea000383ffff */
[----:B------:R-:W-:Y:S05]  /*35c10*/  BRA `(.L_x_964) ;  /* 0xfffffff8009c7947 */ /* 0x000fea000383ffff */
.L_x_949:
[----:B0-----:R0:W1:Y:S02]  /*35c20*/  SYNCS.PHASECHK.TRANS64.TRYWAIT P0, [R3+URZ], R0 ;  /* 0x00000000030075a7 */ /* 0x001064000800017f */
[----:B-1----:R-:W-:Y:S05]  /*35c30*/  @!P0 NANOSLEEP.SYNCS 0x989680 ;  /* 0x009896800000895d */ /* 0x002fea0003900000 */
[----:B------:R-:W1:Y:S02]  /*35c40*/  @!P0 SYNCS.PHASECHK.TRANS64 P0, [R3+URZ], R0 ;  /* 0x00000000030085a7 */ /* 0x000e64000800007f */
[----:B-1----:R-:W-:Y:S05]  /*35c50*/  @!P0 BRA `(.L_x_949) ;  /* 0xfffffffc00f08947 */ /* 0x002fea000383ffff */
[----:B------:R-:W-:Y:S05]  /*35c60*/  BRA `(.L_x_965) ;  /* 0xfffffff800ac7947 */ /* 0x000fea000383ffff */
.L_x_966:
[----:B------:R-:W-:-:S00]  /*35c70*/  BRA `(.L_x_966) ;  /* 0xfffffffc00fc7947 */ /* 0x000fc0000383ffff */
[----:B------:R-:W-:-:S00]  /*35c80*/  NOP ;  /* 0x0000000000007918 */ /* 0x000fc00000000000 */
[----:B------:R-:W-:-:S00]  /*35c90*/  NOP ;  /* 0x0000000000007918 */ /* 0x000fc00000000000 */
[----:B------:R-:W-:-:S00]  /*35ca0*/  NOP ;  /* 0x0000000000007918 */ /* 0x000fc00000000000 */
[----:B------:R-:W-:-:S00]  /*35cb0*/  NOP ;  /* 0x0000000000007918 */ /* 0x000fc00000000000 */
[----:B------:R-:W-:-:S00]  /*35cc0*/  NOP ;  /* 0x0000000000007918 */ /* 0x000fc00000000000 */
[----:B------:R-:W-:-:S00]  /*35cd0*/  NOP ;  /* 0x0000000000007918 */ /* 0x000fc00000000000 */
[----:B------:R-:W-:-:S00]  /*35ce0*/  NOP ;  /* 0x0000000000007918 */ /* 0x000fc00000000000 */
[----:B------:R-:W-:-:S00]  /*35cf0*/  NOP ;  /* 0x0000000000007918 */ /* 0x000fc00000000000 */
.L_x_967:


//--------------------- .nv.global.init           --------------------------
	.section	.nv.global.init,"aw",@progbits
.nv.global.init:
	.type		$str$22,@object
	.size		$str$22,($str$23 - $str$22)
$str$22:
        /*0000*/ 	.byte	0x6b, 0x5f, 0x74, 0x69, 0x6c, 0x65, 0x5f, 0x63, 0x6f, 0x75, 0x6e, 0x74, 0x20, 0x3e, 0x3d, 0x20
        /*0010*/ 	.byte	0x31, 0x00
	.type		$str$23,@object
	.size		$str$23,(__unnamed_1 - $str$23)
$str$23:
        /*0012*/ 	.byte	0x2f, 0x74, 0x6d, 0x70, 0x2f, 0x63, 0x75, 0x74, 0x6c, 0x61, 0x73, 0x73, 0x5f, 0x73, 0x77, 0x65
        /*0022*/ 	.byte	0x65, 0x70, 0x5f, 0x73, 0x72, 0x63, 0x2f, 0x69, 0x6e, 0x63, 0x6c, 0x75, 0x64, 0x65, 0x2f, 0x63
        /*0032*/ 	.byte	0x75, 0x74, 0x6c, 0x61, 0x73, 0x73, 0x2f, 0x67, 0x65, 0x6d, 0x6d, 0x2f, 0x63, 0x6f, 0x6c, 0x6c
        /*0042*/ 	.byte	0x65, 0x63, 0x74, 0x69, 0x76, 0x65, 0x2f, 0x73, 0x6d, 0x39, 0x30, 0x5f, 0x6d, 0x6d, 0x61, 0x5f
        /*0052*/ 	.byte	0x74, 0x6d, 0x61, 0x5f, 0x67, 0x6d, 0x6d, 0x61, 0x5f, 0x73, 0x73, 0x5f, 0x77, 0x61, 0x72, 0x70
        /*0062*/ 	.byte	0x73, 0x70, 0x65, 0x63, 0x69, 0x61, 0x6c, 0x69, 0x7a, 0x65, 0x64, 0x2e, 0x68, 0x70, 0x70, 0x00
	.type		__unnamed_1,@object
	.size		__unnamed_1,(.L_0 - __unnamed_1)
__unnamed_1:
        /* <DEDUP_REMOVED lines=180> */
        /*0bb2*/ 	.byte	0x3a, 0x3a, 0x69, 0x64, 0x65, 0x6e, 0x74, 0x69, 0x74, 0x79, 0x5d, 0x00
.L_0:


//--------------------- .nv.shared._ZN7cutlass13device_kernelINS_4gemm6kernel13GemmUniversalIN4cute5tupleIJiiiiEEENS1_10collective13CollectiveMmaINS1_34MainloopSm90TmaGmmaWarpSpecializedILi9ENS5_IJNS4_1CILi1EEESB_SB_EEENS1_35KernelTmaWarpSpecializedCooperativeEEENS5_IJNSA_ILi512EEENSA_ILi224EEENSA_ILi16EEEEEENS_6half_tENS5_IJlSB_lEEESJ_SK_NS4_8TiledMMAINS4_8MMA_AtomIJNS4_4SM904GMMA25MMA_64x32x16_F32F16F16_SSILNSO_5MajorE0ELSQ_0ELNSO_7ScaleInE1ELSR_1EEEEEENS4_6LayoutINS5_IJNSA_ILi2EEESB_SB_EEENS5_IJSB_NSA_ILi0EEESX_EEEEENS5_IJNS4_10UnderscoreES10_S10_EEEEENS4_13SM90_TMA_LOADENS4_14ComposedLayoutINS4_7SwizzleILi1ELi4ELi3EEENS4_18smem_ptr_flag_bitsILi16EEENSU_INS5_IJNSA_ILi8EEESH_EEENS5_IJSH_SB_EEEEEEEvNS4_8identityES13_S1D_vS1E_EENS_8epilogue10collective6detail29Sm90TmaWarpSpecializedAdapterINS1H_15DefaultEpilogueISJ_SK_SK_NS1G_6thread17LinearCombinationISJ_Li1EffLNS1L_9ScaleType4KindE0ELNS_15FloatRoundStyleE2ESJ_EENS1_15EpilogueDefaultEEEEEvvEEEEvNT_6ParamsE --------------------------
	.section	.nv.shared._ZN7cutlass13device_kernelINS_4gemm6kernel13GemmUniversalIN4cute5tupleIJiiiiEEENS1_10collective13CollectiveMmaINS1_34MainloopSm90TmaGmmaWarpSpecializedILi9ENS5_IJNS4_1CILi1EEESB_SB_EEENS1_35KernelTmaWarpSpecializedCooperativeEEENS5_IJNSA_ILi512EEENSA_ILi224EEENSA_ILi16EEEEEENS_6half_tENS5_IJlSB_lEEESJ_SK_NS4_8TiledMMAINS4_8MMA_AtomIJNS4_4SM904GMMA25MMA_64x32x16_F32F16F16_SSILNSO_5MajorE0ELSQ_0ELNSO_7ScaleInE1ELSR_1EEEEEENS4_6LayoutINS5_IJNSA_ILi2EEESB_SB_EEENS5_IJSB_NSA_ILi0EEESX_EEEEENS5_IJNS4_10UnderscoreES10_S10_EEEEENS4_13SM90_TMA_LOADENS4_14ComposedLayoutINS4_7SwizzleILi1ELi4ELi3EEENS4_18smem_ptr_flag_bitsILi16EEENSU_INS5_IJNSA_ILi8EEESH_EEENS5_IJSH_SB_EEEEEEEvNS4_8identityES13_S1D_vS1E_EENS_8epilogue10collective6detail29Sm90TmaWarpSpecializedAdapterINS1H_15DefaultEpilogueISJ_SK_SK_NS1G_6thread17LinearCombinationISJ_Li1EffLNS1L_9ScaleType4KindE0ELNS_15FloatRoundStyleE2ESJ_EENS1_15EpilogueDefaultEEEEEvvEEEEvNT_6ParamsE,"aw",@nobits
	.sectionflags	@""
	.align	16
	.zero		1024


//--------------------- .nv.shared.reserved.0     --------------------------
	.section	.nv.shared.reserved.0,"aw",@nobits
	.weak		__nv_reservedSMEM_offset_0_alias
	.size		__nv_reservedSMEM_offset_0_alias, 0, 0
	.other		__nv_reservedSMEM_offset_0_alias,@"STO_CUDA_RESERVED_SHARED STV_DEFAULT"
__nv_reservedSMEM_offset_0_alias:
	.zero		0


//--------------------- .nv.global                --------------------------
	.section	.nv.global,"aw",@nobits
.nv.global:
	.type		_ZN39_INTERNAL_7adb25fb_4_k_cu_d011f515_93714cute1_E,@object
	.size		_ZN39_INTERNAL_7adb25fb_4_k_cu_d011f515_93714cute1_E,(_ZN39_INTERNAL_7adb25fb_4_k_cu_d011f515_93714cuda3std3__45__cpo6cbeginE - _ZN39_INTERNAL_7adb25fb_4_k_cu_d011f515_93714cute1_E)
_ZN39_INTERNAL_7adb25fb_4_k_cu_d011f515_93714cute1_E:
	.zero		1
	.type		_ZN39_INTERNAL_7adb25fb_4_k_cu_d011f515_93714cuda3std3__45__cpo6cbeginE,@object
	.size		_ZN39_INTERNAL_7adb25fb_4_k_cu_d011f515_93714cuda3std3__45__cpo6cbeginE,(_ZN39_INTERNAL_7adb25fb_4_k_cu_d011f515_93714cuda3std3__48in_placeE - _ZN39_INTERNAL_7adb25fb_4_k_cu_d011f515_93714cuda3std3__45__cpo6cbeginE)
_ZN39_INTERNAL_7adb25fb_4_k_cu_d011f515_93714cuda3std3__45__cpo6cbeginE:
	.zero		1
	.type		_ZN39_INTERNAL_7adb25fb_4_k_cu_d011f515_93714cuda3std3__48in_placeE,@object
	.size		_ZN39_INTERNAL_7adb25fb_4_k_cu_d011f515_93714cuda3std3__48in_placeE,(_ZN39_INTERNAL_7adb25fb_4_k_cu_d011f515_93714cuda3std6ranges3__45__cpo9iter_moveE - _ZN39_INTERNAL_7adb25fb_4_k_cu_d011f515_93714cuda3std3__48in_placeE)
_ZN39_INTERNAL_7adb25fb_4_k_cu_d011f515_93714cuda3std3__48in_placeE:
	.zero		1
	.type		_ZN39_INTERNAL_7adb25fb_4_k_cu_d011f515_93714cuda3std6ranges3__45__cpo9iter_moveE,@object
	.size		_ZN39_INTERNAL_7adb25fb_4_k_cu_d011f515_93714cuda3std6ranges3__45__cpo9iter_moveE,(_ZN39_INTERNAL_7adb25fb_4_k_cu_d011f515_93714cuda3std3__45__cpo5beginE - _ZN39_INTERNAL_7adb25fb_4_k_cu_d011f515_93714cuda3std6ranges3__45__cpo9iter_moveE)
_ZN39_INTERNAL_7adb25fb_4_k_cu_d011f515_93714cuda3std6ranges3__45__cpo9iter_moveE:
	.zero		1
	.type		_ZN39_INTERNAL_7adb25fb_4_k_cu_d011f515_93714cuda3std3__45__cpo5beginE,@object
	.size		_ZN39_INTERNAL_7adb25fb_4_k_cu_d011f515_93714cuda3std3__45__cpo5beginE,(_ZN39_INTERNAL_7adb25fb_4_k_cu_d011f515_93714cuda3std3__441_GLOBAL__N__7adb25fb_4_k_cu_d011f515_93716ignoreE - _ZN39_INTERNAL_7adb25fb_4_k_cu_d011f515_93714cuda3std3__45__cpo5beginE)
_ZN39_INTERNAL_7adb25fb_4_k_cu_d011f515_93714cuda3std3__45__cpo5beginE:
	.zero		1
	.type		_ZN39_INTERNAL_7adb25fb_4_k_cu_d011f515_93714cuda3std3__441_GLOBAL__N__7adb25fb_4_k_cu_d011f515_93716ignoreE,@object
	.size		_ZN39_INTERNAL_7adb25fb_4_k_cu_d011f515_93714cuda3std3__441_GLOBAL__N__7adb25fb_4_k_cu_d011f515_93716ignoreE,(_ZN39_INTERNAL_7adb25fb_4_k_cu_d011f515_93714cute7productE - _ZN39_INTERNAL_7adb25fb_4_k_cu_d011f515_93714cuda3std3__441_GLOBAL__N__7adb25fb_4_k_cu_d011f515_93716ignoreE)
_ZN39_INTERNAL_7adb25fb_4_k_cu_d011f515_93714cuda3std3__441_GLOBAL__N__7adb25fb_4_k_cu_d011f515_93716ignoreE:
	.zero		1
	.type		_ZN39_INTERNAL_7adb25fb_4_k_cu_d011f515_93714cute7productE,@object
	.size		_ZN39_INTERNAL_7adb25fb_4_k_cu_d011f515_93714cute7productE,(_ZN39_INTERNAL_7adb25fb_4_k_cu_d011f515_93714cuda3std3__45__cpo3endE - _ZN39_INTERNAL_7adb25fb_4_k_cu_d011f515_93714cute7productE)
_ZN39_INTERNAL_7adb25fb_4_k_cu_d011f515_93714cute7productE:
	.zero		1
	.type		_ZN39_INTERNAL_7adb25fb_4_k_cu_d011f515_93714cuda3std3__45__cpo3endE,@object
	.size		_ZN39_INTERNAL_7adb25fb_4_k_cu_d011f515_93714cuda3std3__45__cpo3endE,(_ZN39_INTERNAL_7adb25fb_4_k_cu_d011f515_93714cuda3std3__419piecewise_constructE - _ZN39_INTERNAL_7adb25fb_4_k_cu_d011f515_93714cuda3std3__45__cpo3endE)
_ZN39_INTERNAL_7adb25fb_4_k_cu_d011f515_93714cuda3std3__45__cpo3endE:
	.zero		1
	.type		_ZN39_INTERNAL_7adb25fb_4_k_cu_d011f515_93714cuda3std3__419piecewise_constructE,@object
	.size		_ZN39_INTERNAL_7adb25fb_4_k_cu_d011f515_93714cuda3std3__419piecewise_constructE,(_ZN39_INTERNAL_7adb25fb_4_k_cu_d011f515_93714cuda3std3__45__cpo4cendE - _ZN39_INTERNAL_7adb25fb_4_k_cu_d011f515_93714cuda3std3__419piecewise_constructE)
_ZN39_INTERNAL_7adb25fb_4_k_cu_d011f515_93714cuda3std3__419piecewise_constructE:
	.zero		1
	.type		_ZN39_INTERNAL_7adb25fb_4_k_cu_d011f515_93714cuda3std3__45__cpo4cendE,@object
	.size		_ZN39_INTERNAL_7adb25fb_4_k_cu_d011f515_93714cuda3std3__45__cpo4cendE,(_ZN39_INTERNAL_7adb25fb_4_k_cu_d011f515_93714cuda3std6ranges3__45__cpo4swapE - _ZN39_INTERNAL_7adb25fb_4_k_cu_d011f515_93714cuda3std3__45__cpo4cendE)
_ZN39_INTERNAL_7adb25fb_4_k_cu_d011f515_93714cuda3std3__45__cpo4cendE:
	.zero		1
	.type		_ZN39_INTERNAL_7adb25fb_4_k_cu_d011f515_93714cuda3std6ranges3__45__cpo4swapE,@object
	.size		_ZN39_INTERNAL_7adb25fb_4_k_cu_d011f515_93714cuda3std6ranges3__45__cpo4swapE,(.L_8 - _ZN39_INTERNAL_7adb25fb_4_k_cu_d011f515_93714cuda3std6ranges3__45__cpo4swapE)
_ZN39_INTERNAL_7adb25fb_4_k_cu_d011f515_93714cuda3std6ranges3__45__cpo4swapE:
	.zero		1
.L_8:


//--------------------- .nv.constant0._ZN7cutlass13device_kernelINS_4gemm6kernel13GemmUniversalIN4cute5tupleIJiiiiEEENS1_10collective13CollectiveMmaINS1_34MainloopSm90TmaGmmaWarpSpecializedILi9ENS5_IJNS4_1CILi1EEESB_SB_EEENS1_35KernelTmaWarpSpecializedCooperativeEEENS5_IJNSA_ILi512EEENSA_ILi224EEENSA_ILi16EEEEEENS_6half_tENS5_IJlSB_lEEESJ_SK_NS4_8TiledMMAINS4_8MMA_AtomIJNS4_4SM904GMMA25MMA_64x32x16_F32F16F16_SSILNSO_5MajorE0ELSQ_0ELNSO_7ScaleInE1ELSR_1EEEEEENS4_6LayoutINS5_IJNSA_ILi2EEESB_SB_EEENS5_IJSB_NSA_ILi0EEESX_EEEEENS5_IJNS4_10UnderscoreES10_S10_EEEEENS4_13SM90_TMA_LOADENS4_14ComposedLayoutINS4_7SwizzleILi1ELi4ELi3EEENS4_18smem_ptr_flag_bitsILi16EEENSU_INS5_IJNSA_ILi8EEESH_EEENS5_IJSH_SB_EEEEEEEvNS4_8identityES13_S1D_vS1E_EENS_8epilogue10collective6detail29Sm90TmaWarpSpecializedAdapterINS1H_15DefaultEpilogueISJ_SK_SK_NS1G_6thread17LinearCombinationISJ_Li1EffLNS1L_9ScaleType4KindE0ELNS_15FloatRoundStyleE2ESJ_EENS1_15EpilogueDefaultEEEEEvvEEEEvNT_6ParamsE --------------------------
	.section	.nv.constant0._ZN7cutlass13device_kernelINS_4gemm6kernel13GemmUniversalIN4cute5tupleIJiiiiEEENS1_10collective13CollectiveMmaINS1_34MainloopSm90TmaGmmaWarpSpecializedILi9ENS5_IJNS4_1CILi1EEESB_SB_EEENS1_35KernelTmaWarpSpecializedCooperativeEEENS5_IJNSA_ILi512EEENSA_ILi224EEENSA_ILi16EEEEEENS_6half_tENS5_IJlSB_lEEESJ_SK_NS4_8TiledMMAINS4_8MMA_AtomIJNS4_4SM904GMMA25MMA_64x32x16_F32F16F16_SSILNSO_5MajorE0ELSQ_0ELNSO_7ScaleInE1ELSR_1EEEEEENS4_6LayoutINS5_IJNSA_ILi2EEESB_SB_EEENS5_IJSB_NSA_ILi0EEESX_EEEEENS5_IJNS4_10UnderscoreES10_S10_EEEEENS4_13SM90_TMA_LOADENS4_14ComposedLayoutINS4_7SwizzleILi1ELi4ELi3EEENS4_18smem_ptr_flag_bitsILi16EEENSU_INS5_IJNSA_ILi8EEESH_EEENS5_IJSH_SB_EEEEEEEvNS4_8identityES13_S1D_vS1E_EENS_8epilogue10collective6detail29Sm90TmaWarpSpecializedAdapterINS1H_15DefaultEpilogueISJ_SK_SK_NS1G_6thread17LinearCombinationISJ_Li1EffLNS1L_9ScaleType4KindE0ELNS_15FloatRoundStyleE2ESJ_EENS1_15EpilogueDefaultEEEEEvvEEEEvNT_6ParamsE,"a",@progbits
	.sectionflags	@""
	.align	4
.nv.constant0._ZN7cutlass13device_kernelINS_4gemm6kernel13GemmUniversalIN4cute5tupleIJiiiiEEENS1_10collective13CollectiveMmaINS1_34MainloopSm90TmaGmmaWarpSpecializedILi9ENS5_IJNS4_1CILi1EEESB_SB_EEENS1_35KernelTmaWarpSpecializedCooperativeEEENS5_IJNSA_ILi512EEENSA_ILi224EEENSA_ILi16EEEEEENS_6half_tENS5_IJlSB_lEEESJ_SK_NS4_8TiledMMAINS4_8MMA_AtomIJNS4_4SM904GMMA25MMA_64x32x16_F32F16F16_SSILNSO_5MajorE0ELSQ_0ELNSO_7ScaleInE1ELSR_1EEEEEENS4_6LayoutINS5_IJNSA_ILi2EEESB_SB_EEENS5_IJSB_NSA_ILi0EEESX_EEEEENS5_IJNS4_10UnderscoreES10_S10_EEEEENS4_13SM90_TMA_LOADENS4_14ComposedLayoutINS4_7SwizzleILi1ELi4ELi3EEENS4_18smem_ptr_flag_bitsILi16EEENSU_INS5_IJNSA_ILi8EEESH_EEENS5_IJSH_SB_EEEEEEEvNS4_8identityES13_S1D_vS1E_EENS_8epilogue10collective6detail29Sm90TmaWarpSpecializedAdapterINS1H_15DefaultEpilogueISJ_SK_SK_NS1G_6thread17LinearCombinationISJ_Li1EffLNS1L_9ScaleType4KindE0ELNS_15FloatRoundStyleE2ESJ_EENS1_15EpilogueDefaultEEEEEvvEEEEvNT_6ParamsE:
	.zero		1664


//--------------------- SYMBOLS --------------------------

	.type		.nv.reservedSmem.offset0,@object
	.size		.nv.reservedSmem.offset0,0x4
	.type		__assertfail,@function
